	.target	sm_100a

	.elftype	@"ET_EXEC"


//--------------------- .note.nv.tkinfo           --------------------------
	.section	.note.nv.tkinfo,"",@"SHT_NOTE"
	.sectionflags	@"SHF_NOTE_NV_TKINFO"
	.tkinfo
        /*0018*/ 	.word	0x00000002
        /*0030*/ 	.string	""
        /*0030*/ 	.string	"ptxas"
        /*0030*/ 	.string	"Cuda compilation tools, release 13.0, V13.0.88"
        /*0030*/ 	.string	"Build cuda_13.0.r13.0/compiler.36424714_0"
        /*0030*/ 	.string	"-arch sm_100a -m 64 "



//--------------------- .note.nv.cuinfo           --------------------------
	.section	.note.nv.cuinfo,"",@"SHT_NOTE"
	.sectionflags	@"SHF_NOTE_NV_CUINFO"
        /*0018*/ 	.short	0x0002
        /*001a*/ 	.short	0x0064
        /*001c*/ 	.short	0x0082
	.zero		2


//--------------------- .nv.info                  --------------------------
	.section	.nv.info,"",@"SHT_CUDA_INFO"
	.align	4


	//----- nvinfo : EIATTR_REGCOUNT
	.align		4
        /*0000*/ 	.byte	0x04, 0x2f
        /*0002*/ 	.short	(.L_12 - .L_11)
	.align		4
.L_11:
        /*0004*/ 	.word	index@(_ZN7cutlass13device_kernelIN5flash22FlashAttnBwdPreprocessIN4cute5tupleIJNS3_1CILi96EEENS5_ILi64EEEEEENS_6half_tEfNS_4arch4Sm90ELb1ELb1EEEEEvNT_6ParamsE)
        /*0008*/ 	.word	0x00000038


	//----- nvinfo : EIATTR_FRAME_SIZE
	.align		4
.L_12:
        /*000c*/ 	.byte	0x04, 0x11
        /*000e*/ 	.short	(.L_14 - .L_13)
	.align		4
.L_13:
        /*0010*/ 	.word	index@(_ZN7cutlass13device_kernelIN5flash22FlashAttnBwdPreprocessIN4cute5tupleIJNS3_1CILi96EEENS5_ILi64EEEEEENS_6half_tEfNS_4arch4Sm90ELb1ELb1EEEEEvNT_6ParamsE)
        /*0014*/ 	.word	0x00000000


	//----- nvinfo : EIATTR_REGCOUNT
	.align		4
.L_14:
        /*0018*/ 	.byte	0x04, 0x2f
        /*001a*/ 	.short	(.L_16 - .L_15)
	.align		4
.L_15:
        /*001c*/ 	.word	index@(_ZN7cutlass13device_kernelIN5flash11enable_sm90INS1_16FlashAttnBwdSm90INS1_25CollectiveMainloopBwdSm90ILi2ELi2ELi2EN4cute5tupleIJNS5_1CILi1EEES8_S8_EEENS6_IJNS7_ILi96EEENS7_ILi128EEENS7_ILi64EEEEEENS_6half_tEfNS_4arch4Sm90ELb1ELb0ELb1ELb1ELb1ELb1ELb0ELb1ELi2ELi1ELi2ELi2ELb0EEENS1_24CollectiveEpilogueBwdGQAISD_fSG_Li256ELb1ELb1EEENS1_25SingleTileBwdLPTSchedulerILb1ELi128ELb1EEEEEEEEEvNT_6ParamsE)
        /*0020*/ 	.word	0x00000004


	//----- nvinfo : EIATTR_FRAME_SIZE
	.align		4
.L_16:
        /*0024*/ 	.byte	0x04, 0x11
        /*0026*/ 	.short	(.L_18 - .L_17)
	.align		4
.L_17:
        /*0028*/ 	.word	index@(_ZN7cutlass13device_kernelIN5flash11enable_sm90INS1_16FlashAttnBwdSm90INS1_25CollectiveMainloopBwdSm90ILi2ELi2ELi2EN4cute5tupleIJNS5_1CILi1EEES8_S8_EEENS6_IJNS7_ILi96EEENS7_ILi128EEENS7_ILi64EEEEEENS_6half_tEfNS_4arch4Sm90ELb1ELb0ELb1ELb1ELb1ELb1ELb0ELb1ELi2ELi1ELi2ELi2ELb0EEENS1_24CollectiveEpilogueBwdGQAISD_fSG_Li256ELb1ELb1EEENS1_25SingleTileBwdLPTSchedulerILb1ELi128ELb1EEEEEEEEEvNT_6ParamsE)
        /*002c*/ 	.word	0x00000000


	//----- nvinfo : EIATTR_REGCOUNT
	.align		4
.L_18:
        /*0030*/ 	.byte	0x04, 0x2f
        /*0032*/ 	.short	(.L_20 - .L_19)
	.align		4
.L_19:
        /*0034*/ 	.word	index@(_ZN7cutlass13device_kernelIN5flash32FlashAttnBwdPostprocessConvertdQIN4cute5tupleIJNS3_1CILi96EEENS5_ILi64EEEEEENS_6half_tEfNS_4arch4Sm90ELi256ENS3_8TiledMMAINS3_8MMA_AtomIJNS3_4SM904GMMA25MMA_64x16x16_F32F16F16_SSILNSF_5MajorE1ELSH_0ELNSF_7ScaleInE1ELSI_1EEEEEENS3_6LayoutINS4_IJNS5_ILi1EEENS5_ILi2EEESM_EEENS4_IJNS5_ILi0EEESM_SP_EEEEENS4_IJNS3_10UnderscoreESS_SS_EEEEELb1EEEEEvNT_6ParamsE)
        /*0038*/ 	.word	0x0000002e


	//----- nvinfo : EIATTR_FRAME_SIZE
	.align		4
.L_20:
        /*003c*/ 	.byte	0x04, 0x11
        /*003e*/ 	.short	(.L_22 - .L_21)
	.align		4
.L_21:
        /*0040*/ 	.word	index@(_ZN7cutlass13device_kernelIN5flash32FlashAttnBwdPostprocessConvertdQIN4cute5tupleIJNS3_1CILi96EEENS5_ILi64EEEEEENS_6half_tEfNS_4arch4Sm90ELi256ENS3_8TiledMMAINS3_8MMA_AtomIJNS3_4SM904GMMA25MMA_64x16x16_F32F16F16_SSILNSF_5MajorE1ELSH_0ELNSF_7ScaleInE1ELSI_1EEEEEENS3_6LayoutINS4_IJNS5_ILi1EEENS5_ILi2EEESM_EEENS4_IJNS5_ILi0EEESM_SP_EEEEENS4_IJNS3_10UnderscoreESS_SS_EEEEELb1EEEEEvNT_6ParamsE)
        /*0044*/ 	.word	0x00000000


	//----- nvinfo : EIATTR_REGCOUNT
	.align		4
.L_22:
        /*0048*/ 	.byte	0x04, 0x2f
        /*004a*/ 	.short	(.L_24 - .L_23)
	.align		4
.L_23:
        /*004c*/ 	.word	index@(_ZN7cutlass13device_kernelIN5flash32FlashAttnBwdPostprocessConvertdQIN4cute5tupleIJNS3_1CILi128EEENS5_ILi64EEEEEENS_6half_tEfNS_4arch4Sm90ELi256ENS3_8TiledMMAINS3_8MMA_AtomIJNS3_4SM904GMMA25MMA_64x64x16_F32F16F16_RSILNSF_5MajorE0ELSH_1ELNSF_7ScaleInE1ELSI_1EEEEEENS3_6LayoutINS4_IJNS5_ILi2EEENS5_ILi1EEESN_EEENS4_IJSN_NS5_ILi0EEESP_EEEEENS4_IJNS3_10UnderscoreESS_SS_EEEEELb0EEEEEvNT_6ParamsE)
        /*0050*/ 	.word	0x00000030


	//----- nvinfo : EIATTR_FRAME_SIZE
	.align		4
.L_24:
        /*0054*/ 	.byte	0x04, 0x11
        /*0056*/ 	.short	(.L_26 - .L_25)
	.align		4
.L_25:
        /*0058*/ 	.word	index@(_ZN7cutlass13device_kernelIN5flash32FlashAttnBwdPostprocessConvertdQIN4cute5tupleIJNS3_1CILi128EEENS5_ILi64EEEEEENS_6half_tEfNS_4arch4Sm90ELi256ENS3_8TiledMMAINS3_8MMA_AtomIJNS3_4SM904GMMA25MMA_64x64x16_F32F16F16_RSILNSF_5MajorE0ELSH_1ELNSF_7ScaleInE1ELSI_1EEEEEENS3_6LayoutINS4_IJNS5_ILi2EEENS5_ILi1EEESN_EEENS4_IJSN_NS5_ILi0EEESP_EEEEENS4_IJNS3_10UnderscoreESS_SS_EEEEELb0EEEEEvNT_6ParamsE)
        /*005c*/ 	.word	0x00000000


	//----- nvinfo : EIATTR_REGCOUNT
	.align		4
.L_26:
        /*0060*/ 	.byte	0x04, 0x2f
        /*0062*/ 	.short	(.L_28 - .L_27)
	.align		4
.L_27:
        /*0064*/ 	.word	index@(_ZN7cutlass13device_kernelIN5flash11enable_sm90INS1_16FlashAttnBwdSm90INS1_25CollectiveMainloopBwdSm90ILi2ELi2ELi2EN4cute5tupleIJNS5_1CILi1EEES8_S8_EEENS6_IJNS7_ILi96EEENS7_ILi128EEENS7_ILi64EEEEEENS_6half_tEfNS_4arch4Sm90ELb1ELb0ELb1ELb1ELb0ELb1ELb0ELb1ELi2ELi1ELi2ELi2ELb0EEENS1_24CollectiveEpilogueBwdGQAISD_fSG_Li256ELb1ELb0EEENS1_25SingleTileBwdLPTSchedulerILb1ELi128ELb0EEEEEEEEEvNT_6ParamsE)
        /*0068*/ 	.word	0x00000004


	//----- nvinfo : EIATTR_FRAME_SIZE
	.align		4
.L_28:
        /*006c*/ 	.byte	0x04, 0x11
        /*006e*/ 	.short	(.L_30 - .L_29)
	.align		4
.L_29:
        /*0070*/ 	.word	index@(_ZN7cutlass13device_kernelIN5flash11enable_sm90INS1_16FlashAttnBwdSm90INS1_25CollectiveMainloopBwdSm90ILi2ELi2ELi2EN4cute5tupleIJNS5_1CILi1EEES8_S8_EEENS6_IJNS7_ILi96EEENS7_ILi128EEENS7_ILi64EEEEEENS_6half_tEfNS_4arch4Sm90ELb1ELb0ELb1ELb1ELb0ELb1ELb0ELb1ELi2ELi1ELi2ELi2ELb0EEENS1_24CollectiveEpilogueBwdGQAISD_fSG_Li256ELb1ELb0EEENS1_25SingleTileBwdLPTSchedulerILb1ELi128ELb0EEEEEEEEEvNT_6ParamsE)
        /*0074*/ 	.word	0x00000000


	//----- nvinfo : EIATTR_REGCOUNT
	.align		4
.L_30:
        /*0078*/ 	.byte	0x04, 0x2f
        /*007a*/ 	.short	(.L_32 - .L_31)
	.align		4
.L_31:
        /*007c*/ 	.word	index@(_ZN7cutlass13device_kernelIN5flash11enable_sm90INS1_16FlashAttnBwdSm90INS1_25CollectiveMainloopBwdSm90ILi2ELi2ELi2EN4cute5tupleIJNS5_1CILi1EEES8_S8_EEENS6_IJNS7_ILi96EEENS7_ILi128EEENS7_ILi64EEEEEENS_6half_tEfNS_4arch4Sm90ELb1ELb0ELb1ELb1ELb1ELb1ELb0ELb1ELi2ELi1ELi2ELi2ELb0EEENS1_21CollectiveEpilogueBwdISD_SE_SG_Li256ELb1ELb0ELi1EEENS1_25SingleTileBwdLPTSchedulerILb1ELi128ELb1EEEEEEEEEvNT_6ParamsE)
        /*0080*/ 	.word	0x00000004


	//----- nvinfo : EIATTR_FRAME_SIZE
	.align		4
.L_32:
        /*0084*/ 	.byte	0x04, 0x11
        /*0086*/ 	.short	(.L_34 - .L_33)
	.align		4
.L_33:
        /*0088*/ 	.word	index@(_ZN7cutlass13device_kernelIN5flash11enable_sm90INS1_16FlashAttnBwdSm90INS1_25CollectiveMainloopBwdSm90ILi2ELi2ELi2EN4cute5tupleIJNS5_1CILi1EEES8_S8_EEENS6_IJNS7_ILi96EEENS7_ILi128EEENS7_ILi64EEEEEENS_6half_tEfNS_4arch4Sm90ELb1ELb0ELb1ELb1ELb1ELb1ELb0ELb1ELi2ELi1ELi2ELi2ELb0EEENS1_21CollectiveEpilogueBwdISD_SE_SG_Li256ELb1ELb0ELi1EEENS1_25SingleTileBwdLPTSchedulerILb1ELi128ELb1EEEEEEEEEvNT_6ParamsE)
        /*008c*/ 	.word	0x00000000


	//----- nvinfo : EIATTR_REGCOUNT
	.align		4
.L_34:
        /*0090*/ 	.byte	0x04, 0x2f
        /*0092*/ 	.short	(.L_36 - .L_35)
	.align		4
.L_35:
        /*0094*/ 	.word	index@(_ZN7cutlass13device_kernelIN5flash11enable_sm90INS1_16FlashAttnBwdSm90INS1_25CollectiveMainloopBwdSm90ILi2ELi2ELi2EN4cute5tupleIJNS5_1CILi1EEES8_S8_EEENS6_IJNS7_ILi96EEENS7_ILi128EEENS7_ILi64EEEEEENS_6half_tEfNS_4arch4Sm90ELb1ELb0ELb1ELb1ELb0ELb1ELb0ELb1ELi2ELi1ELi2ELi2ELb0EEENS1_21CollectiveEpilogueBwdISD_SE_SG_Li256ELb1ELb0ELi1EEENS1_25SingleTileBwdLPTSchedulerILb1ELi128ELb0EEEEEEEEEvNT_6ParamsE)
        /*0098*/ 	.word	0x00000004


	//----- nvinfo : EIATTR_FRAME_SIZE
	.align		4
.L_36:
        /*009c*/ 	.byte	0x04, 0x11
        /*009e*/ 	.short	(.L_38 - .L_37)
	.align		4
.L_37:
        /*00a0*/ 	.word	index@(_ZN7cutlass13device_kernelIN5flash11enable_sm90INS1_16FlashAttnBwdSm90INS1_25CollectiveMainloopBwdSm90ILi2ELi2ELi2EN4cute5tupleIJNS5_1CILi1EEES8_S8_EEENS6_IJNS7_ILi96EEENS7_ILi128EEENS7_ILi64EEEEEENS_6half_tEfNS_4arch4Sm90ELb1ELb0ELb1ELb1ELb0ELb1ELb0ELb1ELi2ELi1ELi2ELi2ELb0EEENS1_21CollectiveEpilogueBwdISD_SE_SG_Li256ELb1ELb0ELi1EEENS1_25SingleTileBwdLPTSchedulerILb1ELi128ELb0EEEEEEEEEvNT_6ParamsE)
        /*00a4*/ 	.word	0x00000000


	//----- nvinfo : EIATTR_REGCOUNT
	.align		4
.L_38:
        /*00a8*/ 	.byte	0x04, 0x2f
        /*00aa*/ 	.short	(.L_40 - .L_39)
	.align		4
.L_39:
        /*00ac*/ 	.word	index@(_ZN7cutlass13device_kernelIN5flash22FlashAttnBwdPreprocessIN4cute5tupleIJNS3_1CILi96EEENS5_ILi64EEEEEENS_6half_tEfNS_4arch4Sm90ELb1ELb0EEEEEvNT_6ParamsE)
        /*00b0*/ 	.word	0x00000034


	//----- nvinfo : EIATTR_FRAME_SIZE
	.align		4
.L_40:
        /*00b4*/ 	.byte	0x04, 0x11
        /*00b6*/ 	.short	(.L_42 - .L_41)
	.align		4
.L_41:
        /*00b8*/ 	.word	index@(_ZN7cutlass13device_kernelIN5flash22FlashAttnBwdPreprocessIN4cute5tupleIJNS3_1CILi96EEENS5_ILi64EEEEEENS_6half_tEfNS_4arch4Sm90ELb1ELb0EEEEEvNT_6ParamsE)
        /*00bc*/ 	.word	0x00000000


	//----- nvinfo : EIATTR_REGCOUNT
	.align		4
.L_42:
        /*00c0*/ 	.byte	0x04, 0x2f
        /*00c2*/ 	.short	(.L_44 - .L_43)
	.align		4
.L_43:
        /*00c4*/ 	.word	index@(_ZN7cutlass13device_kernelIN5flash11enable_sm90INS1_16FlashAttnBwdSm90INS1_25CollectiveMainloopBwdSm90ILi2ELi2ELi2EN4cute5tupleIJNS5_1CILi1EEES8_S8_EEENS6_IJNS7_ILi96EEENS7_ILi128EEENS7_ILi64EEEEEENS_6half_tEfNS_4arch4Sm90ELb1ELb0ELb1ELb0ELb1ELb1ELb0ELb1ELi2ELi1ELi2ELi2ELb0EEENS1_24CollectiveEpilogueBwdGQAISD_fSG_Li256ELb0ELb1EEENS1_25SingleTileBwdLPTSchedulerILb0ELi128ELb1EEEEEEEEEvNT_6ParamsE)
        /*00c8*/ 	.word	0x00000004


	//----- nvinfo : EIATTR_FRAME_SIZE
	.align		4
.L_44:
        /*00cc*/ 	.byte	0x04, 0x11
        /*00ce*/ 	.short	(.L_46 - .L_45)
	.align		4
.L_45:
        /*00d0*/ 	.word	index@(_ZN7cutlass13device_kernelIN5flash11enable_sm90INS1_16FlashAttnBwdSm90INS1_25CollectiveMainloopBwdSm90ILi2ELi2ELi2EN4cute5tupleIJNS5_1CILi1EEES8_S8_EEENS6_IJNS7_ILi96EEENS7_ILi128EEENS7_ILi64EEEEEENS_6half_tEfNS_4arch4Sm90ELb1ELb0ELb1ELb0ELb1ELb1ELb0ELb1ELi2ELi1ELi2ELi2ELb0EEENS1_24CollectiveEpilogueBwdGQAISD_fSG_Li256ELb0ELb1EEENS1_25SingleTileBwdLPTSchedulerILb0ELi128ELb1EEEEEEEEEvNT_6ParamsE)
        /*00d4*/ 	.word	0x00000000


	//----- nvinfo : EIATTR_REGCOUNT
	.align		4
.L_46:
        /*00d8*/ 	.byte	0x04, 0x2f
        /*00da*/ 	.short	(.L_48 - .L_47)
	.align		4
.L_47:
        /*00dc*/ 	.word	index@(_ZN7cutlass13device_kernelIN5flash11enable_sm90INS1_16FlashAttnBwdSm90INS1_25CollectiveMainloopBwdSm90ILi2ELi2ELi2EN4cute5tupleIJNS5_1CILi1EEES8_S8_EEENS6_IJNS7_ILi96EEENS7_ILi128EEENS7_ILi64EEEEEENS_6half_tEfNS_4arch4Sm90ELb1ELb0ELb1ELb0ELb0ELb1ELb0ELb1ELi2ELi1ELi2ELi2ELb0EEENS1_24CollectiveEpilogueBwdGQAISD_fSG_Li256ELb0ELb0EEENS1_25SingleTileBwdLPTSchedulerILb0ELi128ELb0EEEEEEEEEvNT_6ParamsE)
        /*00e0*/ 	.word	0x00000004


	//----- nvinfo : EIATTR_FRAME_SIZE
	.align		4
.L_48:
        /*00e4*/ 	.byte	0x04, 0x11
        /*00e6*/ 	.short	(.L_50 - .L_49)
	.align		4
.L_49:
        /*00e8*/ 	.word	index@(_ZN7cutlass13device_kernelIN5flash11enable_sm90INS1_16FlashAttnBwdSm90INS1_25CollectiveMainloopBwdSm90ILi2ELi2ELi2EN4cute5tupleIJNS5_1CILi1EEES8_S8_EEENS6_IJNS7_ILi96EEENS7_ILi128EEENS7_ILi64EEEEEENS_6half_tEfNS_4arch4Sm90ELb1ELb0ELb1ELb0ELb0ELb1ELb0ELb1ELi2ELi1ELi2ELi2ELb0EEENS1_24CollectiveEpilogueBwdGQAISD_fSG_Li256ELb0ELb0EEENS1_25SingleTileBwdLPTSchedulerILb0ELi128ELb0EEEEEEEEEvNT_6ParamsE)
        /*00ec*/ 	.word	0x00000000


	//----- nvinfo : EIATTR_REGCOUNT
	.align		4
.L_50:
        /*00f0*/ 	.byte	0x04, 0x2f
        /*00f2*/ 	.short	(.L_52 - .L_51)
	.align		4
.L_51:
        /*00f4*/ 	.word	index@(_ZN7cutlass13device_kernelIN5flash11enable_sm90INS1_16FlashAttnBwdSm90INS1_25CollectiveMainloopBwdSm90ILi2ELi2ELi2EN4cute5tupleIJNS5_1CILi1EEES8_S8_EEENS6_IJNS7_ILi96EEENS7_ILi128EEENS7_ILi64EEEEEENS_6half_tEfNS_4arch4Sm90ELb1ELb0ELb1ELb0ELb1ELb1ELb0ELb1ELi2ELi1ELi2ELi2ELb0EEENS1_21CollectiveEpilogueBwdISD_SE_SG_Li256ELb0ELb0ELi1EEENS1_25SingleTileBwdLPTSchedulerILb0ELi128ELb1EEEEEEEEEvNT_6ParamsE)
        /*00f8*/ 	.word	0x00000004


	//----- nvinfo : EIATTR_FRAME_SIZE
	.align		4
.L_52:
        /*00fc*/ 	.byte	0x04, 0x11
        /*00fe*/ 	.short	(.L_54 - .L_53)
	.align		4
.L_53:
        /*0100*/ 	.word	index@(_ZN7cutlass13device_kernelIN5flash11enable_sm90INS1_16FlashAttnBwdSm90INS1_25CollectiveMainloopBwdSm90ILi2ELi2ELi2EN4cute5tupleIJNS5_1CILi1EEES8_S8_EEENS6_IJNS7_ILi96EEENS7_ILi128EEENS7_ILi64EEEEEENS_6half_tEfNS_4arch4Sm90ELb1ELb0ELb1ELb0ELb1ELb1ELb0ELb1ELi2ELi1ELi2ELi2ELb0EEENS1_21CollectiveEpilogueBwdISD_SE_SG_Li256ELb0ELb0ELi1EEENS1_25SingleTileBwdLPTSchedulerILb0ELi128ELb1EEEEEEEEEvNT_6ParamsE)
        /*0104*/ 	.word	0x00000000


	//----- nvinfo : EIATTR_REGCOUNT
	.align		4
.L_54:
        /*0108*/ 	.byte	0x04, 0x2f
        /*010a*/ 	.short	(.L_56 - .L_55)
	.align		4
.L_55:
        /*010c*/ 	.word	index@(_ZN7cutlass13device_kernelIN5flash11enable_sm90INS1_16FlashAttnBwdSm90INS1_25CollectiveMainloopBwdSm90ILi2ELi2ELi2EN4cute5tupleIJNS5_1CILi1EEES8_S8_EEENS6_IJNS7_ILi96EEENS7_ILi128EEENS7_ILi64EEEEEENS_6half_tEfNS_4arch4Sm90ELb1ELb0ELb1ELb0ELb0ELb1ELb0ELb1ELi2ELi1ELi2ELi2ELb0EEENS1_21CollectiveEpilogueBwdISD_SE_SG_Li256ELb0ELb0ELi1EEENS1_25SingleTileBwdLPTSchedulerILb0ELi128ELb0EEEEEEEEEvNT_6ParamsE)
        /*0110*/ 	.word	0x00000004


	//----- nvinfo : EIATTR_FRAME_SIZE
	.align		4
.L_56:
        /*0114*/ 	.byte	0x04, 0x11
        /*0116*/ 	.short	(.L_58 - .L_57)
	.align		4
.L_57:
        /*0118*/ 	.word	index@(_ZN7cutlass13device_kernelIN5flash11enable_sm90INS1_16FlashAttnBwdSm90INS1_25CollectiveMainloopBwdSm90ILi2ELi2ELi2EN4cute5tupleIJNS5_1CILi1EEES8_S8_EEENS6_IJNS7_ILi96EEENS7_ILi128EEENS7_ILi64EEEEEENS_6half_tEfNS_4arch4Sm90ELb1ELb0ELb1ELb0ELb0ELb1ELb0ELb1ELi2ELi1ELi2ELi2ELb0EEENS1_21CollectiveEpilogueBwdISD_SE_SG_Li256ELb0ELb0ELi1EEENS1_25SingleTileBwdLPTSchedulerILb0ELi128ELb0EEEEEEEEEvNT_6ParamsE)
        /*011c*/ 	.word	0x00000000


	//----- nvinfo : EIATTR_REGCOUNT
	.align		4
.L_58:
        /*0120*/ 	.byte	0x04, 0x2f
        /*0122*/ 	.short	(.L_60 - .L_59)
	.align		4
.L_59:
        /*0124*/ 	.word	index@(_ZN7cutlass13device_kernelIN5flash22FlashAttnBwdPreprocessIN4cute5tupleIJNS3_1CILi128EEENS5_ILi64EEEEEENS_6half_tEfNS_4arch4Sm90ELb1ELb1EEEEEvNT_6ParamsE)
        /*0128*/ 	.word	0x00000040


	//----- nvinfo : EIATTR_FRAME_SIZE
	.align		4
.L_60:
        /*012c*/ 	.byte	0x04, 0x11
        /*012e*/ 	.short	(.L_62 - .L_61)
	.align		4
.L_61:
        /*0130*/ 	.word	index@(_ZN7cutlass13device_kernelIN5flash22FlashAttnBwdPreprocessIN4cute5tupleIJNS3_1CILi128EEENS5_ILi64EEEEEENS_6half_tEfNS_4arch4Sm90ELb1ELb1EEEEEvNT_6ParamsE)
        /*0134*/ 	.word	0x00000000


	//----- nvinfo : EIATTR_REGCOUNT
	.align		4
.L_62:
        /*0138*/ 	.byte	0x04, 0x2f
        /*013a*/ 	.short	(.L_64 - .L_63)
	.align		4
.L_63:
        /*013c*/ 	.word	index@(_ZN7cutlass13device_kernelIN5flash11enable_sm90INS1_16FlashAttnBwdSm90INS1_25CollectiveMainloopBwdSm90ILi2ELi2ELi2EN4cute5tupleIJNS5_1CILi1EEES8_S8_EEENS6_IJNS7_ILi128EEESA_NS7_ILi64EEEEEENS_6half_tEfNS_4arch4Sm90ELb0ELb1ELb1ELb1ELb1ELb1ELb0ELb0ELi2ELi1ELi2ELi2ELb0EEENS1_24CollectiveEpilogueBwdGQAISC_fSF_Li256ELb1ELb1EEENS1_19SingleTileSchedulerILb1ELb0ELb0ELi128EEEEEEEEEvNT_6ParamsE)
        /*0140*/ 	.word	0x00000004


	//----- nvinfo : EIATTR_FRAME_SIZE
	.align		4
.L_64:
        /*0144*/ 	.byte	0x04, 0x11
        /*0146*/ 	.short	(.L_66 - .L_65)
	.align		4
.L_65:
        /*0148*/ 	.word	index@(_ZN7cutlass13device_kernelIN5flash11enable_sm90INS1_16FlashAttnBwdSm90INS1_25CollectiveMainloopBwdSm90ILi2ELi2ELi2EN4cute5tupleIJNS5_1CILi1EEES8_S8_EEENS6_IJNS7_ILi128EEESA_NS7_ILi64EEEEEENS_6half_tEfNS_4arch4Sm90ELb0ELb1ELb1ELb1ELb1ELb1ELb0ELb0ELi2ELi1ELi2ELi2ELb0EEENS1_24CollectiveEpilogueBwdGQAISC_fSF_Li256ELb1ELb1EEENS1_19SingleTileSchedulerILb1ELb0ELb0ELi128EEEEEEEEEvNT_6ParamsE)
        /*014c*/ 	.word	0x00000000


	//----- nvinfo : EIATTR_REGCOUNT
	.align		4
.L_66:
        /*0150*/ 	.byte	0x04, 0x2f
        /*0152*/ 	.short	(.L_68 - .L_67)
	.align		4
.L_67:
        /*0154*/ 	.word	index@(_ZN7cutlass13device_kernelIN5flash32FlashAttnBwdPostprocessConvertdQIN4cute5tupleIJNS3_1CILi128EEENS5_ILi64EEEEEENS_6half_tEfNS_4arch4Sm90ELi256ENS3_8TiledMMAINS3_8MMA_AtomIJNS3_4SM904GMMA25MMA_64x64x16_F32F16F16_SSILNSF_5MajorE0ELSH_1ELNSF_7ScaleInE1ELSI_1EEEEEENS3_6LayoutINS4_IJNS5_ILi2EEENS5_ILi1EEESN_EEENS4_IJSN_NS5_ILi0EEESP_EEEEENS4_IJNS3_10UnderscoreESS_SS_EEEEELb0EEEEEvNT_6ParamsE)
        /*0158*/ 	.word	0x00000030


	//----- nvinfo : EIATTR_FRAME_SIZE
	.align		4
.L_68:
        /*015c*/ 	.byte	0x04, 0x11
        /*015e*/ 	.short	(.L_70 - .L_69)
	.align		4
.L_69:
        /*0160*/ 	.word	index@(_ZN7cutlass13device_kernelIN5flash32FlashAttnBwdPostprocessConvertdQIN4cute5tupleIJNS3_1CILi128EEENS5_ILi64EEEEEENS_6half_tEfNS_4arch4Sm90ELi256ENS3_8TiledMMAINS3_8MMA_AtomIJNS3_4SM904GMMA25MMA_64x64x16_F32F16F16_SSILNSF_5MajorE0ELSH_1ELNSF_7ScaleInE1ELSI_1EEEEEENS3_6LayoutINS4_IJNS5_ILi2EEENS5_ILi1EEESN_EEENS4_IJSN_NS5_ILi0EEESP_EEEEENS4_IJNS3_10UnderscoreESS_SS_EEEEELb0EEEEEvNT_6ParamsE)
        /*0164*/ 	.word	0x00000000


	//----- nvinfo : EIATTR_REGCOUNT
	.align		4
.L_70:
        /*0168*/ 	.byte	0x04, 0x2f
        /*016a*/ 	.short	(.L_72 - .L_71)
	.align		4
.L_71:
        /*016c*/ 	.word	index@(_ZN7cutlass13device_kernelIN5flash11enable_sm90INS1_16FlashAttnBwdSm90INS1_25CollectiveMainloopBwdSm90ILi2ELi2ELi2EN4cute5tupleIJNS5_1CILi1EEES8_S8_EEENS6_IJNS7_ILi128EEESA_NS7_ILi64EEEEEENS_6half_tEfNS_4arch4Sm90ELb0ELb1ELb1ELb1ELb0ELb1ELb0ELb0ELi2ELi1ELi2ELi2ELb0EEENS1_24CollectiveEpilogueBwdGQAISC_fSF_Li256ELb1ELb0EEENS1_19SingleTileSchedulerILb1ELb0ELb0ELi128EEEEEEEEEvNT_6ParamsE)
        /*0170*/ 	.word	0x00000004


	//----- nvinfo : EIATTR_FRAME_SIZE
	.align		4
.L_72:
        /*0174*/ 	.byte	0x04, 0x11
        /*0176*/ 	.short	(.L_74 - .L_73)
	.align		4
.L_73:
        /*0178*/ 	.word	index@(_ZN7cutlass13device_kernelIN5flash11enable_sm90INS1_16FlashAttnBwdSm90INS1_25CollectiveMainloopBwdSm90ILi2ELi2ELi2EN4cute5tupleIJNS5_1CILi1EEES8_S8_EEENS6_IJNS7_ILi128EEESA_NS7_ILi64EEEEEENS_6half_tEfNS_4arch4Sm90ELb0ELb1ELb1ELb1ELb0ELb1ELb0ELb0ELi2ELi1ELi2ELi2ELb0EEENS1_24CollectiveEpilogueBwdGQAISC_fSF_Li256ELb1ELb0EEENS1_19SingleTileSchedulerILb1ELb0ELb0ELi128EEEEEEEEEvNT_6ParamsE)
        /*017c*/ 	.word	0x00000000


	//----- nvinfo : EIATTR_REGCOUNT
	.align		4
.L_74:
        /*0180*/ 	.byte	0x04, 0x2f
        /*0182*/ 	.short	(.L_76 - .L_75)
	.align		4
.L_75:
        /*0184*/ 	.word	index@(_ZN7cutlass13device_kernelIN5flash11enable_sm90INS1_16FlashAttnBwdSm90INS1_25CollectiveMainloopBwdSm90ILi2ELi2ELi2EN4cute5tupleIJNS5_1CILi1EEES8_S8_EEENS6_IJNS7_ILi128EEESA_NS7_ILi64EEEEEENS_6half_tEfNS_4arch4Sm90ELb0ELb1ELb1ELb1ELb1ELb1ELb0ELb0ELi2ELi1ELi2ELi2ELb0EEENS1_21CollectiveEpilogueBwdISC_SD_SF_Li256ELb1ELb0ELi1EEENS1_19SingleTileSchedulerILb1ELb0ELb0ELi128EEEEEEEEEvNT_6ParamsE)
        /*0188*/ 	.word	0x00000004


	//----- nvinfo : EIATTR_FRAME_SIZE
	.align		4
.L_76:
        /*018c*/ 	.byte	0x04, 0x11
        /*018e*/ 	.short	(.L_78 - .L_77)
	.align		4
.L_77:
        /*0190*/ 	.word	index@(_ZN7cutlass13device_kernelIN5flash11enable_sm90INS1_16FlashAttnBwdSm90INS1_25CollectiveMainloopBwdSm90ILi2ELi2ELi2EN4cute5tupleIJNS5_1CILi1EEES8_S8_EEENS6_IJNS7_ILi128EEESA_NS7_ILi64EEEEEENS_6half_tEfNS_4arch4Sm90ELb0ELb1ELb1ELb1ELb1ELb1ELb0ELb0ELi2ELi1ELi2ELi2ELb0EEENS1_21CollectiveEpilogueBwdISC_SD_SF_Li256ELb1ELb0ELi1EEENS1_19SingleTileSchedulerILb1ELb0ELb0ELi128EEEEEEEEEvNT_6ParamsE)
        /*0194*/ 	.word	0x00000000


	//----- nvinfo : EIATTR_REGCOUNT
	.align		4
.L_78:
        /*0198*/ 	.byte	0x04, 0x2f
        /*019a*/ 	.short	(.L_80 - .L_79)
	.align		4
.L_79:
        /*019c*/ 	.word	index@(_ZN7cutlass13device_kernelIN5flash11enable_sm90INS1_16FlashAttnBwdSm90INS1_25CollectiveMainloopBwdSm90ILi2ELi2ELi2EN4cute5tupleIJNS5_1CILi1EEES8_S8_EEENS6_IJNS7_ILi128EEESA_NS7_ILi64EEEEEENS_6half_tEfNS_4arch4Sm90ELb0ELb1ELb1ELb1ELb0ELb1ELb0ELb0ELi2ELi1ELi2ELi2ELb0EEENS1_21CollectiveEpilogueBwdISC_SD_SF_Li256ELb1ELb0ELi1EEENS1_19SingleTileSchedulerILb1ELb0ELb0ELi128EEEEEEEEEvNT_6ParamsE)
        /*01a0*/ 	.word	0x00000004


	//----- nvinfo : EIATTR_FRAME_SIZE
	.align		4
.L_80:
        /*01a4*/ 	.byte	0x04, 0x11
        /*01a6*/ 	.short	(.L_82 - .L_81)
	.align		4
.L_81:
        /*01a8*/ 	.word	index@(_ZN7cutlass13device_kernelIN5flash11enable_sm90INS1_16FlashAttnBwdSm90INS1_25CollectiveMainloopBwdSm90ILi2ELi2ELi2EN4cute5tupleIJNS5_1CILi1EEES8_S8_EEENS6_IJNS7_ILi128EEESA_NS7_ILi64EEEEEENS_6half_tEfNS_4arch4Sm90ELb0ELb1ELb1ELb1ELb0ELb1ELb0ELb0ELi2ELi1ELi2ELi2ELb0EEENS1_21CollectiveEpilogueBwdISC_SD_SF_Li256ELb1ELb0ELi1EEENS1_19SingleTileSchedulerILb1ELb0ELb0ELi128EEEEEEEEEvNT_6ParamsE)
        /*01ac*/ 	.word	0x00000000


	//----- nvinfo : EIATTR_REGCOUNT
	.align		4
.L_82:
        /*01b0*/ 	.byte	0x04, 0x2f
        /*01b2*/ 	.short	(.L_84 - .L_83)
	.align		4
.L_83:
        /*01b4*/ 	.word	index@(_ZN7cutlass13device_kernelIN5flash22FlashAttnBwdPreprocessIN4cute5tupleIJNS3_1CILi128EEENS5_ILi64EEEEEENS_6half_tEfNS_4arch4Sm90ELb1ELb0EEEEEvNT_6ParamsE)
        /*01b8*/ 	.word	0x00000038


	//----- nvinfo : EIATTR_FRAME_SIZE
	.align		4
.L_84:
        /*01bc*/ 	.byte	0x04, 0x11
        /*01be*/ 	.short	(.L_86 - .L_85)
	.align		4
.L_85:
        /*01c0*/ 	.word	index@(_ZN7cutlass13device_kernelIN5flash22FlashAttnBwdPreprocessIN4cute5tupleIJNS3_1CILi128EEENS5_ILi64EEEEEENS_6half_tEfNS_4arch4Sm90ELb1ELb0EEEEEvNT_6ParamsE)
        /*01c4*/ 	.word	0x00000000


	//----- nvinfo : EIATTR_REGCOUNT
	.align		4
.L_86:
        /*01c8*/ 	.byte	0x04, 0x2f
        /*01ca*/ 	.short	(.L_88 - .L_87)
	.align		4
.L_87:
        /*01cc*/ 	.word	index@(_ZN7cutlass13device_kernelIN5flash11enable_sm90INS1_16FlashAttnBwdSm90INS1_25CollectiveMainloopBwdSm90ILi2ELi2ELi2EN4cute5tupleIJNS5_1CILi1EEES8_S8_EEENS6_IJNS7_ILi128EEESA_NS7_ILi64EEEEEENS_6half_tEfNS_4arch4Sm90ELb0ELb1ELb1ELb0ELb1ELb1ELb0ELb0ELi2ELi1ELi2ELi2ELb0EEENS1_24CollectiveEpilogueBwdGQAISC_fSF_Li256ELb0ELb1EEENS1_19SingleTileSchedulerILb0ELb0ELb0ELi128EEEEEEEEEvNT_6ParamsE)
        /*01d0*/ 	.word	0x00000004


	//----- nvinfo : EIATTR_FRAME_SIZE
	.align		4
.L_88:
        /*01d4*/ 	.byte	0x04, 0x11
        /*01d6*/ 	.short	(.L_90 - .L_89)
	.align		4
.L_89:
        /*01d8*/ 	.word	index@(_ZN7cutlass13device_kernelIN5flash11enable_sm90INS1_16FlashAttnBwdSm90INS1_25CollectiveMainloopBwdSm90ILi2ELi2ELi2EN4cute5tupleIJNS5_1CILi1EEES8_S8_EEENS6_IJNS7_ILi128EEESA_NS7_ILi64EEEEEENS_6half_tEfNS_4arch4Sm90ELb0ELb1ELb1ELb0ELb1ELb1ELb0ELb0ELi2ELi1ELi2ELi2ELb0EEENS1_24CollectiveEpilogueBwdGQAISC_fSF_Li256ELb0ELb1EEENS1_19SingleTileSchedulerILb0ELb0ELb0ELi128EEEEEEEEEvNT_6ParamsE)
        /*01dc*/ 	.word	0x00000000


	//----- nvinfo : EIATTR_REGCOUNT
	.align		4
.L_90:
        /*01e0*/ 	.byte	0x04, 0x2f
        /*01e2*/ 	.short	(.L_92 - .L_91)
	.align		4
.L_91:
        /*01e4*/ 	.word	index@(_ZN7cutlass13device_kernelIN5flash11enable_sm90INS1_16FlashAttnBwdSm90INS1_25CollectiveMainloopBwdSm90ILi2ELi2ELi2EN4cute5tupleIJNS5_1CILi1EEES8_S8_EEENS6_IJNS7_ILi128EEESA_NS7_ILi64EEEEEENS_6half_tEfNS_4arch4Sm90ELb0ELb1ELb1ELb0ELb0ELb1ELb0ELb0ELi2ELi1ELi2ELi2ELb0EEENS1_24CollectiveEpilogueBwdGQAISC_fSF_Li256ELb0ELb0EEENS1_19SingleTileSchedulerILb0ELb0ELb0ELi128EEEEEEEEEvNT_6ParamsE)
        /*01e8*/ 	.word	0x00000004


	//----- nvinfo : EIATTR_FRAME_SIZE
	.align		4
.L_92:
        /*01ec*/ 	.byte	0x04, 0x11
        /*01ee*/ 	.short	(.L_94 - .L_93)
	.align		4
.L_93:
        /*01f0*/ 	.word	index@(_ZN7cutlass13device_kernelIN5flash11enable_sm90INS1_16FlashAttnBwdSm90INS1_25CollectiveMainloopBwdSm90ILi2ELi2ELi2EN4cute5tupleIJNS5_1CILi1EEES8_S8_EEENS6_IJNS7_ILi128EEESA_NS7_ILi64EEEEEENS_6half_tEfNS_4arch4Sm90ELb0ELb1ELb1ELb0ELb0ELb1ELb0ELb0ELi2ELi1ELi2ELi2ELb0EEENS1_24CollectiveEpilogueBwdGQAISC_fSF_Li256ELb0ELb0EEENS1_19SingleTileSchedulerILb0ELb0ELb0ELi128EEEEEEEEEvNT_6ParamsE)
        /*01f4*/ 	.word	0x00000000


	//----- nvinfo : EIATTR_REGCOUNT
	.align		4
.L_94:
        /*01f8*/ 	.byte	0x04, 0x2f
        /*01fa*/ 	.short	(.L_96 - .L_95)
	.align		4
.L_95:
        /*01fc*/ 	.word	index@(_ZN7cutlass13device_kernelIN5flash11enable_sm90INS1_16FlashAttnBwdSm90INS1_25CollectiveMainloopBwdSm90ILi2ELi2ELi2EN4cute5tupleIJNS5_1CILi1EEES8_S8_EEENS6_IJNS7_ILi128EEESA_NS7_ILi64EEEEEENS_6half_tEfNS_4arch4Sm90ELb0ELb1ELb1ELb0ELb1ELb1ELb0ELb0ELi2ELi1ELi2ELi2ELb0EEENS1_21CollectiveEpilogueBwdISC_SD_SF_Li256ELb0ELb0ELi1EEENS1_19SingleTileSchedulerILb0ELb0ELb0ELi128EEEEEEEEEvNT_6ParamsE)
        /*0200*/ 	.word	0x00000004


	//----- nvinfo : EIATTR_FRAME_SIZE
	.align		4
.L_96:
        /*0204*/ 	.byte	0x04, 0x11
        /*0206*/ 	.short	(.L_98 - .L_97)
	.align		4
.L_97:
        /*0208*/ 	.word	index@(_ZN7cutlass13device_kernelIN5flash11enable_sm90INS1_16FlashAttnBwdSm90INS1_25CollectiveMainloopBwdSm90ILi2ELi2ELi2EN4cute5tupleIJNS5_1CILi1EEES8_S8_EEENS6_IJNS7_ILi128EEESA_NS7_ILi64EEEEEENS_6half_tEfNS_4arch4Sm90ELb0ELb1ELb1ELb0ELb1ELb1ELb0ELb0ELi2ELi1ELi2ELi2ELb0EEENS1_21CollectiveEpilogueBwdISC_SD_SF_Li256ELb0ELb0ELi1EEENS1_19SingleTileSchedulerILb0ELb0ELb0ELi128EEEEEEEEEvNT_6ParamsE)
        /*020c*/ 	.word	0x00000000


	//----- nvinfo : EIATTR_REGCOUNT
	.align		4
.L_98:
        /*0210*/ 	.byte	0x04, 0x2f
        /*0212*/ 	.short	(.L_100 - .L_99)
	.align		4
.L_99:
        /*0214*/ 	.word	index@(_ZN7cutlass13device_kernelIN5flash11enable_sm90INS1_16FlashAttnBwdSm90INS1_25CollectiveMainloopBwdSm90ILi2ELi2ELi2EN4cute5tupleIJNS5_1CILi1EEES8_S8_EEENS6_IJNS7_ILi128EEESA_NS7_ILi64EEEEEENS_6half_tEfNS_4arch4Sm90ELb0ELb1ELb1ELb0ELb0ELb1ELb0ELb0ELi2ELi1ELi2ELi2ELb0EEENS1_21CollectiveEpilogueBwdISC_SD_SF_Li256ELb0ELb0ELi1EEENS1_19SingleTileSchedulerILb0ELb0ELb0ELi128EEEEEEEEEvNT_6ParamsE)
        /*0218*/ 	.word	0x00000004


	//----- nvinfo : EIATTR_FRAME_SIZE
	.align		4
.L_100:
        /*021c*/ 	.byte	0x04, 0x11
        /*021e*/ 	.short	(.L_102 - .L_101)
	.align		4
.L_101:
        /*0220*/ 	.word	index@(_ZN7cutlass13device_kernelIN5flash11enable_sm90INS1_16FlashAttnBwdSm90INS1_25CollectiveMainloopBwdSm90ILi2ELi2ELi2EN4cute5tupleIJNS5_1CILi1EEES8_S8_EEENS6_IJNS7_ILi128EEESA_NS7_ILi64EEEEEENS_6half_tEfNS_4arch4Sm90ELb0ELb1ELb1ELb0ELb0ELb1ELb0ELb0ELi2ELi1ELi2ELi2ELb0EEENS1_21CollectiveEpilogueBwdISC_SD_SF_Li256ELb0ELb0ELi1EEENS1_19SingleTileSchedulerILb0ELb0ELb0ELi128EEEEEEEEEvNT_6ParamsE)
        /*0224*/ 	.word	0x00000000


	//----- nvinfo : EIATTR_REGCOUNT
	.align		4
.L_102:
        /*0228*/ 	.byte	0x04, 0x2f
        /*022a*/ 	.short	(.L_104 - .L_103)
	.align		4
.L_103:
        /*022c*/ 	.word	index@(_ZN7cutlass13device_kernelIN5flash11enable_sm90INS1_16FlashAttnBwdSm90INS1_25CollectiveMainloopBwdSm90ILi2ELi2ELi2EN4cute5tupleIJNS5_1CILi1EEES8_S8_EEENS6_IJNS7_ILi128EEESA_NS7_ILi64EEEEEENS_6half_tEfNS_4arch4Sm90ELb0ELb0ELb1ELb1ELb1ELb1ELb0ELb0ELi2ELi1ELi2ELi2ELb0EEENS1_24CollectiveEpilogueBwdGQAISC_fSF_Li256ELb1ELb1EEENS1_19SingleTileSchedulerILb1ELb0ELb0ELi128EEEEEEEEEvNT_6ParamsE)
        /*0230*/ 	.word	0x00000004


	//----- nvinfo : EIATTR_FRAME_SIZE
	.align		4
.L_104:
        /*0234*/ 	.byte	0x04, 0x11
        /*0236*/ 	.short	(.L_106 - .L_105)
	.align		4
.L_105:
        /*0238*/ 	.word	index@(_ZN7cutlass13device_kernelIN5flash11enable_sm90INS1_16FlashAttnBwdSm90INS1_25CollectiveMainloopBwdSm90ILi2ELi2ELi2EN4cute5tupleIJNS5_1CILi1EEES8_S8_EEENS6_IJNS7_ILi128EEESA_NS7_ILi64EEEEEENS_6half_tEfNS_4arch4Sm90ELb0ELb0ELb1ELb1ELb1ELb1ELb0ELb0ELi2ELi1ELi2ELi2ELb0EEENS1_24CollectiveEpilogueBwdGQAISC_fSF_Li256ELb1ELb1EEENS1_19SingleTileSchedulerILb1ELb0ELb0ELi128EEEEEEEEEvNT_6ParamsE)
        /*023c*/ 	.word	0x00000000


	//----- nvinfo : EIATTR_REGCOUNT
	.align		4
.L_106:
        /*0240*/ 	.byte	0x04, 0x2f
        /*0242*/ 	.short	(.L_108 - .L_107)
	.align		4
.L_107:
        /*0244*/ 	.word	index@(_ZN7cutlass13device_kernelIN5flash11enable_sm90INS1_16FlashAttnBwdSm90INS1_25CollectiveMainloopBwdSm90ILi2ELi2ELi2EN4cute5tupleIJNS5_1CILi1EEES8_S8_EEENS6_IJNS7_ILi128EEESA_NS7_ILi64EEEEEENS_6half_tEfNS_4arch4Sm90ELb0ELb0ELb1ELb1ELb0ELb1ELb0ELb0ELi2ELi1ELi2ELi2ELb0EEENS1_24CollectiveEpilogueBwdGQAISC_fSF_Li256ELb1ELb0EEENS1_19SingleTileSchedulerILb1ELb0ELb0ELi128EEEEEEEEEvNT_6ParamsE)
        /*0248*/ 	.word	0x00000004


	//----- nvinfo : EIATTR_FRAME_SIZE
	.align		4
.L_108:
        /*024c*/ 	.byte	0x04, 0x11
        /*024e*/ 	.short	(.L_110 - .L_109)
	.align		4
.L_109:
        /*0250*/ 	.word	index@(_ZN7cutlass13device_kernelIN5flash11enable_sm90INS1_16FlashAttnBwdSm90INS1_25CollectiveMainloopBwdSm90ILi2ELi2ELi2EN4cute5tupleIJNS5_1CILi1EEES8_S8_EEENS6_IJNS7_ILi128EEESA_NS7_ILi64EEEEEENS_6half_tEfNS_4arch4Sm90ELb0ELb0ELb1ELb1ELb0ELb1ELb0ELb0ELi2ELi1ELi2ELi2ELb0EEENS1_24CollectiveEpilogueBwdGQAISC_fSF_Li256ELb1ELb0EEENS1_19SingleTileSchedulerILb1ELb0ELb0ELi128EEEEEEEEEvNT_6ParamsE)
        /*0254*/ 	.word	0x00000000


	//----- nvinfo : EIATTR_REGCOUNT
	.align		4
.L_110:
        /*0258*/ 	.byte	0x04, 0x2f
        /*025a*/ 	.short	(.L_112 - .L_111)
	.align		4
.L_111:
        /*025c*/ 	.word	index@(_ZN7cutlass13device_kernelIN5flash11enable_sm90INS1_16FlashAttnBwdSm90INS1_25CollectiveMainloopBwdSm90ILi2ELi2ELi2EN4cute5tupleIJNS5_1CILi1EEES8_S8_EEENS6_IJNS7_ILi128EEESA_NS7_ILi64EEEEEENS_6half_tEfNS_4arch4Sm90ELb0ELb0ELb1ELb1ELb1ELb1ELb0ELb0ELi2ELi1ELi2ELi2ELb0EEENS1_21CollectiveEpilogueBwdISC_SD_SF_Li256ELb1ELb0ELi1EEENS1_19SingleTileSchedulerILb1ELb0ELb0ELi128EEEEEEEEEvNT_6ParamsE)
        /*0260*/ 	.word	0x00000004


	//----- nvinfo : EIATTR_FRAME_SIZE
	.align		4
.L_112:
        /*0264*/ 	.byte	0x04, 0x11
        /*0266*/ 	.short	(.L_114 - .L_113)
	.align		4
.L_113:
        /*0268*/ 	.word	index@(_ZN7cutlass13device_kernelIN5flash11enable_sm90INS1_16FlashAttnBwdSm90INS1_25CollectiveMainloopBwdSm90ILi2ELi2ELi2EN4cute5tupleIJNS5_1CILi1EEES8_S8_EEENS6_IJNS7_ILi128EEESA_NS7_ILi64EEEEEENS_6half_tEfNS_4arch4Sm90ELb0ELb0ELb1ELb1ELb1ELb1ELb0ELb0ELi2ELi1ELi2ELi2ELb0EEENS1_21CollectiveEpilogueBwdISC_SD_SF_Li256ELb1ELb0ELi1EEENS1_19SingleTileSchedulerILb1ELb0ELb0ELi128EEEEEEEEEvNT_6ParamsE)
        /*026c*/ 	.word	0x00000000


	//----- nvinfo : EIATTR_REGCOUNT
	.align		4
.L_114:
        /*0270*/ 	.byte	0x04, 0x2f
        /*0272*/ 	.short	(.L_116 - .L_115)
	.align		4
.L_115:
        /*0274*/ 	.word	index@(_ZN7cutlass13device_kernelIN5flash11enable_sm90INS1_16FlashAttnBwdSm90INS1_25CollectiveMainloopBwdSm90ILi2ELi2ELi2EN4cute5tupleIJNS5_1CILi1EEES8_S8_EEENS6_IJNS7_ILi128EEESA_NS7_ILi64EEEEEENS_6half_tEfNS_4arch4Sm90ELb0ELb0ELb1ELb1ELb0ELb1ELb0ELb0ELi2ELi1ELi2ELi2ELb0EEENS1_21CollectiveEpilogueBwdISC_SD_SF_Li256ELb1ELb0ELi1EEENS1_19SingleTileSchedulerILb1ELb0ELb0ELi128EEEEEEEEEvNT_6ParamsE)
        /*0278*/ 	.word	0x00000004


	//----- nvinfo : EIATTR_FRAME_SIZE
	.align		4
.L_116:
        /*027c*/ 	.byte	0x04, 0x11
        /*027e*/ 	.short	(.L_118 - .L_117)
	.align		4
.L_117:
        /*0280*/ 	.word	index@(_ZN7cutlass13device_kernelIN5flash11enable_sm90INS1_16FlashAttnBwdSm90INS1_25CollectiveMainloopBwdSm90ILi2ELi2ELi2EN4cute5tupleIJNS5_1CILi1EEES8_S8_EEENS6_IJNS7_ILi128EEESA_NS7_ILi64EEEEEENS_6half_tEfNS_4arch4Sm90ELb0ELb0ELb1ELb1ELb0ELb1ELb0ELb0ELi2ELi1ELi2ELi2ELb0EEENS1_21CollectiveEpilogueBwdISC_SD_SF_Li256ELb1ELb0ELi1EEENS1_19SingleTileSchedulerILb1ELb0ELb0ELi128EEEEEEEEEvNT_6ParamsE)
        /*0284*/ 	.word	0x00000000


	//----- nvinfo : EIATTR_REGCOUNT
	.align		4
.L_118:
        /*0288*/ 	.byte	0x04, 0x2f
        /*028a*/ 	.short	(.L_120 - .L_119)
	.align		4
.L_119:
        /*028c*/ 	.word	index@(_ZN7cutlass13device_kernelIN5flash11enable_sm90INS1_16FlashAttnBwdSm90INS1_25CollectiveMainloopBwdSm90ILi2ELi2ELi2EN4cute5tupleIJNS5_1CILi1EEES8_S8_EEENS6_IJNS7_ILi128EEESA_NS7_ILi64EEEEEENS_6half_tEfNS_4arch4Sm90ELb0ELb0ELb1ELb0ELb1ELb1ELb0ELb0ELi2ELi1ELi2ELi2ELb0EEENS1_24CollectiveEpilogueBwdGQAISC_fSF_Li256ELb0ELb1EEENS1_19SingleTileSchedulerILb0ELb0ELb0ELi128EEEEEEEEEvNT_6ParamsE)
        /*0290*/ 	.word	0x00000004


	//----- nvinfo : EIATTR_FRAME_SIZE
	.align		4
.L_120:
        /*0294*/ 	.byte	0x04, 0x11
        /*0296*/ 	.short	(.L_122 - .L_121)
	.align		4
.L_121:
        /*0298*/ 	.word	index@(_ZN7cutlass13device_kernelIN5flash11enable_sm90INS1_16FlashAttnBwdSm90INS1_25CollectiveMainloopBwdSm90ILi2ELi2ELi2EN4cute5tupleIJNS5_1CILi1EEES8_S8_EEENS6_IJNS7_ILi128EEESA_NS7_ILi64EEEEEENS_6half_tEfNS_4arch4Sm90ELb0ELb0ELb1ELb0ELb1ELb1ELb0ELb0ELi2ELi1ELi2ELi2ELb0EEENS1_24CollectiveEpilogueBwdGQAISC_fSF_Li256ELb0ELb1EEENS1_19SingleTileSchedulerILb0ELb0ELb0ELi128EEEEEEEEEvNT_6ParamsE)
        /*029c*/ 	.word	0x00000000


	//----- nvinfo : EIATTR_REGCOUNT
	.align		4
.L_122:
        /*02a0*/ 	.byte	0x04, 0x2f
        /*02a2*/ 	.short	(.L_124 - .L_123)
	.align		4
.L_123:
        /*02a4*/ 	.word	index@(_ZN7cutlass13device_kernelIN5flash11enable_sm90INS1_16FlashAttnBwdSm90INS1_25CollectiveMainloopBwdSm90ILi2ELi2ELi2EN4cute5tupleIJNS5_1CILi1EEES8_S8_EEENS6_IJNS7_ILi128EEESA_NS7_ILi64EEEEEENS_6half_tEfNS_4arch4Sm90ELb0ELb0ELb1ELb0ELb0ELb1ELb0ELb0ELi2ELi1ELi2ELi2ELb0EEENS1_24CollectiveEpilogueBwdGQAISC_fSF_Li256ELb0ELb0EEENS1_19SingleTileSchedulerILb0ELb0ELb0ELi128EEEEEEEEEvNT_6ParamsE)
        /*02a8*/ 	.word	0x00000004


	//----- nvinfo : EIATTR_FRAME_SIZE
	.align		4
.L_124:
        /*02ac*/ 	.byte	0x04, 0x11
        /*02ae*/ 	.short	(.L_126 - .L_125)
	.align		4
.L_125:
        /*02b0*/ 	.word	index@(_ZN7cutlass13device_kernelIN5flash11enable_sm90INS1_16FlashAttnBwdSm90INS1_25CollectiveMainloopBwdSm90ILi2ELi2ELi2EN4cute5tupleIJNS5_1CILi1EEES8_S8_EEENS6_IJNS7_ILi128EEESA_NS7_ILi64EEEEEENS_6half_tEfNS_4arch4Sm90ELb0ELb0ELb1ELb0ELb0ELb1ELb0ELb0ELi2ELi1ELi2ELi2ELb0EEENS1_24CollectiveEpilogueBwdGQAISC_fSF_Li256ELb0ELb0EEENS1_19SingleTileSchedulerILb0ELb0ELb0ELi128EEEEEEEEEvNT_6ParamsE)
        /*02b4*/ 	.word	0x00000000


	//----- nvinfo : EIATTR_REGCOUNT
	.align		4
.L_126:
        /*02b8*/ 	.byte	0x04, 0x2f
        /*02ba*/ 	.short	(.L_128 - .L_127)
	.align		4
.L_127:
        /*02bc*/ 	.word	index@(_ZN7cutlass13device_kernelIN5flash11enable_sm90INS1_16FlashAttnBwdSm90INS1_25CollectiveMainloopBwdSm90ILi2ELi2ELi2EN4cute5tupleIJNS5_1CILi1EEES8_S8_EEENS6_IJNS7_ILi128EEESA_NS7_ILi64EEEEEENS_6half_tEfNS_4arch4Sm90ELb0ELb0ELb1ELb0ELb1ELb1ELb0ELb0ELi2ELi1ELi2ELi2ELb0EEENS1_21CollectiveEpilogueBwdISC_SD_SF_Li256ELb0ELb0ELi1EEENS1_19SingleTileSchedulerILb0ELb0ELb0ELi128EEEEEEEEEvNT_6ParamsE)
        /*02c0*/ 	.word	0x00000004


	//----- nvinfo : EIATTR_FRAME_SIZE
	.align		4
.L_128:
        /*02c4*/ 	.byte	0x04, 0x11
        /*02c6*/ 	.short	(.L_130 - .L_129)
	.align		4
.L_129:
        /*02c8*/ 	.word	index@(_ZN7cutlass13device_kernelIN5flash11enable_sm90INS1_16FlashAttnBwdSm90INS1_25CollectiveMainloopBwdSm90ILi2ELi2ELi2EN4cute5tupleIJNS5_1CILi1EEES8_S8_EEENS6_IJNS7_ILi128EEESA_NS7_ILi64EEEEEENS_6half_tEfNS_4arch4Sm90ELb0ELb0ELb1ELb0ELb1ELb1ELb0ELb0ELi2ELi1ELi2ELi2ELb0EEENS1_21CollectiveEpilogueBwdISC_SD_SF_Li256ELb0ELb0ELi1EEENS1_19SingleTileSchedulerILb0ELb0ELb0ELi128EEEEEEEEEvNT_6ParamsE)
        /*02cc*/ 	.word	0x00000000


	//----- nvinfo : EIATTR_REGCOUNT
	.align		4
.L_130:
        /*02d0*/ 	.byte	0x04, 0x2f
        /*02d2*/ 	.short	(.L_132 - .L_131)
	.align		4
.L_131:
        /*02d4*/ 	.word	index@(_ZN7cutlass13device_kernelIN5flash11enable_sm90INS1_16FlashAttnBwdSm90INS1_25CollectiveMainloopBwdSm90ILi2ELi2ELi2EN4cute5tupleIJNS5_1CILi1EEES8_S8_EEENS6_IJNS7_ILi128EEESA_NS7_ILi64EEEEEENS_6half_tEfNS_4arch4Sm90ELb0ELb0ELb1ELb0ELb0ELb1ELb0ELb0ELi2ELi1ELi2ELi2ELb0EEENS1_21CollectiveEpilogueBwdISC_SD_SF_Li256ELb0ELb0ELi1EEENS1_19SingleTileSchedulerILb0ELb0ELb0ELi128EEEEEEEEEvNT_6ParamsE)
        /*02d8*/ 	.word	0x00000004


	//----- nvinfo : EIATTR_FRAME_SIZE
	.align		4
.L_132:
        /*02dc*/ 	.byte	0x04, 0x11
        /*02de*/ 	.short	(.L_134 - .L_133)
	.align		4
.L_133:
        /*02e0*/ 	.word	index@(_ZN7cutlass13device_kernelIN5flash11enable_sm90INS1_16FlashAttnBwdSm90INS1_25CollectiveMainloopBwdSm90ILi2ELi2ELi2EN4cute5tupleIJNS5_1CILi1EEES8_S8_EEENS6_IJNS7_ILi128EEESA_NS7_ILi64EEEEEENS_6half_tEfNS_4arch4Sm90ELb0ELb0ELb1ELb0ELb0ELb1ELb0ELb0ELi2ELi1ELi2ELi2ELb0EEENS1_21CollectiveEpilogueBwdISC_SD_SF_Li256ELb0ELb0ELi1EEENS1_19SingleTileSchedulerILb0ELb0ELb0ELi128EEEEEEEEEvNT_6ParamsE)
        /*02e4*/ 	.word	0x00000000


	//----- nvinfo : EIATTR_MIN_STACK_SIZE
	.align		4
.L_134:
        /*02e8*/ 	.byte	0x04, 0x12
        /*02ea*/ 	.short	(.L_136 - .L_135)
	.align		4
.L_135:
        /*02ec*/ 	.word	index@(_ZN7cutlass13device_kernelIN5flash11enable_sm90INS1_16FlashAttnBwdSm90INS1_25CollectiveMainloopBwdSm90ILi2ELi2ELi2EN4cute5tupleIJNS5_1CILi1EEES8_S8_EEENS6_IJNS7_ILi128EEESA_NS7_ILi64EEEEEENS_6half_tEfNS_4arch4Sm90ELb0ELb0ELb1ELb0ELb0ELb1ELb0ELb0ELi2ELi1ELi2ELi2ELb0EEENS1_21CollectiveEpilogueBwdISC_SD_SF_Li256ELb0ELb0ELi1EEENS1_19SingleTileSchedulerILb0ELb0ELb0ELi128EEEEEEEEEvNT_6ParamsE)
        /*02f0*/ 	.word	0x00000000


	//----- nvinfo : EIATTR_MIN_STACK_SIZE
	.align		4
.L_136:
        /*02f4*/ 	.byte	0x04, 0x12
        /*02f6*/ 	.short	(.L_138 - .L_137)
	.align		4
.L_137:
        /*02f8*/ 	.word	index@(_ZN7cutlass13device_kernelIN5flash11enable_sm90INS1_16FlashAttnBwdSm90INS1_25CollectiveMainloopBwdSm90ILi2ELi2ELi2EN4cute5tupleIJNS5_1CILi1EEES8_S8_EEENS6_IJNS7_ILi128EEESA_NS7_ILi64EEEEEENS_6half_tEfNS_4arch4Sm90ELb0ELb0ELb1ELb0ELb1ELb1ELb0ELb0ELi2ELi1ELi2ELi2ELb0EEENS1_21CollectiveEpilogueBwdISC_SD_SF_Li256ELb0ELb0ELi1EEENS1_19SingleTileSchedulerILb0ELb0ELb0ELi128EEEEEEEEEvNT_6ParamsE)
        /*02fc*/ 	.word	0x00000000


	//----- nvinfo : EIATTR_MIN_STACK_SIZE
	.align		4
.L_138:
        /*0300*/ 	.byte	0x04, 0x12
        /*0302*/ 	.short	(.L_140 - .L_139)
	.align		4
.L_139:
        /*0304*/ 	.word	index@(_ZN7cutlass13device_kernelIN5flash11enable_sm90INS1_16FlashAttnBwdSm90INS1_25CollectiveMainloopBwdSm90ILi2ELi2ELi2EN4cute5tupleIJNS5_1CILi1EEES8_S8_EEENS6_IJNS7_ILi128EEESA_NS7_ILi64EEEEEENS_6half_tEfNS_4arch4Sm90ELb0ELb0ELb1ELb0ELb0ELb1ELb0ELb0ELi2ELi1ELi2ELi2ELb0EEENS1_24CollectiveEpilogueBwdGQAISC_fSF_Li256ELb0ELb0EEENS1_19SingleTileSchedulerILb0ELb0ELb0ELi128EEEEEEEEEvNT_6ParamsE)
        /*0308*/ 	.word	0x00000000


	//----- nvinfo : EIATTR_MIN_STACK_SIZE
	.align		4
.L_140:
        /*030c*/ 	.byte	0x04, 0x12
        /*030e*/ 	.short	(.L_142 - .L_141)
	.align		4
.L_141:
        /*0310*/ 	.word	index@(_ZN7cutlass13device_kernelIN5flash11enable_sm90INS1_16FlashAttnBwdSm90INS1_25CollectiveMainloopBwdSm90ILi2ELi2ELi2EN4cute5tupleIJNS5_1CILi1EEES8_S8_EEENS6_IJNS7_ILi128EEESA_NS7_ILi64EEEEEENS_6half_tEfNS_4arch4Sm90ELb0ELb0ELb1ELb0ELb1ELb1ELb0ELb0ELi2ELi1ELi2ELi2ELb0EEENS1_24CollectiveEpilogueBwdGQAISC_fSF_Li256ELb0ELb1EEENS1_19SingleTileSchedulerILb0ELb0ELb0ELi128EEEEEEEEEvNT_6ParamsE)
        /*0314*/ 	.word	0x00000000


	//----- nvinfo : EIATTR_MIN_STACK_SIZE
	.align		4
.L_142:
        /*0318*/ 	.byte	0x04, 0x12
        /*031a*/ 	.short	(.L_144 - .L_143)
	.align		4
.L_143:
        /*031c*/ 	.word	index@(_ZN7cutlass13device_kernelIN5flash11enable_sm90INS1_16FlashAttnBwdSm90INS1_25CollectiveMainloopBwdSm90ILi2ELi2ELi2EN4cute5tupleIJNS5_1CILi1EEES8_S8_EEENS6_IJNS7_ILi128EEESA_NS7_ILi64EEEEEENS_6half_tEfNS_4arch4Sm90ELb0ELb0ELb1ELb1ELb0ELb1ELb0ELb0ELi2ELi1ELi2ELi2ELb0EEENS1_21CollectiveEpilogueBwdISC_SD_SF_Li256ELb1ELb0ELi1EEENS1_19SingleTileSchedulerILb1ELb0ELb0ELi128EEEEEEEEEvNT_6ParamsE)
        /*0320*/ 	.word	0x00000000


	//----- nvinfo : EIATTR_MIN_STACK_SIZE
	.align		4
.L_144:
        /*0324*/ 	.byte	0x04, 0x12
        /*0326*/ 	.short	(.L_146 - .L_145)
	.align		4
.L_145:
        /*0328*/ 	.word	index@(_ZN7cutlass13device_kernelIN5flash11enable_sm90INS1_16FlashAttnBwdSm90INS1_25CollectiveMainloopBwdSm90ILi2ELi2ELi2EN4cute5tupleIJNS5_1CILi1EEES8_S8_EEENS6_IJNS7_ILi128EEESA_NS7_ILi64EEEEEENS_6half_tEfNS_4arch4Sm90ELb0ELb0ELb1ELb1ELb1ELb1ELb0ELb0ELi2ELi1ELi2ELi2ELb0EEENS1_21CollectiveEpilogueBwdISC_SD_SF_Li256ELb1ELb0ELi1EEENS1_19SingleTileSchedulerILb1ELb0ELb0ELi128EEEEEEEEEvNT_6ParamsE)
        /*032c*/ 	.word	0x00000000


	//----- nvinfo : EIATTR_MIN_STACK_SIZE
	.align		4
.L_146:
        /*0330*/ 	.byte	0x04, 0x12
        /*0332*/ 	.short	(.L_148 - .L_147)
	.align		4
.L_147:
        /*0334*/ 	.word	index@(_ZN7cutlass13device_kernelIN5flash11enable_sm90INS1_16FlashAttnBwdSm90INS1_25CollectiveMainloopBwdSm90ILi2ELi2ELi2EN4cute5tupleIJNS5_1CILi1EEES8_S8_EEENS6_IJNS7_ILi128EEESA_NS7_ILi64EEEEEENS_6half_tEfNS_4arch4Sm90ELb0ELb0ELb1ELb1ELb0ELb1ELb0ELb0ELi2ELi1ELi2ELi2ELb0EEENS1_24CollectiveEpilogueBwdGQAISC_fSF_Li256ELb1ELb0EEENS1_19SingleTileSchedulerILb1ELb0ELb0ELi128EEEEEEEEEvNT_6ParamsE)
        /*0338*/ 	.word	0x00000000


	//----- nvinfo : EIATTR_MIN_STACK_SIZE
	.align		4
.L_148:
        /*033c*/ 	.byte	0x04, 0x12
        /*033e*/ 	.short	(.L_150 - .L_149)
	.align		4
.L_149:
        /*0340*/ 	.word	index@(_ZN7cutlass13device_kernelIN5flash11enable_sm90INS1_16FlashAttnBwdSm90INS1_25CollectiveMainloopBwdSm90ILi2ELi2ELi2EN4cute5tupleIJNS5_1CILi1EEES8_S8_EEENS6_IJNS7_ILi128EEESA_NS7_ILi64EEEEEENS_6half_tEfNS_4arch4Sm90ELb0ELb0ELb1ELb1ELb1ELb1ELb0ELb0ELi2ELi1ELi2ELi2ELb0EEENS1_24CollectiveEpilogueBwdGQAISC_fSF_Li256ELb1ELb1EEENS1_19SingleTileSchedulerILb1ELb0ELb0ELi128EEEEEEEEEvNT_6ParamsE)
        /*0344*/ 	.word	0x00000000


	//----- nvinfo : EIATTR_MIN_STACK_SIZE
	.align		4
.L_150:
        /*0348*/ 	.byte	0x04, 0x12
        /*034a*/ 	.short	(.L_152 - .L_151)
	.align		4
.L_151:
        /*034c*/ 	.word	index@(_ZN7cutlass13device_kernelIN5flash11enable_sm90INS1_16FlashAttnBwdSm90INS1_25CollectiveMainloopBwdSm90ILi2ELi2ELi2EN4cute5tupleIJNS5_1CILi1EEES8_S8_EEENS6_IJNS7_ILi128EEESA_NS7_ILi64EEEEEENS_6half_tEfNS_4arch4Sm90ELb0ELb1ELb1ELb0ELb0ELb1ELb0ELb0ELi2ELi1ELi2ELi2ELb0EEENS1_21CollectiveEpilogueBwdISC_SD_SF_Li256ELb0ELb0ELi1EEENS1_19SingleTileSchedulerILb0ELb0ELb0ELi128EEEEEEEEEvNT_6ParamsE)
        /*0350*/ 	.word	0x00000000


	//----- nvinfo : EIATTR_MIN_STACK_SIZE
	.align		4
.L_152:
        /*0354*/ 	.byte	0x04, 0x12
        /*0356*/ 	.short	(.L_154 - .L_153)
	.align		4
.L_153:
        /*0358*/ 	.word	index@(_ZN7cutlass13device_kernelIN5flash11enable_sm90INS1_16FlashAttnBwdSm90INS1_25CollectiveMainloopBwdSm90ILi2ELi2ELi2EN4cute5tupleIJNS5_1CILi1EEES8_S8_EEENS6_IJNS7_ILi128EEESA_NS7_ILi64EEEEEENS_6half_tEfNS_4arch4Sm90ELb0ELb1ELb1ELb0ELb1ELb1ELb0ELb0ELi2ELi1ELi2ELi2ELb0EEENS1_21CollectiveEpilogueBwdISC_SD_SF_Li256ELb0ELb0ELi1EEENS1_19SingleTileSchedulerILb0ELb0ELb0ELi128EEEEEEEEEvNT_6ParamsE)
        /*035c*/ 	.word	0x00000000


	//----- nvinfo : EIATTR_MIN_STACK_SIZE
	.align		4
.L_154:
        /*0360*/ 	.byte	0x04, 0x12
        /*0362*/ 	.short	(.L_156 - .L_155)
	.align		4
.L_155:
        /*0364*/ 	.word	index@(_ZN7cutlass13device_kernelIN5flash11enable_sm90INS1_16FlashAttnBwdSm90INS1_25CollectiveMainloopBwdSm90ILi2ELi2ELi2EN4cute5tupleIJNS5_1CILi1EEES8_S8_EEENS6_IJNS7_ILi128EEESA_NS7_ILi64EEEEEENS_6half_tEfNS_4arch4Sm90ELb0ELb1ELb1ELb0ELb0ELb1ELb0ELb0ELi2ELi1ELi2ELi2ELb0EEENS1_24CollectiveEpilogueBwdGQAISC_fSF_Li256ELb0ELb0EEENS1_19SingleTileSchedulerILb0ELb0ELb0ELi128EEEEEEEEEvNT_6ParamsE)
        /*0368*/ 	.word	0x00000000


	//----- nvinfo : EIATTR_MIN_STACK_SIZE
	.align		4
.L_156:
        /*036c*/ 	.byte	0x04, 0x12
        /*036e*/ 	.short	(.L_158 - .L_157)
	.align		4
.L_157:
        /*0370*/ 	.word	index@(_ZN7cutlass13device_kernelIN5flash11enable_sm90INS1_16FlashAttnBwdSm90INS1_25CollectiveMainloopBwdSm90ILi2ELi2ELi2EN4cute5tupleIJNS5_1CILi1EEES8_S8_EEENS6_IJNS7_ILi128EEESA_NS7_ILi64EEEEEENS_6half_tEfNS_4arch4Sm90ELb0ELb1ELb1ELb0ELb1ELb1ELb0ELb0ELi2ELi1ELi2ELi2ELb0EEENS1_24CollectiveEpilogueBwdGQAISC_fSF_Li256ELb0ELb1EEENS1_19SingleTileSchedulerILb0ELb0ELb0ELi128EEEEEEEEEvNT_6ParamsE)
        /*0374*/ 	.word	0x00000000


	//----- nvinfo : EIATTR_MIN_STACK_SIZE
	.align		4
.L_158:
        /*0378*/ 	.byte	0x04, 0x12
        /*037a*/ 	.short	(.L_160 - .L_159)
	.align		4
.L_159:
        /*037c*/ 	.word	index@(_ZN7cutlass13device_kernelIN5flash22FlashAttnBwdPreprocessIN4cute5tupleIJNS3_1CILi128EEENS5_ILi64EEEEEENS_6half_tEfNS_4arch4Sm90ELb1ELb0EEEEEvNT_6ParamsE)
        /*0380*/ 	.word	0x00000000


	//----- nvinfo : EIATTR_MIN_STACK_SIZE
	.align		4
.L_160:
        /*0384*/ 	.byte	0x04, 0x12
        /*0386*/ 	.short	(.L_162 - .L_161)
	.align		4
.L_161:
        /*0388*/ 	.word	index@(_ZN7cutlass13device_kernelIN5flash11enable_sm90INS1_16FlashAttnBwdSm90INS1_25CollectiveMainloopBwdSm90ILi2ELi2ELi2EN4cute5tupleIJNS5_1CILi1EEES8_S8_EEENS6_IJNS7_ILi128EEESA_NS7_ILi64EEEEEENS_6half_tEfNS_4arch4Sm90ELb0ELb1ELb1ELb1ELb0ELb1ELb0ELb0ELi2ELi1ELi2ELi2ELb0EEENS1_21CollectiveEpilogueBwdISC_SD_SF_Li256ELb1ELb0ELi1EEENS1_19SingleTileSchedulerILb1ELb0ELb0ELi128EEEEEEEEEvNT_6ParamsE)
        /*038c*/ 	.word	0x00000000


	//----- nvinfo : EIATTR_MIN_STACK_SIZE
	.align		4
.L_162:
        /*0390*/ 	.byte	0x04, 0x12
        /*0392*/ 	.short	(.L_164 - .L_163)
	.align		4
.L_163:
        /*0394*/ 	.word	index@(_ZN7cutlass13device_kernelIN5flash11enable_sm90INS1_16FlashAttnBwdSm90INS1_25CollectiveMainloopBwdSm90ILi2ELi2ELi2EN4cute5tupleIJNS5_1CILi1EEES8_S8_EEENS6_IJNS7_ILi128EEESA_NS7_ILi64EEEEEENS_6half_tEfNS_4arch4Sm90ELb0ELb1ELb1ELb1ELb1ELb1ELb0ELb0ELi2ELi1ELi2ELi2ELb0EEENS1_21CollectiveEpilogueBwdISC_SD_SF_Li256ELb1ELb0ELi1EEENS1_19SingleTileSchedulerILb1ELb0ELb0ELi128EEEEEEEEEvNT_6ParamsE)
        /*0398*/ 	.word	0x00000000


	//----- nvinfo : EIATTR_MIN_STACK_SIZE
	.align		4
.L_164:
        /*039c*/ 	.byte	0x04, 0x12
        /*039e*/ 	.short	(.L_166 - .L_165)
	.align		4
.L_165:
        /*03a0*/ 	.word	index@(_ZN7cutlass13device_kernelIN5flash11enable_sm90INS1_16FlashAttnBwdSm90INS1_25CollectiveMainloopBwdSm90ILi2ELi2ELi2EN4cute5tupleIJNS5_1CILi1EEES8_S8_EEENS6_IJNS7_ILi128EEESA_NS7_ILi64EEEEEENS_6half_tEfNS_4arch4Sm90ELb0ELb1ELb1ELb1ELb0ELb1ELb0ELb0ELi2ELi1ELi2ELi2ELb0EEENS1_24CollectiveEpilogueBwdGQAISC_fSF_Li256ELb1ELb0EEENS1_19SingleTileSchedulerILb1ELb0ELb0ELi128EEEEEEEEEvNT_6ParamsE)
        /*03a4*/ 	.word	0x00000000


	//----- nvinfo : EIATTR_MIN_STACK_SIZE
	.align		4
.L_166:
        /*03a8*/ 	.byte	0x04, 0x12
        /*03aa*/ 	.short	(.L_168 - .L_167)
	.align		4
.L_167:
        /*03ac*/ 	.word	index@(_ZN7cutlass13device_kernelIN5flash32FlashAttnBwdPostprocessConvertdQIN4cute5tupleIJNS3_1CILi128EEENS5_ILi64EEEEEENS_6half_tEfNS_4arch4Sm90ELi256ENS3_8TiledMMAINS3_8MMA_AtomIJNS3_4SM904GMMA25MMA_64x64x16_F32F16F16_SSILNSF_5MajorE0ELSH_1ELNSF_7ScaleInE1ELSI_1EEEEEENS3_6LayoutINS4_IJNS5_ILi2EEENS5_ILi1EEESN_EEENS4_IJSN_NS5_ILi0EEESP_EEEEENS4_IJNS3_10UnderscoreESS_SS_EEEEELb0EEEEEvNT_6ParamsE)
        /*03b0*/ 	.word	0x00000000


	//----- nvinfo : EIATTR_MIN_STACK_SIZE
	.align		4
.L_168:
        /*03b4*/ 	.byte	0x04, 0x12
        /*03b6*/ 	.short	(.L_170 - .L_169)
	.align		4
.L_169:
        /*03b8*/ 	.word	index@(_ZN7cutlass13device_kernelIN5flash11enable_sm90INS1_16FlashAttnBwdSm90INS1_25CollectiveMainloopBwdSm90ILi2ELi2ELi2EN4cute5tupleIJNS5_1CILi1EEES8_S8_EEENS6_IJNS7_ILi128EEESA_NS7_ILi64EEEEEENS_6half_tEfNS_4arch4Sm90ELb0ELb1ELb1ELb1ELb1ELb1ELb0ELb0ELi2ELi1ELi2ELi2ELb0EEENS1_24CollectiveEpilogueBwdGQAISC_fSF_Li256ELb1ELb1EEENS1_19SingleTileSchedulerILb1ELb0ELb0ELi128EEEEEEEEEvNT_6ParamsE)
        /*03bc*/ 	.word	0x00000000


	//----- nvinfo : EIATTR_MIN_STACK_SIZE
	.align		4
.L_170:
        /*03c0*/ 	.byte	0x04, 0x12
        /*03c2*/ 	.short	(.L_172 - .L_171)
	.align		4
.L_171:
        /*03c4*/ 	.word	index@(_ZN7cutlass13device_kernelIN5flash22FlashAttnBwdPreprocessIN4cute5tupleIJNS3_1CILi128EEENS5_ILi64EEEEEENS_6half_tEfNS_4arch4Sm90ELb1ELb1EEEEEvNT_6ParamsE)
        /*03c8*/ 	.word	0x00000000


	//----- nvinfo : EIATTR_MIN_STACK_SIZE
	.align		4
.L_172:
        /*03cc*/ 	.byte	0x04, 0x12
        /*03ce*/ 	.short	(.L_174 - .L_173)
	.align		4
.L_173:
        /*03d0*/ 	.word	index@(_ZN7cutlass13device_kernelIN5flash11enable_sm90INS1_16FlashAttnBwdSm90INS1_25CollectiveMainloopBwdSm90ILi2ELi2ELi2EN4cute5tupleIJNS5_1CILi1EEES8_S8_EEENS6_IJNS7_ILi96EEENS7_ILi128EEENS7_ILi64EEEEEENS_6half_tEfNS_4arch4Sm90ELb1ELb0ELb1ELb0ELb0ELb1ELb0ELb1ELi2ELi1ELi2ELi2ELb0EEENS1_21CollectiveEpilogueBwdISD_SE_SG_Li256ELb0ELb0ELi1EEENS1_25SingleTileBwdLPTSchedulerILb0ELi128ELb0EEEEEEEEEvNT_6ParamsE)
        /*03d4*/ 	.word	0x00000000


	//----- nvinfo : EIATTR_MIN_STACK_SIZE
	.align		4
.L_174:
        /*03d8*/ 	.byte	0x04, 0x12
        /*03da*/ 	.short	(.L_176 - .L_175)
	.align		4
.L_175:
        /*03dc*/ 	.word	index@(_ZN7cutlass13device_kernelIN5flash11enable_sm90INS1_16FlashAttnBwdSm90INS1_25CollectiveMainloopBwdSm90ILi2ELi2ELi2EN4cute5tupleIJNS5_1CILi1EEES8_S8_EEENS6_IJNS7_ILi96EEENS7_ILi128EEENS7_ILi64EEEEEENS_6half_tEfNS_4arch4Sm90ELb1ELb0ELb1ELb0ELb1ELb1ELb0ELb1ELi2ELi1ELi2ELi2ELb0EEENS1_21CollectiveEpilogueBwdISD_SE_SG_Li256ELb0ELb0ELi1EEENS1_25SingleTileBwdLPTSchedulerILb0ELi128ELb1EEEEEEEEEvNT_6ParamsE)
        /*03e0*/ 	.word	0x00000000


	//----- nvinfo : EIATTR_MIN_STACK_SIZE
	.align		4
.L_176:
        /*03e4*/ 	.byte	0x04, 0x12
        /*03e6*/ 	.short	(.L_178 - .L_177)
	.align		4
.L_177:
        /*03e8*/ 	.word	index@(_ZN7cutlass13device_kernelIN5flash11enable_sm90INS1_16FlashAttnBwdSm90INS1_25CollectiveMainloopBwdSm90ILi2ELi2ELi2EN4cute5tupleIJNS5_1CILi1EEES8_S8_EEENS6_IJNS7_ILi96EEENS7_ILi128EEENS7_ILi64EEEEEENS_6half_tEfNS_4arch4Sm90ELb1ELb0ELb1ELb0ELb0ELb1ELb0ELb1ELi2ELi1ELi2ELi2ELb0EEENS1_24CollectiveEpilogueBwdGQAISD_fSG_Li256ELb0ELb0EEENS1_25SingleTileBwdLPTSchedulerILb0ELi128ELb0EEEEEEEEEvNT_6ParamsE)
        /*03ec*/ 	.word	0x00000000


	//----- nvinfo : EIATTR_MIN_STACK_SIZE
	.align		4
.L_178:
        /*03f0*/ 	.byte	0x04, 0x12
        /*03f2*/ 	.short	(.L_180 - .L_179)
	.align		4
.L_179:
        /*03f4*/ 	.word	index@(_ZN7cutlass13device_kernelIN5flash11enable_sm90INS1_16FlashAttnBwdSm90INS1_25CollectiveMainloopBwdSm90ILi2ELi2ELi2EN4cute5tupleIJNS5_1CILi1EEES8_S8_EEENS6_IJNS7_ILi96EEENS7_ILi128EEENS7_ILi64EEEEEENS_6half_tEfNS_4arch4Sm90ELb1ELb0ELb1ELb0ELb1ELb1ELb0ELb1ELi2ELi1ELi2ELi2ELb0EEENS1_24CollectiveEpilogueBwdGQAISD_fSG_Li256ELb0ELb1EEENS1_25SingleTileBwdLPTSchedulerILb0ELi128ELb1EEEEEEEEEvNT_6ParamsE)
        /*03f8*/ 	.word	0x00000000


	//----- nvinfo : EIATTR_MIN_STACK_SIZE
	.align		4
.L_180:
        /*03fc*/ 	.byte	0x04, 0x12
        /*03fe*/ 	.short	(.L_182 - .L_181)
	.align		4
.L_181:
        /*0400*/ 	.word	index@(_ZN7cutlass13device_kernelIN5flash22FlashAttnBwdPreprocessIN4cute5tupleIJNS3_1CILi96EEENS5_ILi64EEEEEENS_6half_tEfNS_4arch4Sm90ELb1ELb0EEEEEvNT_6ParamsE)
        /*0404*/ 	.word	0x00000000


	//----- nvinfo : EIATTR_MIN_STACK_SIZE
	.align		4
.L_182:
        /*0408*/ 	.byte	0x04, 0x12
        /*040a*/ 	.short	(.L_184 - .L_183)
	.align		4
.L_183:
        /*040c*/ 	.word	index@(_ZN7cutlass13device_kernelIN5flash11enable_sm90INS1_16FlashAttnBwdSm90INS1_25CollectiveMainloopBwdSm90ILi2ELi2ELi2EN4cute5tupleIJNS5_1CILi1EEES8_S8_EEENS6_IJNS7_ILi96EEENS7_ILi128EEENS7_ILi64EEEEEENS_6half_tEfNS_4arch4Sm90ELb1ELb0ELb1ELb1ELb0ELb1ELb0ELb1ELi2ELi1ELi2ELi2ELb0EEENS1_21CollectiveEpilogueBwdISD_SE_SG_Li256ELb1ELb0ELi1EEENS1_25SingleTileBwdLPTSchedulerILb1ELi128ELb0EEEEEEEEEvNT_6ParamsE)
        /*0410*/ 	.word	0x00000000


	//----- nvinfo : EIATTR_MIN_STACK_SIZE
	.align		4
.L_184:
        /*0414*/ 	.byte	0x04, 0x12
        /*0416*/ 	.short	(.L_186 - .L_185)
	.align		4
.L_185:
        /*0418*/ 	.word	index@(_ZN7cutlass13device_kernelIN5flash11enable_sm90INS1_16FlashAttnBwdSm90INS1_25CollectiveMainloopBwdSm90ILi2ELi2ELi2EN4cute5tupleIJNS5_1CILi1EEES8_S8_EEENS6_IJNS7_ILi96EEENS7_ILi128EEENS7_ILi64EEEEEENS_6half_tEfNS_4arch4Sm90ELb1ELb0ELb1ELb1ELb1ELb1ELb0ELb1ELi2ELi1ELi2ELi2ELb0EEENS1_21CollectiveEpilogueBwdISD_SE_SG_Li256ELb1ELb0ELi1EEENS1_25SingleTileBwdLPTSchedulerILb1ELi128ELb1EEEEEEEEEvNT_6ParamsE)
        /*041c*/ 	.word	0x00000000


	//----- nvinfo : EIATTR_MIN_STACK_SIZE
	.align		4
.L_186:
        /*0420*/ 	.byte	0x04, 0x12
        /*0422*/ 	.short	(.L_188 - .L_187)
	.align		4
.L_187:
        /*0424*/ 	.word	index@(_ZN7cutlass13device_kernelIN5flash11enable_sm90INS1_16FlashAttnBwdSm90INS1_25CollectiveMainloopBwdSm90ILi2ELi2ELi2EN4cute5tupleIJNS5_1CILi1EEES8_S8_EEENS6_IJNS7_ILi96EEENS7_ILi128EEENS7_ILi64EEEEEENS_6half_tEfNS_4arch4Sm90ELb1ELb0ELb1ELb1ELb0ELb1ELb0ELb1ELi2ELi1ELi2ELi2ELb0EEENS1_24CollectiveEpilogueBwdGQAISD_fSG_Li256ELb1ELb0EEENS1_25SingleTileBwdLPTSchedulerILb1ELi128ELb0EEEEEEEEEvNT_6ParamsE)
        /*0428*/ 	.word	0x00000000


	//----- nvinfo : EIATTR_MIN_STACK_SIZE
	.align		4
.L_188:
        /*042c*/ 	.byte	0x04, 0x12
        /*042e*/ 	.short	(.L_190 - .L_189)
	.align		4
.L_189:
        /*0430*/ 	.word	index@(_ZN7cutlass13device_kernelIN5flash32FlashAttnBwdPostprocessConvertdQIN4cute5tupleIJNS3_1CILi128EEENS5_ILi64EEEEEENS_6half_tEfNS_4arch4Sm90ELi256ENS3_8TiledMMAINS3_8MMA_AtomIJNS3_4SM904GMMA25MMA_64x64x16_F32F16F16_RSILNSF_5MajorE0ELSH_1ELNSF_7ScaleInE1ELSI_1EEEEEENS3_6LayoutINS4_IJNS5_ILi2EEENS5_ILi1EEESN_EEENS4_IJSN_NS5_ILi0EEESP_EEEEENS4_IJNS3_10UnderscoreESS_SS_EEEEELb0EEEEEvNT_6ParamsE)
        /*0434*/ 	.word	0x00000000


	//----- nvinfo : EIATTR_MIN_STACK_SIZE
	.align		4
.L_190:
        /*0438*/ 	.byte	0x04, 0x12
        /*043a*/ 	.short	(.L_192 - .L_191)
	.align		4
.L_191:
        /*043c*/ 	.word	index@(_ZN7cutlass13device_kernelIN5flash32FlashAttnBwdPostprocessConvertdQIN4cute5tupleIJNS3_1CILi96EEENS5_ILi64EEEEEENS_6half_tEfNS_4arch4Sm90ELi256ENS3_8TiledMMAINS3_8MMA_AtomIJNS3_4SM904GMMA25MMA_64x16x16_F32F16F16_SSILNSF_5MajorE1ELSH_0ELNSF_7ScaleInE1ELSI_1EEEEEENS3_6LayoutINS4_IJNS5_ILi1EEENS5_ILi2EEESM_EEENS4_IJNS5_ILi0EEESM_SP_EEEEENS4_IJNS3_10UnderscoreESS_SS_EEEEELb1EEEEEvNT_6ParamsE)
        /*0440*/ 	.word	0x00000000


	//----- nvinfo : EIATTR_MIN_STACK_SIZE
	.align		4
.L_192:
        /*0444*/ 	.byte	0x04, 0x12
        /*0446*/ 	.short	(.L_194 - .L_193)
	.align		4
.L_193:
        /*0448*/ 	.word	index@(_ZN7cutlass13device_kernelIN5flash11enable_sm90INS1_16FlashAttnBwdSm90INS1_25CollectiveMainloopBwdSm90ILi2ELi2ELi2EN4cute5tupleIJNS5_1CILi1EEES8_S8_EEENS6_IJNS7_ILi96EEENS7_ILi128EEENS7_ILi64EEEEEENS_6half_tEfNS_4arch4Sm90ELb1ELb0ELb1ELb1ELb1ELb1ELb0ELb1ELi2ELi1ELi2ELi2ELb0EEENS1_24CollectiveEpilogueBwdGQAISD_fSG_Li256ELb1ELb1EEENS1_25SingleTileBwdLPTSchedulerILb1ELi128ELb1EEEEEEEEEvNT_6ParamsE)
        /*044c*/ 	.word	0x00000000


	//----- nvinfo : EIATTR_MIN_STACK_SIZE
	.align		4
.L_194:
        /*0450*/ 	.byte	0x04, 0x12
        /*0452*/ 	.short	(.L_196 - .L_195)
	.align		4
.L_195:
        /*0454*/ 	.word	index@(_ZN7cutlass13device_kernelIN5flash22FlashAttnBwdPreprocessIN4cute5tupleIJNS3_1CILi96EEENS5_ILi64EEEEEENS_6half_tEfNS_4arch4Sm90ELb1ELb1EEEEEvNT_6ParamsE)
        /*0458*/ 	.word	0x00000000
.L_196:


//--------------------- .nv.compat                --------------------------
	.section	.nv.compat,"",@"SHT_CUDA_COMPAT_INFO"
	.align	4
        /*0000*/ 	.byte	0x02, 0x09, 0x01, 0x00, 0x02, 0x02, 0x02, 0x00, 0x02, 0x05, 0x05, 0x00, 0x03, 0x07, 0x01, 0x01
        /*0010*/ 	.byte	0x02, 0x03, 0x00, 0x00, 0x02, 0x06, 0x01, 0x00, 0x04, 0x0b, 0x08, 0x00, 0x01, 0x00, 0x00, 0x00
        /*0020*/ 	.byte	0x00, 0x00, 0x00, 0x00


//--------------------- .nv.info._ZN7cutlass13device_kernelIN5flash11enable_sm90INS1_16FlashAttnBwdSm90INS1_25CollectiveMainloopBwdSm90ILi2ELi2ELi2EN4cute5tupleIJNS5_1CILi1EEES8_S8_EEENS6_IJNS7_ILi128EEESA_NS7_ILi64EEEEEENS_6half_tEfNS_4arch4Sm90ELb0ELb0ELb1ELb0ELb0ELb1ELb0ELb0ELi2ELi1ELi2ELi2ELb0EEENS1_21CollectiveEpilogueBwdISC_SD_SF_Li256ELb0ELb0ELi1EEENS1_19SingleTileSchedulerILb0ELb0ELb0ELi128EEEEEEEEEvNT_6ParamsE --------------------------
	.section	.nv.info._ZN7cutlass13device_kernelIN5flash11enable_sm90INS1_16FlashAttnBwdSm90INS1_25CollectiveMainloopBwdSm90ILi2ELi2ELi2EN4cute5tupleIJNS5_1CILi1EEES8_S8_EEENS6_IJNS7_ILi128EEESA_NS7_ILi64EEEEEENS_6half_tEfNS_4arch4Sm90ELb0ELb0ELb1ELb0ELb0ELb1ELb0ELb0ELi2ELi1ELi2ELi2ELb0EEENS1_21CollectiveEpilogueBwdISC_SD_SF_Li256ELb0ELb0ELi1EEENS1_19SingleTileSchedulerILb0ELb0ELb0ELi128EEEEEEEEEvNT_6ParamsE,"",@"SHT_CUDA_INFO"
	.sectionflags	@""
	.align	4


	//----- nvinfo : EIATTR_CUDA_API_VERSION
	.align		4
        /*0000*/ 	.byte	0x04, 0x37
        /*0002*/ 	.short	(.L_198 - .L_197)
.L_197:
        /*0004*/ 	.word	0x00000082


	//----- nvinfo : EIATTR_KPARAM_INFO
	.align		4
.L_198:
        /*0008*/ 	.byte	0x04, 0x17
        /*000a*/ 	.short	(.L_200 - .L_199)
.L_199:
        /*000c*/ 	.word	0x00000000
        /*0010*/ 	.short	0x0000
        /*0012*/ 	.short	0x0000
        /*0014*/ 	.byte	0x00, 0xf0, 0x01, 0x24


	//----- nvinfo : EIATTR_SPARSE_MMA_MASK
	.align		4
.L_200:
        /*0018*/ 	.byte	0x03, 0x50
        /*001a*/ 	.short	0x0000


	//----- nvinfo : EIATTR_MAXREG_COUNT
	.align		4
        /*001c*/ 	.byte	0x03, 0x1b
        /*001e*/ 	.short	0x00a8


	//----- nvinfo : EIATTR_MERCURY_ISA_VERSION
	.align		4
        /*0020*/ 	.byte	0x03, 0x5f
        /*0022*/ 	.short	0x0101


	//----- nvinfo : EIATTR_VRC_CTA_INIT_COUNT
	.align		4
        /*0024*/ 	.byte	0x02, 0x4a
	.zero		1
	.zero		1


	//----- nvinfo : EIATTR_EXIT_INSTR_OFFSETS
	.align		4
        /*0028*/ 	.byte	0x04, 0x1c
        /*002a*/ 	.short	(.L_202 - .L_201)


	//   ....[0]....
.L_201:
        /*002c*/ 	.word	0x00000010


	//----- nvinfo : EIATTR_MAX_THREADS
	.align		4
.L_202:
        /*0030*/ 	.byte	0x04, 0x05
        /*0032*/ 	.short	(.L_204 - .L_203)
.L_203:
        /*0034*/ 	.word	0x00000180
        /*0038*/ 	.word	0x00000001
        /*003c*/ 	.word	0x00000001


	//----- nvinfo : EIATTR_CBANK_PARAM_SIZE
	.align		4
.L_204:
        /*0040*/ 	.byte	0x03, 0x19
        /*0042*/ 	.short	0x0900


	//----- nvinfo : EIATTR_PARAM_CBANK
	.align		4
        /*0044*/ 	.byte	0x04, 0x0a
        /*0046*/ 	.short	(.L_206 - .L_205)
	.align		4
.L_205:
        /*0048*/ 	.word	index@(.nv.constant0._ZN7cutlass13device_kernelIN5flash11enable_sm90INS1_16FlashAttnBwdSm90INS1_25CollectiveMainloopBwdSm90ILi2ELi2ELi2EN4cute5tupleIJNS5_1CILi1EEES8_S8_EEENS6_IJNS7_ILi128EEESA_NS7_ILi64EEEEEENS_6half_tEfNS_4arch4Sm90ELb0ELb0ELb1ELb0ELb0ELb1ELb0ELb0ELi2ELi1ELi2ELi2ELb0EEENS1_21CollectiveEpilogueBwdISC_SD_SF_Li256ELb0ELb0ELi1EEENS1_19SingleTileSchedulerILb0ELb0ELb0ELi128EEEEEEEEEvNT_6ParamsE)
        /*004c*/ 	.short	0x0380
        /*004e*/ 	.short	0x0900


	//----- nvinfo : EIATTR_SW_WAR
	.align		4
.L_206:
        /*0050*/ 	.byte	0x04, 0x36
        /*0052*/ 	.short	(.L_208 - .L_207)
.L_207:
        /*0054*/ 	.word	0x00000008
.L_208:


//--------------------- .nv.info._ZN7cutlass13device_kernelIN5flash11enable_sm90INS1_16FlashAttnBwdSm90INS1_25CollectiveMainloopBwdSm90ILi2ELi2ELi2EN4cute5tupleIJNS5_1CILi1EEES8_S8_EEENS6_IJNS7_ILi128EEESA_NS7_ILi64EEEEEENS_6half_tEfNS_4arch4Sm90ELb0ELb0ELb1ELb0ELb1ELb1ELb0ELb0ELi2ELi1ELi2ELi2ELb0EEENS1_21CollectiveEpilogueBwdISC_SD_SF_Li256ELb0ELb0ELi1EEENS1_19SingleTileSchedulerILb0ELb0ELb0ELi128EEEEEEEEEvNT_6ParamsE --------------------------
	.section	.nv.info._ZN7cutlass13device_kernelIN5flash11enable_sm90INS1_16FlashAttnBwdSm90INS1_25CollectiveMainloopBwdSm90ILi2ELi2ELi2EN4cute5tupleIJNS5_1CILi1EEES8_S8_EEENS6_IJNS7_ILi128EEESA_NS7_ILi64EEEEEENS_6half_tEfNS_4arch4Sm90ELb0ELb0ELb1ELb0ELb1ELb1ELb0ELb0ELi2ELi1ELi2ELi2ELb0EEENS1_21CollectiveEpilogueBwdISC_SD_SF_Li256ELb0ELb0ELi1EEENS1_19SingleTileSchedulerILb0ELb0ELb0ELi128EEEEEEEEEvNT_6ParamsE,"",@"SHT_CUDA_INFO"
	.sectionflags	@""
	.align	4


	//----- nvinfo : EIATTR_CUDA_API_VERSION
	.align		4
        /*0000*/ 	.byte	0x04, 0x37
        /*0002*/ 	.short	(.L_210 - .L_209)
.L_209:
        /*0004*/ 	.word	0x00000082


	//----- nvinfo : EIATTR_KPARAM_INFO
	.align		4
.L_210:
        /*0008*/ 	.byte	0x04, 0x17
        /*000a*/ 	.short	(.L_212 - .L_211)
.L_211:
        /*000c*/ 	.word	0x00000000
        /*0010*/ 	.short	0x0000
        /*0012*/ 	.short	0x0000
        /*0014*/ 	.byte	0x00, 0xf0, 0x01, 0x24


	//----- nvinfo : EIATTR_SPARSE_MMA_MASK
	.align		4
.L_212:
        /*0018*/ 	.byte	0x03, 0x50
        /*001a*/ 	.short	0x0000


	//----- nvinfo : EIATTR_MAXREG_COUNT
	.align		4
        /*001c*/ 	.byte	0x03, 0x1b
        /*001e*/ 	.short	0x00a8


	//----- nvinfo : EIATTR_MERCURY_ISA_VERSION
	.align		4
        /*0020*/ 	.byte	0x03, 0x5f
        /*0022*/ 	.short	0x0101


	//----- nvinfo : EIATTR_VRC_CTA_INIT_COUNT
	.align		4
        /*0024*/ 	.byte	0x02, 0x4a
	.zero		1
	.zero		1


	//----- nvinfo : EIATTR_EXIT_INSTR_OFFSETS
	.align		4
        /*0028*/ 	.byte	0x04, 0x1c
        /*002a*/ 	.short	(.L_214 - .L_213)


	//   ....[0]....
.L_213:
        /*002c*/ 	.word	0x00000010


	//----- nvinfo : EIATTR_MAX_THREADS
	.align		4
.L_214:
        /*0030*/ 	.byte	0x04, 0x05
        /*0032*/ 	.short	(.L_216 - .L_215)
.L_215:
        /*0034*/ 	.word	0x00000180
        /*0038*/ 	.word	0x00000001
        /*003c*/ 	.word	0x00000001


	//----- nvinfo : EIATTR_CBANK_PARAM_SIZE
	.align		4
.L_216:
        /*0040*/ 	.byte	0x03, 0x19
        /*0042*/ 	.short	0x0900


	//----- nvinfo : EIATTR_PARAM_CBANK
	.align		4
        /*0044*/ 	.byte	0x04, 0x0a
        /*0046*/ 	.short	(.L_218 - .L_217)
	.align		4
.L_217:
        /*0048*/ 	.word	index@(.nv.constant0._ZN7cutlass13device_kernelIN5flash11enable_sm90INS1_16FlashAttnBwdSm90INS1_25CollectiveMainloopBwdSm90ILi2ELi2ELi2EN4cute5tupleIJNS5_1CILi1EEES8_S8_EEENS6_IJNS7_ILi128EEESA_NS7_ILi64EEEEEENS_6half_tEfNS_4arch4Sm90ELb0ELb0ELb1ELb0ELb1ELb1ELb0ELb0ELi2ELi1ELi2ELi2ELb0EEENS1_21CollectiveEpilogueBwdISC_SD_SF_Li256ELb0ELb0ELi1EEENS1_19SingleTileSchedulerILb0ELb0ELb0ELi128EEEEEEEEEvNT_6ParamsE)
        /*004c*/ 	.short	0x0380
        /*004e*/ 	.short	0x0900


	//----- nvinfo : EIATTR_SW_WAR
	.align		4
.L_218:
        /*0050*/ 	.byte	0x04, 0x36
        /*0052*/ 	.short	(.L_220 - .L_219)
.L_219:
        /*0054*/ 	.word	0x00000008
.L_220:


//--------------------- .nv.info._ZN7cutlass13device_kernelIN5flash11enable_sm90INS1_16FlashAttnBwdSm90INS1_25CollectiveMainloopBwdSm90ILi2ELi2ELi2EN4cute5tupleIJNS5_1CILi1EEES8_S8_EEENS6_IJNS7_ILi128EEESA_NS7_ILi64EEEEEENS_6half_tEfNS_4arch4Sm90ELb0ELb0ELb1ELb0ELb0ELb1ELb0ELb0ELi2ELi1ELi2ELi2ELb0EEENS1_24CollectiveEpilogueBwdGQAISC_fSF_Li256ELb0ELb0EEENS1_19SingleTileSchedulerILb0ELb0ELb0ELi128EEEEEEEEEvNT_6ParamsE --------------------------
	.section	.nv.info._ZN7cutlass13device_kernelIN5flash11enable_sm90INS1_16FlashAttnBwdSm90INS1_25CollectiveMainloopBwdSm90ILi2ELi2ELi2EN4cute5tupleIJNS5_1CILi1EEES8_S8_EEENS6_IJNS7_ILi128EEESA_NS7_ILi64EEEEEENS_6half_tEfNS_4arch4Sm90ELb0ELb0ELb1ELb0ELb0ELb1ELb0ELb0ELi2ELi1ELi2ELi2ELb0EEENS1_24CollectiveEpilogueBwdGQAISC_fSF_Li256ELb0ELb0EEENS1_19SingleTileSchedulerILb0ELb0ELb0ELi128EEEEEEEEEvNT_6ParamsE,"",@"SHT_CUDA_INFO"
	.sectionflags	@""
	.align	4


	//----- nvinfo : EIATTR_CUDA_API_VERSION
	.align		4
        /*0000*/ 	.byte	0x04, 0x37
        /*0002*/ 	.short	(.L_222 - .L_221)
.L_221:
        /*0004*/ 	.word	0x00000082


	//----- nvinfo : EIATTR_KPARAM_INFO
	.align		4
.L_222:
        /*0008*/ 	.byte	0x04, 0x17
        /*000a*/ 	.short	(.L_224 - .L_223)
.L_223:
        /*000c*/ 	.word	0x00000000
        /*0010*/ 	.short	0x0000
        /*0012*/ 	.short	0x0000
        /*0014*/ 	.byte	0x00, 0xf0, 0x01, 0x1a


	//----- nvinfo : EIATTR_SPARSE_MMA_MASK
	.align		4
.L_224:
        /*0018*/ 	.byte	0x03, 0x50
        /*001a*/ 	.short	0x0000


	//----- nvinfo : EIATTR_MAXREG_COUNT
	.align		4
        /*001c*/ 	.byte	0x03, 0x1b
        /*001e*/ 	.short	0x00a8


	//----- nvinfo : EIATTR_MERCURY_ISA_VERSION
	.align		4
        /*0020*/ 	.byte	0x03, 0x5f
        /*0022*/ 	.short	0x0101


	//----- nvinfo : EIATTR_VRC_CTA_INIT_COUNT
	.align		4
        /*0024*/ 	.byte	0x02, 0x4a
	.zero		1
	.zero		1


	//----- nvinfo : EIATTR_EXIT_INSTR_OFFSETS
	.align		4
        /*0028*/ 	.byte	0x04, 0x1c
        /*002a*/ 	.short	(.L_226 - .L_225)


	//   ....[0]....
.L_225:
        /*002c*/ 	.word	0x00000010


	//----- nvinfo : EIATTR_MAX_THREADS
	.align		4
.L_226:
        /*0030*/ 	.byte	0x04, 0x05
        /*0032*/ 	.short	(.L_228 - .L_227)
.L_227:
        /*0034*/ 	.word	0x00000180
        /*0038*/ 	.word	0x00000001
        /*003c*/ 	.word	0x00000001


	//----- nvinfo : EIATTR_CBANK_PARAM_SIZE
	.align		4
.L_228:
        /*0040*/ 	.byte	0x03, 0x19
        /*0042*/ 	.short	0x0680


	//----- nvinfo : EIATTR_PARAM_CBANK
	.align		4
        /*0044*/ 	.byte	0x04, 0x0a
        /*0046*/ 	.short	(.L_230 - .L_229)
	.align		4
.L_229:
        /*0048*/ 	.word	index@(.nv.constant0._ZN7cutlass13device_kernelIN5flash11enable_sm90INS1_16FlashAttnBwdSm90INS1_25CollectiveMainloopBwdSm90ILi2ELi2ELi2EN4cute5tupleIJNS5_1CILi1EEES8_S8_EEENS6_IJNS7_ILi128EEESA_NS7_ILi64EEEEEENS_6half_tEfNS_4arch4Sm90ELb0ELb0ELb1ELb0ELb0ELb1ELb0ELb0ELi2ELi1ELi2ELi2ELb0EEENS1_24CollectiveEpilogueBwdGQAISC_fSF_Li256ELb0ELb0EEENS1_19SingleTileSchedulerILb0ELb0ELb0ELi128EEEEEEEEEvNT_6ParamsE)
        /*004c*/ 	.short	0x0380
        /*004e*/ 	.short	0x0680


	//----- nvinfo : EIATTR_SW_WAR
	.align		4
.L_230:
        /*0050*/ 	.byte	0x04, 0x36
        /*0052*/ 	.short	(.L_232 - .L_231)
.L_231:
        /*0054*/ 	.word	0x00000008
.L_232:


//--------------------- .nv.info._ZN7cutlass13device_kernelIN5flash11enable_sm90INS1_16FlashAttnBwdSm90INS1_25CollectiveMainloopBwdSm90ILi2ELi2ELi2EN4cute5tupleIJNS5_1CILi1EEES8_S8_EEENS6_IJNS7_ILi128EEESA_NS7_ILi64EEEEEENS_6half_tEfNS_4arch4Sm90ELb0ELb0ELb1ELb0ELb1ELb1ELb0ELb0ELi2ELi1ELi2ELi2ELb0EEENS1_24CollectiveEpilogueBwdGQAISC_fSF_Li256ELb0ELb1EEENS1_19SingleTileSchedulerILb0ELb0ELb0ELi128EEEEEEEEEvNT_6ParamsE --------------------------
	.section	.nv.info._ZN7cutlass13device_kernelIN5flash11enable_sm90INS1_16FlashAttnBwdSm90INS1_25CollectiveMainloopBwdSm90ILi2ELi2ELi2EN4cute5tupleIJNS5_1CILi1EEES8_S8_EEENS6_IJNS7_ILi128EEESA_NS7_ILi64EEEEEENS_6half_tEfNS_4arch4Sm90ELb0ELb0ELb1ELb0ELb1ELb1ELb0ELb0ELi2ELi1ELi2ELi2ELb0EEENS1_24CollectiveEpilogueBwdGQAISC_fSF_Li256ELb0ELb1EEENS1_19SingleTileSchedulerILb0ELb0ELb0ELi128EEEEEEEEEvNT_6ParamsE,"",@"SHT_CUDA_INFO"
	.sectionflags	@""
	.align	4


	//----- nvinfo : EIATTR_CUDA_API_VERSION
	.align		4
        /*0000*/ 	.byte	0x04, 0x37
        /*0002*/ 	.short	(.L_234 - .L_233)
.L_233:
        /*0004*/ 	.word	0x00000082


	//----- nvinfo : EIATTR_KPARAM_INFO
	.align		4
.L_234:
        /*0008*/ 	.byte	0x04, 0x17
        /*000a*/ 	.short	(.L_236 - .L_235)
.L_235:
        /*000c*/ 	.word	0x00000000
        /*0010*/ 	.short	0x0000
        /*0012*/ 	.short	0x0000
        /*0014*/ 	.byte	0x00, 0xf0, 0x01, 0x1a


	//----- nvinfo : EIATTR_SPARSE_MMA_MASK
	.align		4
.L_236:
        /*0018*/ 	.byte	0x03, 0x50
        /*001a*/ 	.short	0x0000


	//----- nvinfo : EIATTR_MAXREG_COUNT
	.align		4
        /*001c*/ 	.byte	0x03, 0x1b
        /*001e*/ 	.short	0x00a8


	//----- nvinfo : EIATTR_MERCURY_ISA_VERSION
	.align		4
        /*0020*/ 	.byte	0x03, 0x5f
        /*0022*/ 	.short	0x0101


	//----- nvinfo : EIATTR_VRC_CTA_INIT_COUNT
	.align		4
        /*0024*/ 	.byte	0x02, 0x4a
	.zero		1
	.zero		1


	//----- nvinfo : EIATTR_EXIT_INSTR_OFFSETS
	.align		4
        /*0028*/ 	.byte	0x04, 0x1c
        /*002a*/ 	.short	(.L_238 - .L_237)


	//   ....[0]....
.L_237:
        /*002c*/ 	.word	0x00000010


	//----- nvinfo : EIATTR_MAX_THREADS
	.align		4
.L_238:
        /*0030*/ 	.byte	0x04, 0x05
        /*0032*/ 	.short	(.L_240 - .L_239)
.L_239:
        /*0034*/ 	.word	0x00000180
        /*0038*/ 	.word	0x00000001
        /*003c*/ 	.word	0x00000001


	//----- nvinfo : EIATTR_CBANK_PARAM_SIZE
	.align		4
.L_240:
        /*0040*/ 	.byte	0x03, 0x19
        /*0042*/ 	.short	0x0680


	//----- nvinfo : EIATTR_PARAM_CBANK
	.align		4
        /*0044*/ 	.byte	0x04, 0x0a
        /*0046*/ 	.short	(.L_242 - .L_241)
	.align		4
.L_241:
        /*0048*/ 	.word	index@(.nv.constant0._ZN7cutlass13device_kernelIN5flash11enable_sm90INS1_16FlashAttnBwdSm90INS1_25CollectiveMainloopBwdSm90ILi2ELi2ELi2EN4cute5tupleIJNS5_1CILi1EEES8_S8_EEENS6_IJNS7_ILi128EEESA_NS7_ILi64EEEEEENS_6half_tEfNS_4arch4Sm90ELb0ELb0ELb1ELb0ELb1ELb1ELb0ELb0ELi2ELi1ELi2ELi2ELb0EEENS1_24CollectiveEpilogueBwdGQAISC_fSF_Li256ELb0ELb1EEENS1_19SingleTileSchedulerILb0ELb0ELb0ELi128EEEEEEEEEvNT_6ParamsE)
        /*004c*/ 	.short	0x0380
        /*004e*/ 	.short	0x0680


	//----- nvinfo : EIATTR_SW_WAR
	.align		4
.L_242:
        /*0050*/ 	.byte	0x04, 0x36
        /*0052*/ 	.short	(.L_244 - .L_243)
.L_243:
        /*0054*/ 	.word	0x00000008
.L_244:


//--------------------- .nv.info._ZN7cutlass13device_kernelIN5flash11enable_sm90INS1_16FlashAttnBwdSm90INS1_25CollectiveMainloopBwdSm90ILi2ELi2ELi2EN4cute5tupleIJNS5_1CILi1EEES8_S8_EEENS6_IJNS7_ILi128EEESA_NS7_ILi64EEEEEENS_6half_tEfNS_4arch4Sm90ELb0ELb0ELb1ELb1ELb0ELb1ELb0ELb0ELi2ELi1ELi2ELi2ELb0EEENS1_21CollectiveEpilogueBwdISC_SD_SF_Li256ELb1ELb0ELi1EEENS1_19SingleTileSchedulerILb1ELb0ELb0ELi128EEEEEEEEEvNT_6ParamsE --------------------------
	.section	.nv.info._ZN7cutlass13device_kernelIN5flash11enable_sm90INS1_16FlashAttnBwdSm90INS1_25CollectiveMainloopBwdSm90ILi2ELi2ELi2EN4cute5tupleIJNS5_1CILi1EEES8_S8_EEENS6_IJNS7_ILi128EEESA_NS7_ILi64EEEEEENS_6half_tEfNS_4arch4Sm90ELb0ELb0ELb1ELb1ELb0ELb1ELb0ELb0ELi2ELi1ELi2ELi2ELb0EEENS1_21CollectiveEpilogueBwdISC_SD_SF_Li256ELb1ELb0ELi1EEENS1_19SingleTileSchedulerILb1ELb0ELb0ELi128EEEEEEEEEvNT_6ParamsE,"",@"SHT_CUDA_INFO"
	.sectionflags	@""
	.align	4


	//----- nvinfo : EIATTR_CUDA_API_VERSION
	.align		4
        /*0000*/ 	.byte	0x04, 0x37
        /*0002*/ 	.short	(.L_246 - .L_245)
.L_245:
        /*0004*/ 	.word	0x00000082


	//----- nvinfo : EIATTR_KPARAM_INFO
	.align		4
.L_246:
        /*0008*/ 	.byte	0x04, 0x17
        /*000a*/ 	.short	(.L_248 - .L_247)
.L_247:
        /*000c*/ 	.word	0x00000000
        /*0010*/ 	.short	0x0000
        /*0012*/ 	.short	0x0000
        /*0014*/ 	.byte	0x00, 0xf0, 0x01, 0x1a


	//----- nvinfo : EIATTR_SPARSE_MMA_MASK
	.align		4
.L_248:
        /*0018*/ 	.byte	0x03, 0x50
        /*001a*/ 	.short	0x0000


	//----- nvinfo : EIATTR_MAXREG_COUNT
	.align		4
        /*001c*/ 	.byte	0x03, 0x1b
        /*001e*/ 	.short	0x00a8


	//----- nvinfo : EIATTR_MERCURY_ISA_VERSION
	.align		4
        /*0020*/ 	.byte	0x03, 0x5f
        /*0022*/ 	.short	0x0101


	//----- nvinfo : EIATTR_VRC_CTA_INIT_COUNT
	.align		4
        /*0024*/ 	.byte	0x02, 0x4a
	.zero		1
	.zero		1


	//----- nvinfo : EIATTR_EXIT_INSTR_OFFSETS
	.align		4
        /*0028*/ 	.byte	0x04, 0x1c
        /*002a*/ 	.short	(.L_250 - .L_249)


	//   ....[0]....
.L_249:
        /*002c*/ 	.word	0x00000010


	//----- nvinfo : EIATTR_MAX_THREADS
	.align		4
.L_250:
        /*0030*/ 	.byte	0x04, 0x05
        /*0032*/ 	.short	(.L_252 - .L_251)
.L_251:
        /*0034*/ 	.word	0x00000180
        /*0038*/ 	.word	0x00000001
        /*003c*/ 	.word	0x00000001


	//----- nvinfo : EIATTR_CBANK_PARAM_SIZE
	.align		4
.L_252:
        /*0040*/ 	.byte	0x03, 0x19
        /*0042*/ 	.short	0x0680


	//----- nvinfo : EIATTR_PARAM_CBANK
	.align		4
        /*0044*/ 	.byte	0x04, 0x0a
        /*0046*/ 	.short	(.L_254 - .L_253)
	.align		4
.L_253:
        /*0048*/ 	.word	index@(.nv.constant0._ZN7cutlass13device_kernelIN5flash11enable_sm90INS1_16FlashAttnBwdSm90INS1_25CollectiveMainloopBwdSm90ILi2ELi2ELi2EN4cute5tupleIJNS5_1CILi1EEES8_S8_EEENS6_IJNS7_ILi128EEESA_NS7_ILi64EEEEEENS_6half_tEfNS_4arch4Sm90ELb0ELb0ELb1ELb1ELb0ELb1ELb0ELb0ELi2ELi1ELi2ELi2ELb0EEENS1_21CollectiveEpilogueBwdISC_SD_SF_Li256ELb1ELb0ELi1EEENS1_19SingleTileSchedulerILb1ELb0ELb0ELi128EEEEEEEEEvNT_6ParamsE)
        /*004c*/ 	.short	0x0380
        /*004e*/ 	.short	0x0680


	//----- nvinfo : EIATTR_SW_WAR
	.align		4
.L_254:
        /*0050*/ 	.byte	0x04, 0x36
        /*0052*/ 	.short	(.L_256 - .L_255)
.L_255:
        /*0054*/ 	.word	0x00000008
.L_256:


//--------------------- .nv.info._ZN7cutlass13device_kernelIN5flash11enable_sm90INS1_16FlashAttnBwdSm90INS1_25CollectiveMainloopBwdSm90ILi2ELi2ELi2EN4cute5tupleIJNS5_1CILi1EEES8_S8_EEENS6_IJNS7_ILi128EEESA_NS7_ILi64EEEEEENS_6half_tEfNS_4arch4Sm90ELb0ELb0ELb1ELb1ELb1ELb1ELb0ELb0ELi2ELi1ELi2ELi2ELb0EEENS1_21CollectiveEpilogueBwdISC_SD_SF_Li256ELb1ELb0ELi1EEENS1_19SingleTileSchedulerILb1ELb0ELb0ELi128EEEEEEEEEvNT_6ParamsE --------------------------
	.section	.nv.info._ZN7cutlass13device_kernelIN5flash11enable_sm90INS1_16FlashAttnBwdSm90INS1_25CollectiveMainloopBwdSm90ILi2ELi2ELi2EN4cute5tupleIJNS5_1CILi1EEES8_S8_EEENS6_IJNS7_ILi128EEESA_NS7_ILi64EEEEEENS_6half_tEfNS_4arch4Sm90ELb0ELb0ELb1ELb1ELb1ELb1ELb0ELb0ELi2ELi1ELi2ELi2ELb0EEENS1_21CollectiveEpilogueBwdISC_SD_SF_Li256ELb1ELb0ELi1EEENS1_19SingleTileSchedulerILb1ELb0ELb0ELi128EEEEEEEEEvNT_6ParamsE,"",@"SHT_CUDA_INFO"
	.sectionflags	@""
	.align	4


	//----- nvinfo : EIATTR_CUDA_API_VERSION
	.align		4
        /*0000*/ 	.byte	0x04, 0x37
        /*0002*/ 	.short	(.L_258 - .L_257)
.L_257:
        /*0004*/ 	.word	0x00000082


	//----- nvinfo : EIATTR_KPARAM_INFO
	.align		4
.L_258:
        /*0008*/ 	.byte	0x04, 0x17
        /*000a*/ 	.short	(.L_260 - .L_259)
.L_259:
        /*000c*/ 	.word	0x00000000
        /*0010*/ 	.short	0x0000
        /*0012*/ 	.short	0x0000
        /*0014*/ 	.byte	0x00, 0xf0, 0x01, 0x1a


	//----- nvinfo : EIATTR_SPARSE_MMA_MASK
	.align		4
.L_260:
        /*0018*/ 	.byte	0x03, 0x50
        /*001a*/ 	.short	0x0000


	//----- nvinfo : EIATTR_MAXREG_COUNT
	.align		4
        /*001c*/ 	.byte	0x03, 0x1b
        /*001e*/ 	.short	0x00a8


	//----- nvinfo : EIATTR_MERCURY_ISA_VERSION
	.align		4
        /*0020*/ 	.byte	0x03, 0x5f
        /*0022*/ 	.short	0x0101


	//----- nvinfo : EIATTR_VRC_CTA_INIT_COUNT
	.align		4
        /*0024*/ 	.byte	0x02, 0x4a
	.zero		1
	.zero		1


	//----- nvinfo : EIATTR_EXIT_INSTR_OFFSETS
	.align		4
        /*0028*/ 	.byte	0x04, 0x1c
        /*002a*/ 	.short	(.L_262 - .L_261)


	//   ....[0]....
.L_261:
        /*002c*/ 	.word	0x00000010


	//----- nvinfo : EIATTR_MAX_THREADS
	.align		4
.L_262:
        /*0030*/ 	.byte	0x04, 0x05
        /*0032*/ 	.short	(.L_264 - .L_263)
.L_263:
        /*0034*/ 	.word	0x00000180
        /*0038*/ 	.word	0x00000001
        /*003c*/ 	.word	0x00000001


	//----- nvinfo : EIATTR_CBANK_PARAM_SIZE
	.align		4
.L_264:
        /*0040*/ 	.byte	0x03, 0x19
        /*0042*/ 	.short	0x0680


	//----- nvinfo : EIATTR_PARAM_CBANK
	.align		4
        /*0044*/ 	.byte	0x04, 0x0a
        /*0046*/ 	.short	(.L_266 - .L_265)
	.align		4
.L_265:
        /*0048*/ 	.word	index@(.nv.constant0._ZN7cutlass13device_kernelIN5flash11enable_sm90INS1_16FlashAttnBwdSm90INS1_25CollectiveMainloopBwdSm90ILi2ELi2ELi2EN4cute5tupleIJNS5_1CILi1EEES8_S8_EEENS6_IJNS7_ILi128EEESA_NS7_ILi64EEEEEENS_6half_tEfNS_4arch4Sm90ELb0ELb0ELb1ELb1ELb1ELb1ELb0ELb0ELi2ELi1ELi2ELi2ELb0EEENS1_21CollectiveEpilogueBwdISC_SD_SF_Li256ELb1ELb0ELi1EEENS1_19SingleTileSchedulerILb1ELb0ELb0ELi128EEEEEEEEEvNT_6ParamsE)
        /*004c*/ 	.short	0x0380
        /*004e*/ 	.short	0x0680


	//----- nvinfo : EIATTR_SW_WAR
	.align		4
.L_266:
        /*0050*/ 	.byte	0x04, 0x36
        /*0052*/ 	.short	(.L_268 - .L_267)
.L_267:
        /*0054*/ 	.word	0x00000008
.L_268:


//--------------------- .nv.info._ZN7cutlass13device_kernelIN5flash11enable_sm90INS1_16FlashAttnBwdSm90INS1_25CollectiveMainloopBwdSm90ILi2ELi2ELi2EN4cute5tupleIJNS5_1CILi1EEES8_S8_EEENS6_IJNS7_ILi128EEESA_NS7_ILi64EEEEEENS_6half_tEfNS_4arch4Sm90ELb0ELb0ELb1ELb1ELb0ELb1ELb0ELb0ELi2ELi1ELi2ELi2ELb0EEENS1_24CollectiveEpilogueBwdGQAISC_fSF_Li256ELb1ELb0EEENS1_19SingleTileSchedulerILb1ELb0ELb0ELi128EEEEEEEEEvNT_6ParamsE --------------------------
	.section	.nv.info._ZN7cutlass13device_kernelIN5flash11enable_sm90INS1_16FlashAttnBwdSm90INS1_25CollectiveMainloopBwdSm90ILi2ELi2ELi2EN4cute5tupleIJNS5_1CILi1EEES8_S8_EEENS6_IJNS7_ILi128EEESA_NS7_ILi64EEEEEENS_6half_tEfNS_4arch4Sm90ELb0ELb0ELb1ELb1ELb0ELb1ELb0ELb0ELi2ELi1ELi2ELi2ELb0EEENS1_24CollectiveEpilogueBwdGQAISC_fSF_Li256ELb1ELb0EEENS1_19SingleTileSchedulerILb1ELb0ELb0ELi128EEEEEEEEEvNT_6ParamsE,"",@"SHT_CUDA_INFO"
	.sectionflags	@""
	.align	4


	//----- nvinfo : EIATTR_CUDA_API_VERSION
	.align		4
        /*0000*/ 	.byte	0x04, 0x37
        /*0002*/ 	.short	(.L_270 - .L_269)
.L_269:
        /*0004*/ 	.word	0x00000082


	//----- nvinfo : EIATTR_KPARAM_INFO
	.align		4
.L_270:
        /*0008*/ 	.byte	0x04, 0x17
        /*000a*/ 	.short	(.L_272 - .L_271)
.L_271:
        /*000c*/ 	.word	0x00000000
        /*0010*/ 	.short	0x0000
        /*0012*/ 	.short	0x0000
        /*0014*/ 	.byte	0x00, 0xf0, 0x01, 0x1a


	//----- nvinfo : EIATTR_SPARSE_MMA_MASK
	.align		4
.L_272:
        /*0018*/ 	.byte	0x03, 0x50
        /*001a*/ 	.short	0x0000


	//----- nvinfo : EIATTR_MAXREG_COUNT
	.align		4
        /*001c*/ 	.byte	0x03, 0x1b
        /*001e*/ 	.short	0x00a8


	//----- nvinfo : EIATTR_MERCURY_ISA_VERSION
	.align		4
        /*0020*/ 	.byte	0x03, 0x5f
        /*0022*/ 	.short	0x0101


	//----- nvinfo : EIATTR_VRC_CTA_INIT_COUNT
	.align		4
        /*0024*/ 	.byte	0x02, 0x4a
	.zero		1
	.zero		1


	//----- nvinfo : EIATTR_EXIT_INSTR_OFFSETS
	.align		4
        /*0028*/ 	.byte	0x04, 0x1c
        /*002a*/ 	.short	(.L_274 - .L_273)


	//   ....[0]....
.L_273:
        /*002c*/ 	.word	0x00000010


	//----- nvinfo : EIATTR_MAX_THREADS
	.align		4
.L_274:
        /*0030*/ 	.byte	0x04, 0x05
        /*0032*/ 	.short	(.L_276 - .L_275)
.L_275:
        /*0034*/ 	.word	0x00000180
        /*0038*/ 	.word	0x00000001
        /*003c*/ 	.word	0x00000001


	//----- nvinfo : EIATTR_CBANK_PARAM_SIZE
	.align		4
.L_276:
        /*0040*/ 	.byte	0x03, 0x19
        /*0042*/ 	.short	0x0680


	//----- nvinfo : EIATTR_PARAM_CBANK
	.align		4
        /*0044*/ 	.byte	0x04, 0x0a
        /*0046*/ 	.short	(.L_278 - .L_277)
	.align		4
.L_277:
        /*0048*/ 	.word	index@(.nv.constant0._ZN7cutlass13device_kernelIN5flash11enable_sm90INS1_16FlashAttnBwdSm90INS1_25CollectiveMainloopBwdSm90ILi2ELi2ELi2EN4cute5tupleIJNS5_1CILi1EEES8_S8_EEENS6_IJNS7_ILi128EEESA_NS7_ILi64EEEEEENS_6half_tEfNS_4arch4Sm90ELb0ELb0ELb1ELb1ELb0ELb1ELb0ELb0ELi2ELi1ELi2ELi2ELb0EEENS1_24CollectiveEpilogueBwdGQAISC_fSF_Li256ELb1ELb0EEENS1_19SingleTileSchedulerILb1ELb0ELb0ELi128EEEEEEEEEvNT_6ParamsE)
        /*004c*/ 	.short	0x0380
        /*004e*/ 	.short	0x0680


	//----- nvinfo : EIATTR_SW_WAR
	.align		4
.L_278:
        /*0050*/ 	.byte	0x04, 0x36
        /*0052*/ 	.short	(.L_280 - .L_279)
.L_279:
        /*0054*/ 	.word	0x00000008
.L_280:


//--------------------- .nv.info._ZN7cutlass13device_kernelIN5flash11enable_sm90INS1_16FlashAttnBwdSm90INS1_25CollectiveMainloopBwdSm90ILi2ELi2ELi2EN4cute5tupleIJNS5_1CILi1EEES8_S8_EEENS6_IJNS7_ILi128EEESA_NS7_ILi64EEEEEENS_6half_tEfNS_4arch4Sm90ELb0ELb0ELb1ELb1ELb1ELb1ELb0ELb0ELi2ELi1ELi2ELi2ELb0EEENS1_24CollectiveEpilogueBwdGQAISC_fSF_Li256ELb1ELb1EEENS1_19SingleTileSchedulerILb1ELb0ELb0ELi128EEEEEEEEEvNT_6ParamsE --------------------------
	.section	.nv.info._ZN7cutlass13device_kernelIN5flash11enable_sm90INS1_16FlashAttnBwdSm90INS1_25CollectiveMainloopBwdSm90ILi2ELi2ELi2EN4cute5tupleIJNS5_1CILi1EEES8_S8_EEENS6_IJNS7_ILi128EEESA_NS7_ILi64EEEEEENS_6half_tEfNS_4arch4Sm90ELb0ELb0ELb1ELb1ELb1ELb1ELb0ELb0ELi2ELi1ELi2ELi2ELb0EEENS1_24CollectiveEpilogueBwdGQAISC_fSF_Li256ELb1ELb1EEENS1_19SingleTileSchedulerILb1ELb0ELb0ELi128EEEEEEEEEvNT_6ParamsE,"",@"SHT_CUDA_INFO"
	.sectionflags	@""
	.align	4


	//----- nvinfo : EIATTR_CUDA_API_VERSION
	.align		4
        /*0000*/ 	.byte	0x04, 0x37
        /*0002*/ 	.short	(.L_282 - .L_281)
.L_281:
        /*0004*/ 	.word	0x00000082


	//----- nvinfo : EIATTR_KPARAM_INFO
	.align		4
.L_282:
        /*0008*/ 	.byte	0x04, 0x17
        /*000a*/ 	.short	(.L_284 - .L_283)
.L_283:
        /*000c*/ 	.word	0x00000000
        /*0010*/ 	.short	0x0000
        /*0012*/ 	.short	0x0000
        /*0014*/ 	.byte	0x00, 0xf0, 0x01, 0x1a


	//----- nvinfo : EIATTR_SPARSE_MMA_MASK
	.align		4
.L_284:
        /*0018*/ 	.byte	0x03, 0x50
        /*001a*/ 	.short	0x0000


	//----- nvinfo : EIATTR_MAXREG_COUNT
	.align		4
        /*001c*/ 	.byte	0x03, 0x1b
        /*001e*/ 	.short	0x00a8


	//----- nvinfo : EIATTR_MERCURY_ISA_VERSION
	.align		4
        /*0020*/ 	.byte	0x03, 0x5f
        /*0022*/ 	.short	0x0101


	//----- nvinfo : EIATTR_VRC_CTA_INIT_COUNT
	.align		4
        /*0024*/ 	.byte	0x02, 0x4a
	.zero		1
	.zero		1


	//----- nvinfo : EIATTR_EXIT_INSTR_OFFSETS
	.align		4
        /*0028*/ 	.byte	0x04, 0x1c
        /*002a*/ 	.short	(.L_286 - .L_285)


	//   ....[0]....
.L_285:
        /*002c*/ 	.word	0x00000010


	//----- nvinfo : EIATTR_MAX_THREADS
	.align		4
.L_286:
        /*0030*/ 	.byte	0x04, 0x05
        /*0032*/ 	.short	(.L_288 - .L_287)
.L_287:
        /*0034*/ 	.word	0x00000180
        /*0038*/ 	.word	0x00000001
        /*003c*/ 	.word	0x00000001


	//----- nvinfo : EIATTR_CBANK_PARAM_SIZE
	.align		4
.L_288:
        /*0040*/ 	.byte	0x03, 0x19
        /*0042*/ 	.short	0x0680


	//----- nvinfo : EIATTR_PARAM_CBANK
	.align		4
        /*0044*/ 	.byte	0x04, 0x0a
        /*0046*/ 	.short	(.L_290 - .L_289)
	.align		4
.L_289:
        /*0048*/ 	.word	index@(.nv.constant0._ZN7cutlass13device_kernelIN5flash11enable_sm90INS1_16FlashAttnBwdSm90INS1_25CollectiveMainloopBwdSm90ILi2ELi2ELi2EN4cute5tupleIJNS5_1CILi1EEES8_S8_EEENS6_IJNS7_ILi128EEESA_NS7_ILi64EEEEEENS_6half_tEfNS_4arch4Sm90ELb0ELb0ELb1ELb1ELb1ELb1ELb0ELb0ELi2ELi1ELi2ELi2ELb0EEENS1_24CollectiveEpilogueBwdGQAISC_fSF_Li256ELb1ELb1EEENS1_19SingleTileSchedulerILb1ELb0ELb0ELi128EEEEEEEEEvNT_6ParamsE)
        /*004c*/ 	.short	0x0380
        /*004e*/ 	.short	0x0680


	//----- nvinfo : EIATTR_SW_WAR
	.align		4
.L_290:
        /*0050*/ 	.byte	0x04, 0x36
        /*0052*/ 	.short	(.L_292 - .L_291)
.L_291:
        /*0054*/ 	.word	0x00000008
.L_292:


//--------------------- .nv.info._ZN7cutlass13device_kernelIN5flash11enable_sm90INS1_16FlashAttnBwdSm90INS1_25CollectiveMainloopBwdSm90ILi2ELi2ELi2EN4cute5tupleIJNS5_1CILi1EEES8_S8_EEENS6_IJNS7_ILi128EEESA_NS7_ILi64EEEEEENS_6half_tEfNS_4arch4Sm90ELb0ELb1ELb1ELb0ELb0ELb1ELb0ELb0ELi2ELi1ELi2ELi2ELb0EEENS1_21CollectiveEpilogueBwdISC_SD_SF_Li256ELb0ELb0ELi1EEENS1_19SingleTileSchedulerILb0ELb0ELb0ELi128EEEEEEEEEvNT_6ParamsE --------------------------
	.section	.nv.info._ZN7cutlass13device_kernelIN5flash11enable_sm90INS1_16FlashAttnBwdSm90INS1_25CollectiveMainloopBwdSm90ILi2ELi2ELi2EN4cute5tupleIJNS5_1CILi1EEES8_S8_EEENS6_IJNS7_ILi128EEESA_NS7_ILi64EEEEEENS_6half_tEfNS_4arch4Sm90ELb0ELb1ELb1ELb0ELb0ELb1ELb0ELb0ELi2ELi1ELi2ELi2ELb0EEENS1_21CollectiveEpilogueBwdISC_SD_SF_Li256ELb0ELb0ELi1EEENS1_19SingleTileSchedulerILb0ELb0ELb0ELi128EEEEEEEEEvNT_6ParamsE,"",@"SHT_CUDA_INFO"
	.sectionflags	@""
	.align	4


	//----- nvinfo : EIATTR_CUDA_API_VERSION
	.align		4
        /*0000*/ 	.byte	0x04, 0x37
        /*0002*/ 	.short	(.L_294 - .L_293)
.L_293:
        /*0004*/ 	.word	0x00000082


	//----- nvinfo : EIATTR_KPARAM_INFO
	.align		4
.L_294:
        /*0008*/ 	.byte	0x04, 0x17
        /*000a*/ 	.short	(.L_296 - .L_295)
.L_295:
        /*000c*/ 	.word	0x00000000
        /*0010*/ 	.short	0x0000
        /*0012*/ 	.short	0x0000
        /*0014*/ 	.byte	0x00, 0xf0, 0x01, 0x24


	//----- nvinfo : EIATTR_SPARSE_MMA_MASK
	.align		4
.L_296:
        /*0018*/ 	.byte	0x03, 0x50
        /*001a*/ 	.short	0x0000


	//----- nvinfo : EIATTR_MAXREG_COUNT
	.align		4
        /*001c*/ 	.byte	0x03, 0x1b
        /*001e*/ 	.short	0x00a8


	//----- nvinfo : EIATTR_MERCURY_ISA_VERSION
	.align		4
        /*0020*/ 	.byte	0x03, 0x5f
        /*0022*/ 	.short	0x0101


	//----- nvinfo : EIATTR_VRC_CTA_INIT_COUNT
	.align		4
        /*0024*/ 	.byte	0x02, 0x4a
	.zero		1
	.zero		1


	//----- nvinfo : EIATTR_EXIT_INSTR_OFFSETS
	.align		4
        /*0028*/ 	.byte	0x04, 0x1c
        /*002a*/ 	.short	(.L_298 - .L_297)


	//   ....[0]....
.L_297:
        /*002c*/ 	.word	0x00000010


	//----- nvinfo : EIATTR_MAX_THREADS
	.align		4
.L_298:
        /*0030*/ 	.byte	0x04, 0x05
        /*0032*/ 	.short	(.L_300 - .L_299)
.L_299:
        /*0034*/ 	.word	0x00000180
        /*0038*/ 	.word	0x00000001
        /*003c*/ 	.word	0x00000001


	//----- nvinfo : EIATTR_CBANK_PARAM_SIZE
	.align		4
.L_300:
        /*0040*/ 	.byte	0x03, 0x19
        /*0042*/ 	.short	0x0900


	//----- nvinfo : EIATTR_PARAM_CBANK
	.align		4
        /*0044*/ 	.byte	0x04, 0x0a
        /*0046*/ 	.short	(.L_302 - .L_301)
	.align		4
.L_301:
        /*0048*/ 	.word	index@(.nv.constant0._ZN7cutlass13device_kernelIN5flash11enable_sm90INS1_16FlashAttnBwdSm90INS1_25CollectiveMainloopBwdSm90ILi2ELi2ELi2EN4cute5tupleIJNS5_1CILi1EEES8_S8_EEENS6_IJNS7_ILi128EEESA_NS7_ILi64EEEEEENS_6half_tEfNS_4arch4Sm90ELb0ELb1ELb1ELb0ELb0ELb1ELb0ELb0ELi2ELi1ELi2ELi2ELb0EEENS1_21CollectiveEpilogueBwdISC_SD_SF_Li256ELb0ELb0ELi1EEENS1_19SingleTileSchedulerILb0ELb0ELb0ELi128EEEEEEEEEvNT_6ParamsE)
        /*004c*/ 	.short	0x0380
        /*004e*/ 	.short	0x0900


	//----- nvinfo : EIATTR_SW_WAR
	.align		4
.L_302:
        /*0050*/ 	.byte	0x04, 0x36
        /*0052*/ 	.short	(.L_304 - .L_303)
.L_303:
        /*0054*/ 	.word	0x00000008
.L_304:


//--------------------- .nv.info._ZN7cutlass13device_kernelIN5flash11enable_sm90INS1_16FlashAttnBwdSm90INS1_25CollectiveMainloopBwdSm90ILi2ELi2ELi2EN4cute5tupleIJNS5_1CILi1EEES8_S8_EEENS6_IJNS7_ILi128EEESA_NS7_ILi64EEEEEENS_6half_tEfNS_4arch4Sm90ELb0ELb1ELb1ELb0ELb1ELb1ELb0ELb0ELi2ELi1ELi2ELi2ELb0EEENS1_21CollectiveEpilogueBwdISC_SD_SF_Li256ELb0ELb0ELi1EEENS1_19SingleTileSchedulerILb0ELb0ELb0ELi128EEEEEEEEEvNT_6ParamsE --------------------------
	.section	.nv.info._ZN7cutlass13device_kernelIN5flash11enable_sm90INS1_16FlashAttnBwdSm90INS1_25CollectiveMainloopBwdSm90ILi2ELi2ELi2EN4cute5tupleIJNS5_1CILi1EEES8_S8_EEENS6_IJNS7_ILi128EEESA_NS7_ILi64EEEEEENS_6half_tEfNS_4arch4Sm90ELb0ELb1ELb1ELb0ELb1ELb1ELb0ELb0ELi2ELi1ELi2ELi2ELb0EEENS1_21CollectiveEpilogueBwdISC_SD_SF_Li256ELb0ELb0ELi1EEENS1_19SingleTileSchedulerILb0ELb0ELb0ELi128EEEEEEEEEvNT_6ParamsE,"",@"SHT_CUDA_INFO"
	.sectionflags	@""
	.align	4


	//----- nvinfo : EIATTR_CUDA_API_VERSION
	.align		4
        /*0000*/ 	.byte	0x04, 0x37
        /*0002*/ 	.short	(.L_306 - .L_305)
.L_305:
        /*0004*/ 	.word	0x00000082


	//----- nvinfo : EIATTR_KPARAM_INFO
	.align		4
.L_306:
        /*0008*/ 	.byte	0x04, 0x17
        /*000a*/ 	.short	(.L_308 - .L_307)
.L_307:
        /*000c*/ 	.word	0x00000000
        /*0010*/ 	.short	0x0000
        /*0012*/ 	.short	0x0000
        /*0014*/ 	.byte	0x00, 0xf0, 0x01, 0x24


	//----- nvinfo : EIATTR_SPARSE_MMA_MASK
	.align		4
.L_308:
        /*0018*/ 	.byte	0x03, 0x50
        /*001a*/ 	.short	0x0000


	//----- nvinfo : EIATTR_MAXREG_COUNT
	.align		4
        /*001c*/ 	.byte	0x03, 0x1b
        /*001e*/ 	.short	0x00a8


	//----- nvinfo : EIATTR_MERCURY_ISA_VERSION
	.align		4
        /*0020*/ 	.byte	0x03, 0x5f
        /*0022*/ 	.short	0x0101


	//----- nvinfo : EIATTR_VRC_CTA_INIT_COUNT
	.align		4
        /*0024*/ 	.byte	0x02, 0x4a
	.zero		1
	.zero		1


	//----- nvinfo : EIATTR_EXIT_INSTR_OFFSETS
	.align		4
        /*0028*/ 	.byte	0x04, 0x1c
        /*002a*/ 	.short	(.L_310 - .L_309)


	//   ....[0]....
.L_309:
        /*002c*/ 	.word	0x00000010


	//----- nvinfo : EIATTR_MAX_THREADS
	.align		4
.L_310:
        /*0030*/ 	.byte	0x04, 0x05
        /*0032*/ 	.short	(.L_312 - .L_311)
.L_311:
        /*0034*/ 	.word	0x00000180
        /*0038*/ 	.word	0x00000001
        /*003c*/ 	.word	0x00000001


	//----- nvinfo : EIATTR_CBANK_PARAM_SIZE
	.align		4
.L_312:
        /*0040*/ 	.byte	0x03, 0x19
        /*0042*/ 	.short	0x0900


	//----- nvinfo : EIATTR_PARAM_CBANK
	.align		4
        /*0044*/ 	.byte	0x04, 0x0a
        /*0046*/ 	.short	(.L_314 - .L_313)
	.align		4
.L_313:
        /*0048*/ 	.word	index@(.nv.constant0._ZN7cutlass13device_kernelIN5flash11enable_sm90INS1_16FlashAttnBwdSm90INS1_25CollectiveMainloopBwdSm90ILi2ELi2ELi2EN4cute5tupleIJNS5_1CILi1EEES8_S8_EEENS6_IJNS7_ILi128EEESA_NS7_ILi64EEEEEENS_6half_tEfNS_4arch4Sm90ELb0ELb1ELb1ELb0ELb1ELb1ELb0ELb0ELi2ELi1ELi2ELi2ELb0EEENS1_21CollectiveEpilogueBwdISC_SD_SF_Li256ELb0ELb0ELi1EEENS1_19SingleTileSchedulerILb0ELb0ELb0ELi128EEEEEEEEEvNT_6ParamsE)
        /*004c*/ 	.short	0x0380
        /*004e*/ 	.short	0x0900


	//----- nvinfo : EIATTR_SW_WAR
	.align		4
.L_314:
        /*0050*/ 	.byte	0x04, 0x36
        /*0052*/ 	.short	(.L_316 - .L_315)
.L_315:
        /*0054*/ 	.word	0x00000008
.L_316:


//--------------------- .nv.info._ZN7cutlass13device_kernelIN5flash11enable_sm90INS1_16FlashAttnBwdSm90INS1_25CollectiveMainloopBwdSm90ILi2ELi2ELi2EN4cute5tupleIJNS5_1CILi1EEES8_S8_EEENS6_IJNS7_ILi128EEESA_NS7_ILi64EEEEEENS_6half_tEfNS_4arch4Sm90ELb0ELb1ELb1ELb0ELb0ELb1ELb0ELb0ELi2ELi1ELi2ELi2ELb0EEENS1_24CollectiveEpilogueBwdGQAISC_fSF_Li256ELb0ELb0EEENS1_19SingleTileSchedulerILb0ELb0ELb0ELi128EEEEEEEEEvNT_6ParamsE --------------------------
	.section	.nv.info._ZN7cutlass13device_kernelIN5flash11enable_sm90INS1_16FlashAttnBwdSm90INS1_25CollectiveMainloopBwdSm90ILi2ELi2ELi2EN4cute5tupleIJNS5_1CILi1EEES8_S8_EEENS6_IJNS7_ILi128EEESA_NS7_ILi64EEEEEENS_6half_tEfNS_4arch4Sm90ELb0ELb1ELb1ELb0ELb0ELb1ELb0ELb0ELi2ELi1ELi2ELi2ELb0EEENS1_24CollectiveEpilogueBwdGQAISC_fSF_Li256ELb0ELb0EEENS1_19SingleTileSchedulerILb0ELb0ELb0ELi128EEEEEEEEEvNT_6ParamsE,"",@"SHT_CUDA_INFO"
	.sectionflags	@""
	.align	4


	//----- nvinfo : EIATTR_CUDA_API_VERSION
	.align		4
        /*0000*/ 	.byte	0x04, 0x37
        /*0002*/ 	.short	(.L_318 - .L_317)
.L_317:
        /*0004*/ 	.word	0x00000082


	//----- nvinfo : EIATTR_KPARAM_INFO
	.align		4
.L_318:
        /*0008*/ 	.byte	0x04, 0x17
        /*000a*/ 	.short	(.L_320 - .L_319)
.L_319:
        /*000c*/ 	.word	0x00000000
        /*0010*/ 	.short	0x0000
        /*0012*/ 	.short	0x0000
        /*0014*/ 	.byte	0x00, 0xf0, 0x01, 0x1a


	//----- nvinfo : EIATTR_SPARSE_MMA_MASK
	.align		4
.L_320:
        /*0018*/ 	.byte	0x03, 0x50
        /*001a*/ 	.short	0x0000


	//----- nvinfo : EIATTR_MAXREG_COUNT
	.align		4
        /*001c*/ 	.byte	0x03, 0x1b
        /*001e*/ 	.short	0x00a8


	//----- nvinfo : EIATTR_MERCURY_ISA_VERSION
	.align		4
        /*0020*/ 	.byte	0x03, 0x5f
        /*0022*/ 	.short	0x0101


	//----- nvinfo : EIATTR_VRC_CTA_INIT_COUNT
	.align		4
        /*0024*/ 	.byte	0x02, 0x4a
	.zero		1
	.zero		1


	//----- nvinfo : EIATTR_EXIT_INSTR_OFFSETS
	.align		4
        /*0028*/ 	.byte	0x04, 0x1c
        /*002a*/ 	.short	(.L_322 - .L_321)


	//   ....[0]....
.L_321:
        /*002c*/ 	.word	0x00000010


	//----- nvinfo : EIATTR_MAX_THREADS
	.align		4
.L_322:
        /*0030*/ 	.byte	0x04, 0x05
        /*0032*/ 	.short	(.L_324 - .L_323)
.L_323:
        /*0034*/ 	.word	0x00000180
        /*0038*/ 	.word	0x00000001
        /*003c*/ 	.word	0x00000001


	//----- nvinfo : EIATTR_CBANK_PARAM_SIZE
	.align		4
.L_324:
        /*0040*/ 	.byte	0x03, 0x19
        /*0042*/ 	.short	0x0680


	//----- nvinfo : EIATTR_PARAM_CBANK
	.align		4
        /*0044*/ 	.byte	0x04, 0x0a
        /*0046*/ 	.short	(.L_326 - .L_325)
	.align		4
.L_325:
        /*0048*/ 	.word	index@(.nv.constant0._ZN7cutlass13device_kernelIN5flash11enable_sm90INS1_16FlashAttnBwdSm90INS1_25CollectiveMainloopBwdSm90ILi2ELi2ELi2EN4cute5tupleIJNS5_1CILi1EEES8_S8_EEENS6_IJNS7_ILi128EEESA_NS7_ILi64EEEEEENS_6half_tEfNS_4arch4Sm90ELb0ELb1ELb1ELb0ELb0ELb1ELb0ELb0ELi2ELi1ELi2ELi2ELb0EEENS1_24CollectiveEpilogueBwdGQAISC_fSF_Li256ELb0ELb0EEENS1_19SingleTileSchedulerILb0ELb0ELb0ELi128EEEEEEEEEvNT_6ParamsE)
        /*004c*/ 	.short	0x0380
        /*004e*/ 	.short	0x0680


	//----- nvinfo : EIATTR_SW_WAR
	.align		4
.L_326:
        /*0050*/ 	.byte	0x04, 0x36
        /*0052*/ 	.short	(.L_328 - .L_327)
.L_327:
        /*0054*/ 	.word	0x00000008
.L_328:


//--------------------- .nv.info._ZN7cutlass13device_kernelIN5flash11enable_sm90INS1_16FlashAttnBwdSm90INS1_25CollectiveMainloopBwdSm90ILi2ELi2ELi2EN4cute5tupleIJNS5_1CILi1EEES8_S8_EEENS6_IJNS7_ILi128EEESA_NS7_ILi64EEEEEENS_6half_tEfNS_4arch4Sm90ELb0ELb1ELb1ELb0ELb1ELb1ELb0ELb0ELi2ELi1ELi2ELi2ELb0EEENS1_24CollectiveEpilogueBwdGQAISC_fSF_Li256ELb0ELb1EEENS1_19SingleTileSchedulerILb0ELb0ELb0ELi128EEEEEEEEEvNT_6ParamsE --------------------------
	.section	.nv.info._ZN7cutlass13device_kernelIN5flash11enable_sm90INS1_16FlashAttnBwdSm90INS1_25CollectiveMainloopBwdSm90ILi2ELi2ELi2EN4cute5tupleIJNS5_1CILi1EEES8_S8_EEENS6_IJNS7_ILi128EEESA_NS7_ILi64EEEEEENS_6half_tEfNS_4arch4Sm90ELb0ELb1ELb1ELb0ELb1ELb1ELb0ELb0ELi2ELi1ELi2ELi2ELb0EEENS1_24CollectiveEpilogueBwdGQAISC_fSF_Li256ELb0ELb1EEENS1_19SingleTileSchedulerILb0ELb0ELb0ELi128EEEEEEEEEvNT_6ParamsE,"",@"SHT_CUDA_INFO"
	.sectionflags	@""
	.align	4


	//----- nvinfo : EIATTR_CUDA_API_VERSION
	.align		4
        /*0000*/ 	.byte	0x04, 0x37
        /*0002*/ 	.short	(.L_330 - .L_329)
.L_329:
        /*0004*/ 	.word	0x00000082


	//----- nvinfo : EIATTR_KPARAM_INFO
	.align		4
.L_330:
        /*0008*/ 	.byte	0x04, 0x17
        /*000a*/ 	.short	(.L_332 - .L_331)
.L_331:
        /*000c*/ 	.word	0x00000000
        /*0010*/ 	.short	0x0000
        /*0012*/ 	.short	0x0000
        /*0014*/ 	.byte	0x00, 0xf0, 0x01, 0x1a


	//----- nvinfo : EIATTR_SPARSE_MMA_MASK
	.align		4
.L_332:
        /*0018*/ 	.byte	0x03, 0x50
        /*001a*/ 	.short	0x0000


	//----- nvinfo : EIATTR_MAXREG_COUNT
	.align		4
        /*001c*/ 	.byte	0x03, 0x1b
        /*001e*/ 	.short	0x00a8


	//----- nvinfo : EIATTR_MERCURY_ISA_VERSION
	.align		4
        /*0020*/ 	.byte	0x03, 0x5f
        /*0022*/ 	.short	0x0101


	//----- nvinfo : EIATTR_VRC_CTA_INIT_COUNT
	.align		4
        /*0024*/ 	.byte	0x02, 0x4a
	.zero		1
	.zero		1


	//----- nvinfo : EIATTR_EXIT_INSTR_OFFSETS
	.align		4
        /*0028*/ 	.byte	0x04, 0x1c
        /*002a*/ 	.short	(.L_334 - .L_333)


	//   ....[0]....
.L_333:
        /*002c*/ 	.word	0x00000010


	//----- nvinfo : EIATTR_MAX_THREADS
	.align		4
.L_334:
        /*0030*/ 	.byte	0x04, 0x05
        /*0032*/ 	.short	(.L_336 - .L_335)
.L_335:
        /*0034*/ 	.word	0x00000180
        /*0038*/ 	.word	0x00000001
        /*003c*/ 	.word	0x00000001


	//----- nvinfo : EIATTR_CBANK_PARAM_SIZE
	.align		4
.L_336:
        /*0040*/ 	.byte	0x03, 0x19
        /*0042*/ 	.short	0x0680


	//----- nvinfo : EIATTR_PARAM_CBANK
	.align		4
        /*0044*/ 	.byte	0x04, 0x0a
        /*0046*/ 	.short	(.L_338 - .L_337)
	.align		4
.L_337:
        /*0048*/ 	.word	index@(.nv.constant0._ZN7cutlass13device_kernelIN5flash11enable_sm90INS1_16FlashAttnBwdSm90INS1_25CollectiveMainloopBwdSm90ILi2ELi2ELi2EN4cute5tupleIJNS5_1CILi1EEES8_S8_EEENS6_IJNS7_ILi128EEESA_NS7_ILi64EEEEEENS_6half_tEfNS_4arch4Sm90ELb0ELb1ELb1ELb0ELb1ELb1ELb0ELb0ELi2ELi1ELi2ELi2ELb0EEENS1_24CollectiveEpilogueBwdGQAISC_fSF_Li256ELb0ELb1EEENS1_19SingleTileSchedulerILb0ELb0ELb0ELi128EEEEEEEEEvNT_6ParamsE)
        /*004c*/ 	.short	0x0380
        /*004e*/ 	.short	0x0680


	//----- nvinfo : EIATTR_SW_WAR
	.align		4
.L_338:
        /*0050*/ 	.byte	0x04, 0x36
        /*0052*/ 	.short	(.L_340 - .L_339)
.L_339:
        /*0054*/ 	.word	0x00000008
.L_340:


//--------------------- .nv.info._ZN7cutlass13device_kernelIN5flash22FlashAttnBwdPreprocessIN4cute5tupleIJNS3_1CILi128EEENS5_ILi64EEEEEENS_6half_tEfNS_4arch4Sm90ELb1ELb0EEEEEvNT_6ParamsE --------------------------
	.section	.nv.info._ZN7cutlass13device_kernelIN5flash22FlashAttnBwdPreprocessIN4cute5tupleIJNS3_1CILi128EEENS5_ILi64EEEEEENS_6half_tEfNS_4arch4Sm90ELb1ELb0EEEEEvNT_6ParamsE,"",@"SHT_CUDA_INFO"
	.sectionflags	@""
	.align	4


	//----- nvinfo : EIATTR_CUDA_API_VERSION
	.align		4
        /*0000*/ 	.byte	0x04, 0x37
        /*0002*/ 	.short	(.L_342 - .L_341)
.L_341:
        /*0004*/ 	.word	0x00000082


	//----- nvinfo : EIATTR_KPARAM_INFO
	.align		4
.L_342:
        /*0008*/ 	.byte	0x04, 0x17
        /*000a*/ 	.short	(.L_344 - .L_343)
.L_343:
        /*000c*/ 	.word	0x00000000
        /*0010*/ 	.short	0x0000
        /*0012*/ 	.short	0x0000
        /*0014*/ 	.byte	0x00, 0xf0, 0xc1, 0x03


	//----- nvinfo : EIATTR_SPARSE_MMA_MASK
	.align		4
.L_344:
        /*0018*/ 	.byte	0x03, 0x50
        /*001a*/ 	.short	0x0000


	//----- nvinfo : EIATTR_MAXREG_COUNT
	.align		4
        /*001c*/ 	.byte	0x03, 0x1b
        /*001e*/ 	.short	0x0080


	//----- nvinfo : EIATTR_MERCURY_ISA_VERSION
	.align		4
        /*0020*/ 	.byte	0x03, 0x5f
        /*0022*/ 	.short	0x0101


	//----- nvinfo : EIATTR_COOP_GROUP_MASK_REGIDS
	.align		4
        /*0024*/ 	.byte	0x04, 0x29
        /*0026*/ 	.short	(.L_346 - .L_345)


	//   ....[0]....
.L_345:
        /*0028*/ 	.word	0xffffffff


	//   ....[1]....
        /*002c*/ 	.word	0xffffffff


	//   ....[2]....
        /*0030*/ 	.word	0xffffffff


	//   ....[3]....
        /*0034*/ 	.word	0xffffffff


	//   ....[4]....
        /*0038*/ 	.word	0xffffffff


	//   ....[5]....
        /*003c*/ 	.word	0xffffffff


	//   ....[6]....
        /*0040*/ 	.word	0xffffffff


	//   ....[7]....
        /*0044*/ 	.word	0xffffffff


	//   ....[8]....
        /*0048*/ 	.word	0xffffffff


	//   ....[9]....
        /*004c*/ 	.word	0xffffffff


	//   ....[10]....
        /*0050*/ 	.word	0xffffffff


	//   ....[11]....
        /*0054*/ 	.word	0xffffffff


	//----- nvinfo : EIATTR_COOP_GROUP_INSTR_OFFSETS
	.align		4
.L_346:
        /*0058*/ 	.byte	0x04, 0x28
        /*005a*/ 	.short	(.L_348 - .L_347)


	//   ....[0]....
.L_347:
        /*005c*/ 	.word	0x00001010


	//   ....[1]....
        /*0060*/ 	.word	0x00001020


	//   ....[2]....
        /*0064*/ 	.word	0x00001030


	//   ....[3]....
        /*0068*/ 	.word	0x00001040


	//   ....[4]....
        /*006c*/ 	.word	0x00001090


	//   ....[5]....
        /*0070*/ 	.word	0x000010a0


	//   ....[6]....
        /*0074*/ 	.word	0x000010b0


	//   ....[7]....
        /*0078*/ 	.word	0x000010c0


	//   ....[8]....
        /*007c*/ 	.word	0x00001110


	//   ....[9]....
        /*0080*/ 	.word	0x00001120


	//   ....[10]....
        /*0084*/ 	.word	0x00001130


	//   ....[11]....
        /*0088*/ 	.word	0x00001140


	//----- nvinfo : EIATTR_VRC_CTA_INIT_COUNT
	.align		4
.L_348:
        /*008c*/ 	.byte	0x02, 0x4a
	.zero		1
	.zero		1


	//----- nvinfo : EIATTR_EXIT_INSTR_OFFSETS
	.align		4
        /*0090*/ 	.byte	0x04, 0x1c
        /*0092*/ 	.short	(.L_350 - .L_349)


	//   ....[0]....
.L_349:
        /*0094*/ 	.word	0x00001670


	//   ....[1]....
        /*0098*/ 	.word	0x000016f0


	//----- nvinfo : EIATTR_MAX_THREADS
	.align		4
.L_350:
        /*009c*/ 	.byte	0x04, 0x05
        /*009e*/ 	.short	(.L_352 - .L_351)
.L_351:
        /*00a0*/ 	.word	0x00000100
        /*00a4*/ 	.word	0x00000001
        /*00a8*/ 	.word	0x00000001


	//----- nvinfo : EIATTR_CRS_STACK_SIZE
	.align		4
.L_352:
        /*00ac*/ 	.byte	0x04, 0x1e
        /*00ae*/ 	.short	(.L_354 - .L_353)
.L_353:
        /*00b0*/ 	.word	0x00000000


	//----- nvinfo : EIATTR_CBANK_PARAM_SIZE
	.align		4
.L_354:
        /*00b4*/ 	.byte	0x03, 0x19
        /*00b6*/ 	.short	0x00f0


	//----- nvinfo : EIATTR_PARAM_CBANK
	.align		4
        /*00b8*/ 	.byte	0x04, 0x0a
        /*00ba*/ 	.short	(.L_356 - .L_355)
	.align		4
.L_355:
        /*00bc*/ 	.word	index@(.nv.constant0._ZN7cutlass13device_kernelIN5flash22FlashAttnBwdPreprocessIN4cute5tupleIJNS3_1CILi128EEENS5_ILi64EEEEEENS_6half_tEfNS_4arch4Sm90ELb1ELb0EEEEEvNT_6ParamsE)
        /*00c0*/ 	.short	0x0380
        /*00c2*/ 	.short	0x00f0


	//----- nvinfo : EIATTR_SW_WAR
	.align		4
.L_356:
        /*00c4*/ 	.byte	0x04, 0x36
        /*00c6*/ 	.short	(.L_358 - .L_357)
.L_357:
        /*00c8*/ 	.word	0x00000008
.L_358:


//--------------------- .nv.info._ZN7cutlass13device_kernelIN5flash11enable_sm90INS1_16FlashAttnBwdSm90INS1_25CollectiveMainloopBwdSm90ILi2ELi2ELi2EN4cute5tupleIJNS5_1CILi1EEES8_S8_EEENS6_IJNS7_ILi128EEESA_NS7_ILi64EEEEEENS_6half_tEfNS_4arch4Sm90ELb0ELb1ELb1ELb1ELb0ELb1ELb0ELb0ELi2ELi1ELi2ELi2ELb0EEENS1_21CollectiveEpilogueBwdISC_SD_SF_Li256ELb1ELb0ELi1EEENS1_19SingleTileSchedulerILb1ELb0ELb0ELi128EEEEEEEEEvNT_6ParamsE --------------------------
	.section	.nv.info._ZN7cutlass13device_kernelIN5flash11enable_sm90INS1_16FlashAttnBwdSm90INS1_25CollectiveMainloopBwdSm90ILi2ELi2ELi2EN4cute5tupleIJNS5_1CILi1EEES8_S8_EEENS6_IJNS7_ILi128EEESA_NS7_ILi64EEEEEENS_6half_tEfNS_4arch4Sm90ELb0ELb1ELb1ELb1ELb0ELb1ELb0ELb0ELi2ELi1ELi2ELi2ELb0EEENS1_21CollectiveEpilogueBwdISC_SD_SF_Li256ELb1ELb0ELi1EEENS1_19SingleTileSchedulerILb1ELb0ELb0ELi128EEEEEEEEEvNT_6ParamsE,"",@"SHT_CUDA_INFO"
	.sectionflags	@""
	.align	4


	//----- nvinfo : EIATTR_CUDA_API_VERSION
	.align		4
        /*0000*/ 	.byte	0x04, 0x37
        /*0002*/ 	.short	(.L_360 - .L_359)
.L_359:
        /*0004*/ 	.word	0x00000082


	//----- nvinfo : EIATTR_KPARAM_INFO
	.align		4
.L_360:
        /*0008*/ 	.byte	0x04, 0x17
        /*000a*/ 	.short	(.L_362 - .L_361)
.L_361:
        /*000c*/ 	.word	0x00000000
        /*0010*/ 	.short	0x0000
        /*0012*/ 	.short	0x0000
        /*0014*/ 	.byte	0x00, 0xf0, 0x01, 0x1a


	//----- nvinfo : EIATTR_SPARSE_MMA_MASK
	.align		4
.L_362:
        /*0018*/ 	.byte	0x03, 0x50
        /*001a*/ 	.short	0x0000


	//----- nvinfo : EIATTR_MAXREG_COUNT
	.align		4
        /*001c*/ 	.byte	0x03, 0x1b
        /*001e*/ 	.short	0x00a8


	//----- nvinfo : EIATTR_MERCURY_ISA_VERSION
	.align		4
        /*0020*/ 	.byte	0x03, 0x5f
        /*0022*/ 	.short	0x0101


	//----- nvinfo : EIATTR_VRC_CTA_INIT_COUNT
	.align		4
        /*0024*/ 	.byte	0x02, 0x4a
	.zero		1
	.zero		1


	//----- nvinfo : EIATTR_EXIT_INSTR_OFFSETS
	.align		4
        /*0028*/ 	.byte	0x04, 0x1c
        /*002a*/ 	.short	(.L_364 - .L_363)


	//   ....[0]....
.L_363:
        /*002c*/ 	.word	0x00000010


	//----- nvinfo : EIATTR_MAX_THREADS
	.align		4
.L_364:
        /*0030*/ 	.byte	0x04, 0x05
        /*0032*/ 	.short	(.L_366 - .L_365)
.L_365:
        /*0034*/ 	.word	0x00000180
        /*0038*/ 	.word	0x00000001
        /*003c*/ 	.word	0x00000001


	//----- nvinfo : EIATTR_CBANK_PARAM_SIZE
	.align		4
.L_366:
        /*0040*/ 	.byte	0x03, 0x19
        /*0042*/ 	.short	0x0680


	//----- nvinfo : EIATTR_PARAM_CBANK
	.align		4
        /*0044*/ 	.byte	0x04, 0x0a
        /*0046*/ 	.short	(.L_368 - .L_367)
	.align		4
.L_367:
        /*0048*/ 	.word	index@(.nv.constant0._ZN7cutlass13device_kernelIN5flash11enable_sm90INS1_16FlashAttnBwdSm90INS1_25CollectiveMainloopBwdSm90ILi2ELi2ELi2EN4cute5tupleIJNS5_1CILi1EEES8_S8_EEENS6_IJNS7_ILi128EEESA_NS7_ILi64EEEEEENS_6half_tEfNS_4arch4Sm90ELb0ELb1ELb1ELb1ELb0ELb1ELb0ELb0ELi2ELi1ELi2ELi2ELb0EEENS1_21CollectiveEpilogueBwdISC_SD_SF_Li256ELb1ELb0ELi1EEENS1_19SingleTileSchedulerILb1ELb0ELb0ELi128EEEEEEEEEvNT_6ParamsE)
        /*004c*/ 	.short	0x0380
        /*004e*/ 	.short	0x0680


	//----- nvinfo : EIATTR_SW_WAR
	.align		4
.L_368:
        /*0050*/ 	.byte	0x04, 0x36
        /*0052*/ 	.short	(.L_370 - .L_369)
.L_369:
        /*0054*/ 	.word	0x00000008
.L_370:


//--------------------- .nv.info._ZN7cutlass13device_kernelIN5flash11enable_sm90INS1_16FlashAttnBwdSm90INS1_25CollectiveMainloopBwdSm90ILi2ELi2ELi2EN4cute5tupleIJNS5_1CILi1EEES8_S8_EEENS6_IJNS7_ILi128EEESA_NS7_ILi64EEEEEENS_6half_tEfNS_4arch4Sm90ELb0ELb1ELb1ELb1ELb1ELb1ELb0ELb0ELi2ELi1ELi2ELi2ELb0EEENS1_21CollectiveEpilogueBwdISC_SD_SF_Li256ELb1ELb0ELi1EEENS1_19SingleTileSchedulerILb1ELb0ELb0ELi128EEEEEEEEEvNT_6ParamsE --------------------------
	.section	.nv.info._ZN7cutlass13device_kernelIN5flash11enable_sm90INS1_16FlashAttnBwdSm90INS1_25CollectiveMainloopBwdSm90ILi2ELi2ELi2EN4cute5tupleIJNS5_1CILi1EEES8_S8_EEENS6_IJNS7_ILi128EEESA_NS7_ILi64EEEEEENS_6half_tEfNS_4arch4Sm90ELb0ELb1ELb1ELb1ELb1ELb1ELb0ELb0ELi2ELi1ELi2ELi2ELb0EEENS1_21CollectiveEpilogueBwdISC_SD_SF_Li256ELb1ELb0ELi1EEENS1_19SingleTileSchedulerILb1ELb0ELb0ELi128EEEEEEEEEvNT_6ParamsE,"",@"SHT_CUDA_INFO"
	.sectionflags	@""
	.align	4


	//----- nvinfo : EIATTR_CUDA_API_VERSION
	.align		4
        /*0000*/ 	.byte	0x04, 0x37
        /*0002*/ 	.short	(.L_372 - .L_371)
.L_371:
        /*0004*/ 	.word	0x00000082


	//----- nvinfo : EIATTR_KPARAM_INFO
	.align		4
.L_372:
        /*0008*/ 	.byte	0x04, 0x17
        /*000a*/ 	.short	(.L_374 - .L_373)
.L_373:
        /*000c*/ 	.word	0x00000000
        /*0010*/ 	.short	0x0000
        /*0012*/ 	.short	0x0000
        /*0014*/ 	.byte	0x00, 0xf0, 0x01, 0x1a


	//----- nvinfo : EIATTR_SPARSE_MMA_MASK
	.align		4
.L_374:
        /*0018*/ 	.byte	0x03, 0x50
        /*001a*/ 	.short	0x0000


	//----- nvinfo : EIATTR_MAXREG_COUNT
	.align		4
        /*001c*/ 	.byte	0x03, 0x1b
        /*001e*/ 	.short	0x00a8


	//----- nvinfo : EIATTR_MERCURY_ISA_VERSION
	.align		4
        /*0020*/ 	.byte	0x03, 0x5f
        /*0022*/ 	.short	0x0101


	//----- nvinfo : EIATTR_VRC_CTA_INIT_COUNT
	.align		4
        /*0024*/ 	.byte	0x02, 0x4a
	.zero		1
	.zero		1


	//----- nvinfo : EIATTR_EXIT_INSTR_OFFSETS
	.align		4
        /*0028*/ 	.byte	0x04, 0x1c
        /*002a*/ 	.short	(.L_376 - .L_375)


	//   ....[0]....
.L_375:
        /*002c*/ 	.word	0x00000010


	//----- nvinfo : EIATTR_MAX_THREADS
	.align		4
.L_376:
        /*0030*/ 	.byte	0x04, 0x05
        /*0032*/ 	.short	(.L_378 - .L_377)
.L_377:
        /*0034*/ 	.word	0x00000180
        /*0038*/ 	.word	0x00000001
        /*003c*/ 	.word	0x00000001


	//----- nvinfo : EIATTR_CBANK_PARAM_SIZE
	.align		4
.L_378:
        /*0040*/ 	.byte	0x03, 0x19
        /*0042*/ 	.short	0x0680


	//----- nvinfo : EIATTR_PARAM_CBANK
	.align		4
        /*0044*/ 	.byte	0x04, 0x0a
        /*0046*/ 	.short	(.L_380 - .L_379)
	.align		4
.L_379:
        /*0048*/ 	.word	index@(.nv.constant0._ZN7cutlass13device_kernelIN5flash11enable_sm90INS1_16FlashAttnBwdSm90INS1_25CollectiveMainloopBwdSm90ILi2ELi2ELi2EN4cute5tupleIJNS5_1CILi1EEES8_S8_EEENS6_IJNS7_ILi128EEESA_NS7_ILi64EEEEEENS_6half_tEfNS_4arch4Sm90ELb0ELb1ELb1ELb1ELb1ELb1ELb0ELb0ELi2ELi1ELi2ELi2ELb0EEENS1_21CollectiveEpilogueBwdISC_SD_SF_Li256ELb1ELb0ELi1EEENS1_19SingleTileSchedulerILb1ELb0ELb0ELi128EEEEEEEEEvNT_6ParamsE)
        /*004c*/ 	.short	0x0380
        /*004e*/ 	.short	0x0680


	//----- nvinfo : EIATTR_SW_WAR
	.align		4
.L_380:
        /*0050*/ 	.byte	0x04, 0x36
        /*0052*/ 	.short	(.L_382 - .L_381)
.L_381:
        /*0054*/ 	.word	0x00000008
.L_382:


//--------------------- .nv.info._ZN7cutlass13device_kernelIN5flash11enable_sm90INS1_16FlashAttnBwdSm90INS1_25CollectiveMainloopBwdSm90ILi2ELi2ELi2EN4cute5tupleIJNS5_1CILi1EEES8_S8_EEENS6_IJNS7_ILi128EEESA_NS7_ILi64EEEEEENS_6half_tEfNS_4arch4Sm90ELb0ELb1ELb1ELb1ELb0ELb1ELb0ELb0ELi2ELi1ELi2ELi2ELb0EEENS1_24CollectiveEpilogueBwdGQAISC_fSF_Li256ELb1ELb0EEENS1_19SingleTileSchedulerILb1ELb0ELb0ELi128EEEEEEEEEvNT_6ParamsE --------------------------
	.section	.nv.info._ZN7cutlass13device_kernelIN5flash11enable_sm90INS1_16FlashAttnBwdSm90INS1_25CollectiveMainloopBwdSm90ILi2ELi2ELi2EN4cute5tupleIJNS5_1CILi1EEES8_S8_EEENS6_IJNS7_ILi128EEESA_NS7_ILi64EEEEEENS_6half_tEfNS_4arch4Sm90ELb0ELb1ELb1ELb1ELb0ELb1ELb0ELb0ELi2ELi1ELi2ELi2ELb0EEENS1_24CollectiveEpilogueBwdGQAISC_fSF_Li256ELb1ELb0EEENS1_19SingleTileSchedulerILb1ELb0ELb0ELi128EEEEEEEEEvNT_6ParamsE,"",@"SHT_CUDA_INFO"
	.sectionflags	@""
	.align	4


	//----- nvinfo : EIATTR_CUDA_API_VERSION
	.align		4
        /*0000*/ 	.byte	0x04, 0x37
        /*0002*/ 	.short	(.L_384 - .L_383)
.L_383:
        /*0004*/ 	.word	0x00000082


	//----- nvinfo : EIATTR_KPARAM_INFO
	.align		4
.L_384:
        /*0008*/ 	.byte	0x04, 0x17
        /*000a*/ 	.short	(.L_386 - .L_385)
.L_385:
        /*000c*/ 	.word	0x00000000
        /*0010*/ 	.short	0x0000
        /*0012*/ 	.short	0x0000
        /*0014*/ 	.byte	0x00, 0xf0, 0x01, 0x1a


	//----- nvinfo : EIATTR_SPARSE_MMA_MASK
	.align		4
.L_386:
        /*0018*/ 	.byte	0x03, 0x50
        /*001a*/ 	.short	0x0000


	//----- nvinfo : EIATTR_MAXREG_COUNT
	.align		4
        /*001c*/ 	.byte	0x03, 0x1b
        /*001e*/ 	.short	0x00a8


	//----- nvinfo : EIATTR_MERCURY_ISA_VERSION
	.align		4
        /*0020*/ 	.byte	0x03, 0x5f
        /*0022*/ 	.short	0x0101


	//----- nvinfo : EIATTR_VRC_CTA_INIT_COUNT
	.align		4
        /*0024*/ 	.byte	0x02, 0x4a
	.zero		1
	.zero		1


	//----- nvinfo : EIATTR_EXIT_INSTR_OFFSETS
	.align		4
        /*0028*/ 	.byte	0x04, 0x1c
        /*002a*/ 	.short	(.L_388 - .L_387)


	//   ....[0]....
.L_387:
        /*002c*/ 	.word	0x00000010


	//----- nvinfo : EIATTR_MAX_THREADS
	.align		4
.L_388:
        /*0030*/ 	.byte	0x04, 0x05
        /*0032*/ 	.short	(.L_390 - .L_389)
.L_389:
        /*0034*/ 	.word	0x00000180
        /*0038*/ 	.word	0x00000001
        /*003c*/ 	.word	0x00000001


	//----- nvinfo : EIATTR_CBANK_PARAM_SIZE
	.align		4
.L_390:
        /*0040*/ 	.byte	0x03, 0x19
        /*0042*/ 	.short	0x0680


	//----- nvinfo : EIATTR_PARAM_CBANK
	.align		4
        /*0044*/ 	.byte	0x04, 0x0a
        /*0046*/ 	.short	(.L_392 - .L_391)
	.align		4
.L_391:
        /*0048*/ 	.word	index@(.nv.constant0._ZN7cutlass13device_kernelIN5flash11enable_sm90INS1_16FlashAttnBwdSm90INS1_25CollectiveMainloopBwdSm90ILi2ELi2ELi2EN4cute5tupleIJNS5_1CILi1EEES8_S8_EEENS6_IJNS7_ILi128EEESA_NS7_ILi64EEEEEENS_6half_tEfNS_4arch4Sm90ELb0ELb1ELb1ELb1ELb0ELb1ELb0ELb0ELi2ELi1ELi2ELi2ELb0EEENS1_24CollectiveEpilogueBwdGQAISC_fSF_Li256ELb1ELb0EEENS1_19SingleTileSchedulerILb1ELb0ELb0ELi128EEEEEEEEEvNT_6ParamsE)
        /*004c*/ 	.short	0x0380
        /*004e*/ 	.short	0x0680


	//----- nvinfo : EIATTR_SW_WAR
	.align		4
.L_392:
        /*0050*/ 	.byte	0x04, 0x36
        /*0052*/ 	.short	(.L_394 - .L_393)
.L_393:
        /*0054*/ 	.word	0x00000008
.L_394:


//--------------------- .nv.info._ZN7cutlass13device_kernelIN5flash32FlashAttnBwdPostprocessConvertdQIN4cute5tupleIJNS3_1CILi128EEENS5_ILi64EEEEEENS_6half_tEfNS_4arch4Sm90ELi256ENS3_8TiledMMAINS3_8MMA_AtomIJNS3_4SM904GMMA25MMA_64x64x16_F32F16F16_SSILNSF_5MajorE0ELSH_1ELNSF_7ScaleInE1ELSI_1EEEEEENS3_6LayoutINS4_IJNS5_ILi2EEENS5_ILi1EEESN_EEENS4_IJSN_NS5_ILi0EEESP_EEEEENS4_IJNS3_10UnderscoreESS_SS_EEEEELb0EEEEEvNT_6ParamsE --------------------------
	.section	.nv.info._ZN7cutlass13device_kernelIN5flash32FlashAttnBwdPostprocessConvertdQIN4cute5tupleIJNS3_1CILi128EEENS5_ILi64EEEEEENS_6half_tEfNS_4arch4Sm90ELi256ENS3_8TiledMMAINS3_8MMA_AtomIJNS3_4SM904GMMA25MMA_64x64x16_F32F16F16_SSILNSF_5MajorE0ELSH_1ELNSF_7ScaleInE1ELSI_1EEEEEENS3_6LayoutINS4_IJNS5_ILi2EEENS5_ILi1EEESN_EEENS4_IJSN_NS5_ILi0EEESP_EEEEENS4_IJNS3_10UnderscoreESS_SS_EEEEELb0EEEEEvNT_6ParamsE,"",@"SHT_CUDA_INFO"
	.sectionflags	@""
	.align	4


	//----- nvinfo : EIATTR_CUDA_API_VERSION
	.align		4
        /*0000*/ 	.byte	0x04, 0x37
        /*0002*/ 	.short	(.L_396 - .L_395)
.L_395:
        /*0004*/ 	.word	0x00000082


	//----- nvinfo : EIATTR_KPARAM_INFO
	.align		4
.L_396:
        /*0008*/ 	.byte	0x04, 0x17
        /*000a*/ 	.short	(.L_398 - .L_397)
.L_397:
        /*000c*/ 	.word	0x00000000
        /*0010*/ 	.short	0x0000
        /*0012*/ 	.short	0x0000
        /*0014*/ 	.byte	0x00, 0xf0, 0xc1, 0x01


	//----- nvinfo : EIATTR_SPARSE_MMA_MASK
	.align		4
.L_398:
        /*0018*/ 	.byte	0x03, 0x50
        /*001a*/ 	.short	0x0000


	//----- nvinfo : EIATTR_MAXREG_COUNT
	.align		4
        /*001c*/ 	.byte	0x03, 0x1b
        /*001e*/ 	.short	0x0080


	//----- nvinfo : EIATTR_NUM_BARRIERS
	.align		4
        /*0020*/ 	.byte	0x02, 0x4c
        /*0022*/ 	.byte	0x01
	.zero		1


	//----- nvinfo : EIATTR_MERCURY_ISA_VERSION
	.align		4
        /*0024*/ 	.byte	0x03, 0x5f
        /*0026*/ 	.short	0x0101


	//----- nvinfo : EIATTR_VRC_CTA_INIT_COUNT
	.align		4
        /*0028*/ 	.byte	0x02, 0x4a
	.zero		1
	.zero		1


	//----- nvinfo : EIATTR_MBARRIER_INSTR_OFFSETS
	.align		4
        /*002c*/ 	.byte	0x04, 0x39
        /*002e*/ 	.short	(.L_400 - .L_399)


	//   ....[0]....
.L_399:
        /*0030*/ 	.word	0x00000480
        /*0034*/ 	.word	0x000000ff
        /*0038*/ 	.word	0x0000c000
        /*003c*/ 	.short	0x0100
        /*003e*/ 	.byte	0x06
	.zero		1


	//   ....[1]....
        /*0040*/ 	.word	0x00000560
        /*0044*/ 	.word	0x00000027
        /*0048*/ 	.word	0x0000c000
        /*004c*/ 	.short	0x010a
        /*004e*/ 	.byte	0xff
	.zero		1


	//----- nvinfo : EIATTR_NUM_MBARRIERS
	.align		4
.L_400:
        /*0050*/ 	.byte	0x03, 0x38
        /*0052*/ 	.short	0x0001


	//----- nvinfo : EIATTR_EXIT_INSTR_OFFSETS
	.align		4
        /*0054*/ 	.byte	0x04, 0x1c
        /*0056*/ 	.short	(.L_402 - .L_401)


	//   ....[0]....
.L_401:
        /*0058*/ 	.word	0x00000280


	//   ....[1]....
        /*005c*/ 	.word	0x00000fd0


	//   ....[2]....
        /*0060*/ 	.word	0x000010a0


	//----- nvinfo : EIATTR_MAX_THREADS
	.align		4
.L_402:
        /*0064*/ 	.byte	0x04, 0x05
        /*0066*/ 	.short	(.L_404 - .L_403)
.L_403:
        /*0068*/ 	.word	0x00000100
        /*006c*/ 	.word	0x00000001
        /*0070*/ 	.word	0x00000001


	//----- nvinfo : EIATTR_CRS_STACK_SIZE
	.align		4
.L_404:
        /*0074*/ 	.byte	0x04, 0x1e
        /*0076*/ 	.short	(.L_406 - .L_405)
.L_405:
        /*0078*/ 	.word	0x00000000


	//----- nvinfo : EIATTR_CBANK_PARAM_SIZE
	.align		4
.L_406:
        /*007c*/ 	.byte	0x03, 0x19
        /*007e*/ 	.short	0x0070


	//----- nvinfo : EIATTR_PARAM_CBANK
	.align		4
        /*0080*/ 	.byte	0x04, 0x0a
        /*0082*/ 	.short	(.L_408 - .L_407)
	.align		4
.L_407:
        /*0084*/ 	.word	index@(.nv.constant0._ZN7cutlass13device_kernelIN5flash32FlashAttnBwdPostprocessConvertdQIN4cute5tupleIJNS3_1CILi128EEENS5_ILi64EEEEEENS_6half_tEfNS_4arch4Sm90ELi256ENS3_8TiledMMAINS3_8MMA_AtomIJNS3_4SM904GMMA25MMA_64x64x16_F32F16F16_SSILNSF_5MajorE0ELSH_1ELNSF_7ScaleInE1ELSI_1EEEEEENS3_6LayoutINS4_IJNS5_ILi2EEENS5_ILi1EEESN_EEENS4_IJSN_NS5_ILi0EEESP_EEEEENS4_IJNS3_10UnderscoreESS_SS_EEEEELb0EEEEEvNT_6ParamsE)
        /*0088*/ 	.short	0x0380
        /*008a*/ 	.short	0x0070


	//----- nvinfo : EIATTR_SW_WAR
	.align		4
.L_408:
        /*008c*/ 	.byte	0x04, 0x36
        /*008e*/ 	.short	(.L_410 - .L_409)
.L_409:
        /*0090*/ 	.word	0x00000008
.L_410:


//--------------------- .nv.info._ZN7cutlass13device_kernelIN5flash11enable_sm90INS1_16FlashAttnBwdSm90INS1_25CollectiveMainloopBwdSm90ILi2ELi2ELi2EN4cute5tupleIJNS5_1CILi1EEES8_S8_EEENS6_IJNS7_ILi128EEESA_NS7_ILi64EEEEEENS_6half_tEfNS_4arch4Sm90ELb0ELb1ELb1ELb1ELb1ELb1ELb0ELb0ELi2ELi1ELi2ELi2ELb0EEENS1_24CollectiveEpilogueBwdGQAISC_fSF_Li256ELb1ELb1EEENS1_19SingleTileSchedulerILb1ELb0ELb0ELi128EEEEEEEEEvNT_6ParamsE --------------------------
	.section	.nv.info._ZN7cutlass13device_kernelIN5flash11enable_sm90INS1_16FlashAttnBwdSm90INS1_25CollectiveMainloopBwdSm90ILi2ELi2ELi2EN4cute5tupleIJNS5_1CILi1EEES8_S8_EEENS6_IJNS7_ILi128EEESA_NS7_ILi64EEEEEENS_6half_tEfNS_4arch4Sm90ELb0ELb1ELb1ELb1ELb1ELb1ELb0ELb0ELi2ELi1ELi2ELi2ELb0EEENS1_24CollectiveEpilogueBwdGQAISC_fSF_Li256ELb1ELb1EEENS1_19SingleTileSchedulerILb1ELb0ELb0ELi128EEEEEEEEEvNT_6ParamsE,"",@"SHT_CUDA_INFO"
	.sectionflags	@""
	.align	4


	//----- nvinfo : EIATTR_CUDA_API_VERSION
	.align		4
        /*0000*/ 	.byte	0x04, 0x37
        /*0002*/ 	.short	(.L_412 - .L_411)
.L_411:
        /*0004*/ 	.word	0x00000082


	//----- nvinfo : EIATTR_KPARAM_INFO
	.align		4
.L_412:
        /*0008*/ 	.byte	0x04, 0x17
        /*000a*/ 	.short	(.L_414 - .L_413)
.L_413:
        /*000c*/ 	.word	0x00000000
        /*0010*/ 	.short	0x0000
        /*0012*/ 	.short	0x0000
        /*0014*/ 	.byte	0x00, 0xf0, 0x01, 0x1a


	//----- nvinfo : EIATTR_SPARSE_MMA_MASK
	.align		4
.L_414:
        /*0018*/ 	.byte	0x03, 0x50
        /*001a*/ 	.short	0x0000


	//----- nvinfo : EIATTR_MAXREG_COUNT
	.align		4
        /*001c*/ 	.byte	0x03, 0x1b
        /*001e*/ 	.short	0x00a8


	//----- nvinfo : EIATTR_MERCURY_ISA_VERSION
	.align		4
        /*0020*/ 	.byte	0x03, 0x5f
        /*0022*/ 	.short	0x0101


	//----- nvinfo : EIATTR_VRC_CTA_INIT_COUNT
	.align		4
        /*0024*/ 	.byte	0x02, 0x4a
	.zero		1
	.zero		1


	//----- nvinfo : EIATTR_EXIT_INSTR_OFFSETS
	.align		4
        /*0028*/ 	.byte	0x04, 0x1c
        /*002a*/ 	.short	(.L_416 - .L_415)


	//   ....[0]....
.L_415:
        /*002c*/ 	.word	0x00000010


	//----- nvinfo : EIATTR_MAX_THREADS
	.align		4
.L_416:
        /*0030*/ 	.byte	0x04, 0x05
        /*0032*/ 	.short	(.L_418 - .L_417)
.L_417:
        /*0034*/ 	.word	0x00000180
        /*0038*/ 	.word	0x00000001
        /*003c*/ 	.word	0x00000001


	//----- nvinfo : EIATTR_CBANK_PARAM_SIZE
	.align		4
.L_418:
        /*0040*/ 	.byte	0x03, 0x19
        /*0042*/ 	.short	0x0680


	//----- nvinfo : EIATTR_PARAM_CBANK
	.align		4
        /*0044*/ 	.byte	0x04, 0x0a
        /*0046*/ 	.short	(.L_420 - .L_419)
	.align		4
.L_419:
        /*0048*/ 	.word	index@(.nv.constant0._ZN7cutlass13device_kernelIN5flash11enable_sm90INS1_16FlashAttnBwdSm90INS1_25CollectiveMainloopBwdSm90ILi2ELi2ELi2EN4cute5tupleIJNS5_1CILi1EEES8_S8_EEENS6_IJNS7_ILi128EEESA_NS7_ILi64EEEEEENS_6half_tEfNS_4arch4Sm90ELb0ELb1ELb1ELb1ELb1ELb1ELb0ELb0ELi2ELi1ELi2ELi2ELb0EEENS1_24CollectiveEpilogueBwdGQAISC_fSF_Li256ELb1ELb1EEENS1_19SingleTileSchedulerILb1ELb0ELb0ELi128EEEEEEEEEvNT_6ParamsE)
        /*004c*/ 	.short	0x0380
        /*004e*/ 	.short	0x0680


	//----- nvinfo : EIATTR_SW_WAR
	.align		4
.L_420:
        /*0050*/ 	.byte	0x04, 0x36
        /*0052*/ 	.short	(.L_422 - .L_421)
.L_421:
        /*0054*/ 	.word	0x00000008
.L_422:


//--------------------- .nv.info._ZN7cutlass13device_kernelIN5flash22FlashAttnBwdPreprocessIN4cute5tupleIJNS3_1CILi128EEENS5_ILi64EEEEEENS_6half_tEfNS_4arch4Sm90ELb1ELb1EEEEEvNT_6ParamsE --------------------------
	.section	.nv.info._ZN7cutlass13device_kernelIN5flash22FlashAttnBwdPreprocessIN4cute5tupleIJNS3_1CILi128EEENS5_ILi64EEEEEENS_6half_tEfNS_4arch4Sm90ELb1ELb1EEEEEvNT_6ParamsE,"",@"SHT_CUDA_INFO"
	.sectionflags	@""
	.align	4


	//----- nvinfo : EIATTR_CUDA_API_VERSION
	.align		4
        /*0000*/ 	.byte	0x04, 0x37
        /*0002*/ 	.short	(.L_424 - .L_423)
.L_423:
        /*0004*/ 	.word	0x00000082


	//----- nvinfo : EIATTR_KPARAM_INFO
	.align		4
.L_424:
        /*0008*/ 	.byte	0x04, 0x17
        /*000a*/ 	.short	(.L_426 - .L_425)
.L_425:
        /*000c*/ 	.word	0x00000000
        /*0010*/ 	.short	0x0000
        /*0012*/ 	.short	0x0000
        /*0014*/ 	.byte	0x00, 0xf0, 0xc1, 0x03


	//----- nvinfo : EIATTR_SPARSE_MMA_MASK
	.align		4
.L_426:
        /*0018*/ 	.byte	0x03, 0x50
        /*001a*/ 	.short	0x0000


	//----- nvinfo : EIATTR_MAXREG_COUNT
	.align		4
        /*001c*/ 	.byte	0x03, 0x1b
        /*001e*/ 	.short	0x0080


	//----- nvinfo : EIATTR_MERCURY_ISA_VERSION
	.align		4
        /*0020*/ 	.byte	0x03, 0x5f
        /*0022*/ 	.short	0x0101


	//----- nvinfo : EIATTR_COOP_GROUP_MASK_REGIDS
	.align		4
        /*0024*/ 	.byte	0x04, 0x29
        /*0026*/ 	.short	(.L_428 - .L_427)


	//   ....[0]....
.L_427:
        /*0028*/ 	.word	0xffffffff


	//   ....[1]....
        /*002c*/ 	.word	0xffffffff


	//   ....[2]....
        /*0030*/ 	.word	0xffffffff


	//   ....[3]....
        /*0034*/ 	.word	0xffffffff


	//   ....[4]....
        /*0038*/ 	.word	0xffffffff


	//   ....[5]....
        /*003c*/ 	.word	0xffffffff


	//   ....[6]....
        /*0040*/ 	.word	0xffffffff


	//   ....[7]....
        /*0044*/ 	.word	0xffffffff


	//   ....[8]....
        /*0048*/ 	.word	0xffffffff


	//   ....[9]....
        /*004c*/ 	.word	0xffffffff


	//   ....[10]....
        /*0050*/ 	.word	0xffffffff


	//   ....[11]....
        /*0054*/ 	.word	0xffffffff


	//----- nvinfo : EIATTR_COOP_GROUP_INSTR_OFFSETS
	.align		4
.L_428:
        /*0058*/ 	.byte	0x04, 0x28
        /*005a*/ 	.short	(.L_430 - .L_429)


	//   ....[0]....
.L_429:
        /*005c*/ 	.word	0x00001240


	//   ....[1]....
        /*0060*/ 	.word	0x00001260


	//   ....[2]....
        /*0064*/ 	.word	0x00001270


	//   ....[3]....
        /*0068*/ 	.word	0x00001280


	//   ....[4]....
        /*006c*/ 	.word	0x000012b0


	//   ....[5]....
        /*0070*/ 	.word	0x000012e0


	//   ....[6]....
        /*0074*/ 	.word	0x000012f0


	//   ....[7]....
        /*0078*/ 	.word	0x00001300


	//   ....[8]....
        /*007c*/ 	.word	0x00001360


	//   ....[9]....
        /*0080*/ 	.word	0x000013a0


	//   ....[10]....
        /*0084*/ 	.word	0x000013d0


	//   ....[11]....
        /*0088*/ 	.word	0x000013e0


	//----- nvinfo : EIATTR_VRC_CTA_INIT_COUNT
	.align		4
.L_430:
        /*008c*/ 	.byte	0x02, 0x4a
	.zero		1
	.zero		1


	//----- nvinfo : EIATTR_EXIT_INSTR_OFFSETS
	.align		4
        /*0090*/ 	.byte	0x04, 0x1c
        /*0092*/ 	.short	(.L_432 - .L_431)


	//   ....[0]....
.L_431:
        /*0094*/ 	.word	0x00000280


	//   ....[1]....
        /*0098*/ 	.word	0x000018f0


	//   ....[2]....
        /*009c*/ 	.word	0x00001970


	//----- nvinfo : EIATTR_MAX_THREADS
	.align		4
.L_432:
        /*00a0*/ 	.byte	0x04, 0x05
        /*00a2*/ 	.short	(.L_434 - .L_433)
.L_433:
        /*00a4*/ 	.word	0x00000100
        /*00a8*/ 	.word	0x00000001
        /*00ac*/ 	.word	0x00000001


	//----- nvinfo : EIATTR_CRS_STACK_SIZE
	.align		4
.L_434:
        /*00b0*/ 	.byte	0x04, 0x1e
        /*00b2*/ 	.short	(.L_436 - .L_435)
.L_435:
        /*00b4*/ 	.word	0x00000000


	//----- nvinfo : EIATTR_CBANK_PARAM_SIZE
	.align		4
.L_436:
        /*00b8*/ 	.byte	0x03, 0x19
        /*00ba*/ 	.short	0x00f0


	//----- nvinfo : EIATTR_PARAM_CBANK
	.align		4
        /*00bc*/ 	.byte	0x04, 0x0a
        /*00be*/ 	.short	(.L_438 - .L_437)
	.align		4
.L_437:
        /*00c0*/ 	.word	index@(.nv.constant0._ZN7cutlass13device_kernelIN5flash22FlashAttnBwdPreprocessIN4cute5tupleIJNS3_1CILi128EEENS5_ILi64EEEEEENS_6half_tEfNS_4arch4Sm90ELb1ELb1EEEEEvNT_6ParamsE)
        /*00c4*/ 	.short	0x0380
        /*00c6*/ 	.short	0x00f0


	//----- nvinfo : EIATTR_SW_WAR
	.align		4
.L_438:
        /*00c8*/ 	.byte	0x04, 0x36
        /*00ca*/ 	.short	(.L_440 - .L_439)
.L_439:
        /*00cc*/ 	.word	0x00000008
.L_440:


//--------------------- .nv.info._ZN7cutlass13device_kernelIN5flash11enable_sm90INS1_16FlashAttnBwdSm90INS1_25CollectiveMainloopBwdSm90ILi2ELi2ELi2EN4cute5tupleIJNS5_1CILi1EEES8_S8_EEENS6_IJNS7_ILi96EEENS7_ILi128EEENS7_ILi64EEEEEENS_6half_tEfNS_4arch4Sm90ELb1ELb0ELb1ELb0ELb0ELb1ELb0ELb1ELi2ELi1ELi2ELi2ELb0EEENS1_21CollectiveEpilogueBwdISD_SE_SG_Li256ELb0ELb0ELi1EEENS1_25SingleTileBwdLPTSchedulerILb0ELi128ELb0EEEEEEEEEvNT_6ParamsE --------------------------
	.section	.nv.info._ZN7cutlass13device_kernelIN5flash11enable_sm90INS1_16FlashAttnBwdSm90INS1_25CollectiveMainloopBwdSm90ILi2ELi2ELi2EN4cute5tupleIJNS5_1CILi1EEES8_S8_EEENS6_IJNS7_ILi96EEENS7_ILi128EEENS7_ILi64EEEEEENS_6half_tEfNS_4arch4Sm90ELb1ELb0ELb1ELb0ELb0ELb1ELb0ELb1ELi2ELi1ELi2ELi2ELb0EEENS1_21CollectiveEpilogueBwdISD_SE_SG_Li256ELb0ELb0ELi1EEENS1_25SingleTileBwdLPTSchedulerILb0ELi128ELb0EEEEEEEEEvNT_6ParamsE,"",@"SHT_CUDA_INFO"
	.sectionflags	@""
	.align	4


	//----- nvinfo : EIATTR_CUDA_API_VERSION
	.align		4
        /*0000*/ 	.byte	0x04, 0x37
        /*0002*/ 	.short	(.L_442 - .L_441)
.L_441:
        /*0004*/ 	.word	0x00000082


	//----- nvinfo : EIATTR_KPARAM_INFO
	.align		4
.L_442:
        /*0008*/ 	.byte	0x04, 0x17
        /*000a*/ 	.short	(.L_444 - .L_443)
.L_443:
        /*000c*/ 	.word	0x00000000
        /*0010*/ 	.short	0x0000
        /*0012*/ 	.short	0x0000
        /*0014*/ 	.byte	0x00, 0xf0, 0x01, 0x24


	//----- nvinfo : EIATTR_SPARSE_MMA_MASK
	.align		4
.L_444:
        /*0018*/ 	.byte	0x03, 0x50
        /*001a*/ 	.short	0x0000


	//----- nvinfo : EIATTR_MAXREG_COUNT
	.align		4
        /*001c*/ 	.byte	0x03, 0x1b
        /*001e*/ 	.short	0x00a8


	//----- nvinfo : EIATTR_MERCURY_ISA_VERSION
	.align		4
        /*0020*/ 	.byte	0x03, 0x5f
        /*0022*/ 	.short	0x0101


	//----- nvinfo : EIATTR_VRC_CTA_INIT_COUNT
	.align		4
        /*0024*/ 	.byte	0x02, 0x4a
	.zero		1
	.zero		1


	//----- nvinfo : EIATTR_EXIT_INSTR_OFFSETS
	.align		4
        /*0028*/ 	.byte	0x04, 0x1c
        /*002a*/ 	.short	(.L_446 - .L_445)


	//   ....[0]....
.L_445:
        /*002c*/ 	.word	0x00000010


	//----- nvinfo : EIATTR_MAX_THREADS
	.align		4
.L_446:
        /*0030*/ 	.byte	0x04, 0x05
        /*0032*/ 	.short	(.L_448 - .L_447)
.L_447:
        /*0034*/ 	.word	0x00000180
        /*0038*/ 	.word	0x00000001
        /*003c*/ 	.word	0x00000001


	//----- nvinfo : EIATTR_CBANK_PARAM_SIZE
	.align		4
.L_448:
        /*0040*/ 	.byte	0x03, 0x19
        /*0042*/ 	.short	0x0900


	//----- nvinfo : EIATTR_PARAM_CBANK
	.align		4
        /*0044*/ 	.byte	0x04, 0x0a
        /*0046*/ 	.short	(.L_450 - .L_449)
	.align		4
.L_449:
        /*0048*/ 	.word	index@(.nv.constant0._ZN7cutlass13device_kernelIN5flash11enable_sm90INS1_16FlashAttnBwdSm90INS1_25CollectiveMainloopBwdSm90ILi2ELi2ELi2EN4cute5tupleIJNS5_1CILi1EEES8_S8_EEENS6_IJNS7_ILi96EEENS7_ILi128EEENS7_ILi64EEEEEENS_6half_tEfNS_4arch4Sm90ELb1ELb0ELb1ELb0ELb0ELb1ELb0ELb1ELi2ELi1ELi2ELi2ELb0EEENS1_21CollectiveEpilogueBwdISD_SE_SG_Li256ELb0ELb0ELi1EEENS1_25SingleTileBwdLPTSchedulerILb0ELi128ELb0EEEEEEEEEvNT_6ParamsE)
        /*004c*/ 	.short	0x0380
        /*004e*/ 	.short	0x0900


	//----- nvinfo : EIATTR_SW_WAR
	.align		4
.L_450:
        /*0050*/ 	.byte	0x04, 0x36
        /*0052*/ 	.short	(.L_452 - .L_451)
.L_451:
        /*0054*/ 	.word	0x00000008
.L_452:


//--------------------- .nv.info._ZN7cutlass13device_kernelIN5flash11enable_sm90INS1_16FlashAttnBwdSm90INS1_25CollectiveMainloopBwdSm90ILi2ELi2ELi2EN4cute5tupleIJNS5_1CILi1EEES8_S8_EEENS6_IJNS7_ILi96EEENS7_ILi128EEENS7_ILi64EEEEEENS_6half_tEfNS_4arch4Sm90ELb1ELb0ELb1ELb0ELb1ELb1ELb0ELb1ELi2ELi1ELi2ELi2ELb0EEENS1_21CollectiveEpilogueBwdISD_SE_SG_Li256ELb0ELb0ELi1EEENS1_25SingleTileBwdLPTSchedulerILb0ELi128ELb1EEEEEEEEEvNT_6ParamsE --------------------------
	.section	.nv.info._ZN7cutlass13device_kernelIN5flash11enable_sm90INS1_16FlashAttnBwdSm90INS1_25CollectiveMainloopBwdSm90ILi2ELi2ELi2EN4cute5tupleIJNS5_1CILi1EEES8_S8_EEENS6_IJNS7_ILi96EEENS7_ILi128EEENS7_ILi64EEEEEENS_6half_tEfNS_4arch4Sm90ELb1ELb0ELb1ELb0ELb1ELb1ELb0ELb1ELi2ELi1ELi2ELi2ELb0EEENS1_21CollectiveEpilogueBwdISD_SE_SG_Li256ELb0ELb0ELi1EEENS1_25SingleTileBwdLPTSchedulerILb0ELi128ELb1EEEEEEEEEvNT_6ParamsE,"",@"SHT_CUDA_INFO"
	.sectionflags	@""
	.align	4


	//----- nvinfo : EIATTR_CUDA_API_VERSION
	.align		4
        /*0000*/ 	.byte	0x04, 0x37
        /*0002*/ 	.short	(.L_454 - .L_453)
.L_453:
        /*0004*/ 	.word	0x00000082


	//----- nvinfo : EIATTR_KPARAM_INFO
	.align		4
.L_454:
        /*0008*/ 	.byte	0x04, 0x17
        /*000a*/ 	.short	(.L_456 - .L_455)
.L_455:
        /*000c*/ 	.word	0x00000000
        /*0010*/ 	.short	0x0000
        /*0012*/ 	.short	0x0000
        /*0014*/ 	.byte	0x00, 0xf0, 0x01, 0x24


	//----- nvinfo : EIATTR_SPARSE_MMA_MASK
	.align		4
.L_456:
        /*0018*/ 	.byte	0x03, 0x50
        /*001a*/ 	.short	0x0000


	//----- nvinfo : EIATTR_MAXREG_COUNT
	.align		4
        /*001c*/ 	.byte	0x03, 0x1b
        /*001e*/ 	.short	0x00a8


	//----- nvinfo : EIATTR_MERCURY_ISA_VERSION
	.align		4
        /*0020*/ 	.byte	0x03, 0x5f
        /*0022*/ 	.short	0x0101


	//----- nvinfo : EIATTR_VRC_CTA_INIT_COUNT
	.align		4
        /*0024*/ 	.byte	0x02, 0x4a
	.zero		1
	.zero		1


	//----- nvinfo : EIATTR_EXIT_INSTR_OFFSETS
	.align		4
        /*0028*/ 	.byte	0x04, 0x1c
        /*002a*/ 	.short	(.L_458 - .L_457)


	//   ....[0]....
.L_457:
        /*002c*/ 	.word	0x00000010


	//----- nvinfo : EIATTR_MAX_THREADS
	.align		4
.L_458:
        /*0030*/ 	.byte	0x04, 0x05
        /*0032*/ 	.short	(.L_460 - .L_459)
.L_459:
        /*0034*/ 	.word	0x00000180
        /*0038*/ 	.word	0x00000001
        /*003c*/ 	.word	0x00000001


	//----- nvinfo : EIATTR_CBANK_PARAM_SIZE
	.align		4
.L_460:
        /*0040*/ 	.byte	0x03, 0x19
        /*0042*/ 	.short	0x0900


	//----- nvinfo : EIATTR_PARAM_CBANK
	.align		4
        /*0044*/ 	.byte	0x04, 0x0a
        /*0046*/ 	.short	(.L_462 - .L_461)
	.align		4
.L_461:
        /*0048*/ 	.word	index@(.nv.constant0._ZN7cutlass13device_kernelIN5flash11enable_sm90INS1_16FlashAttnBwdSm90INS1_25CollectiveMainloopBwdSm90ILi2ELi2ELi2EN4cute5tupleIJNS5_1CILi1EEES8_S8_EEENS6_IJNS7_ILi96EEENS7_ILi128EEENS7_ILi64EEEEEENS_6half_tEfNS_4arch4Sm90ELb1ELb0ELb1ELb0ELb1ELb1ELb0ELb1ELi2ELi1ELi2ELi2ELb0EEENS1_21CollectiveEpilogueBwdISD_SE_SG_Li256ELb0ELb0ELi1EEENS1_25SingleTileBwdLPTSchedulerILb0ELi128ELb1EEEEEEEEEvNT_6ParamsE)
        /*004c*/ 	.short	0x0380
        /*004e*/ 	.short	0x0900


	//----- nvinfo : EIATTR_SW_WAR
	.align		4
.L_462:
        /*0050*/ 	.byte	0x04, 0x36
        /*0052*/ 	.short	(.L_464 - .L_463)
.L_463:
        /*0054*/ 	.word	0x00000008
.L_464:


//--------------------- .nv.info._ZN7cutlass13device_kernelIN5flash11enable_sm90INS1_16FlashAttnBwdSm90INS1_25CollectiveMainloopBwdSm90ILi2ELi2ELi2EN4cute5tupleIJNS5_1CILi1EEES8_S8_EEENS6_IJNS7_ILi96EEENS7_ILi128EEENS7_ILi64EEEEEENS_6half_tEfNS_4arch4Sm90ELb1ELb0ELb1ELb0ELb0ELb1ELb0ELb1ELi2ELi1ELi2ELi2ELb0EEENS1_24CollectiveEpilogueBwdGQAISD_fSG_Li256ELb0ELb0EEENS1_25SingleTileBwdLPTSchedulerILb0ELi128ELb0EEEEEEEEEvNT_6ParamsE --------------------------
	.section	.nv.info._ZN7cutlass13device_kernelIN5flash11enable_sm90INS1_16FlashAttnBwdSm90INS1_25CollectiveMainloopBwdSm90ILi2ELi2ELi2EN4cute5tupleIJNS5_1CILi1EEES8_S8_EEENS6_IJNS7_ILi96EEENS7_ILi128EEENS7_ILi64EEEEEENS_6half_tEfNS_4arch4Sm90ELb1ELb0ELb1ELb0ELb0ELb1ELb0ELb1ELi2ELi1ELi2ELi2ELb0EEENS1_24CollectiveEpilogueBwdGQAISD_fSG_Li256ELb0ELb0EEENS1_25SingleTileBwdLPTSchedulerILb0ELi128ELb0EEEEEEEEEvNT_6ParamsE,"",@"SHT_CUDA_INFO"
	.sectionflags	@""
	.align	4


	//----- nvinfo : EIATTR_CUDA_API_VERSION
	.align		4
        /*0000*/ 	.byte	0x04, 0x37
        /*0002*/ 	.short	(.L_466 - .L_465)
.L_465:
        /*0004*/ 	.word	0x00000082


	//----- nvinfo : EIATTR_KPARAM_INFO
	.align		4
.L_466:
        /*0008*/ 	.byte	0x04, 0x17
        /*000a*/ 	.short	(.L_468 - .L_467)
.L_467:
        /*000c*/ 	.word	0x00000000
        /*0010*/ 	.short	0x0000
        /*0012*/ 	.short	0x0000
        /*0014*/ 	.byte	0x00, 0xf0, 0x01, 0x1c


	//----- nvinfo : EIATTR_SPARSE_MMA_MASK
	.align		4
.L_468:
        /*0018*/ 	.byte	0x03, 0x50
        /*001a*/ 	.short	0x0000


	//----- nvinfo : EIATTR_MAXREG_COUNT
	.align		4
        /*001c*/ 	.byte	0x03, 0x1b
        /*001e*/ 	.short	0x00a8


	//----- nvinfo : EIATTR_MERCURY_ISA_VERSION
	.align		4
        /*0020*/ 	.byte	0x03, 0x5f
        /*0022*/ 	.short	0x0101


	//----- nvinfo : EIATTR_VRC_CTA_INIT_COUNT
	.align		4
        /*0024*/ 	.byte	0x02, 0x4a
	.zero		1
	.zero		1


	//----- nvinfo : EIATTR_EXIT_INSTR_OFFSETS
	.align		4
        /*0028*/ 	.byte	0x04, 0x1c
        /*002a*/ 	.short	(.L_470 - .L_469)


	//   ....[0]....
.L_469:
        /*002c*/ 	.word	0x00000010


	//----- nvinfo : EIATTR_MAX_THREADS
	.align		4
.L_470:
        /*0030*/ 	.byte	0x04, 0x05
        /*0032*/ 	.short	(.L_472 - .L_471)
.L_471:
        /*0034*/ 	.word	0x00000180
        /*0038*/ 	.word	0x00000001
        /*003c*/ 	.word	0x00000001


	//----- nvinfo : EIATTR_CBANK_PARAM_SIZE
	.align		4
.L_472:
        /*0040*/ 	.byte	0x03, 0x19
        /*0042*/ 	.short	0x0700


	//----- nvinfo : EIATTR_PARAM_CBANK
	.align		4
        /*0044*/ 	.byte	0x04, 0x0a
        /*0046*/ 	.short	(.L_474 - .L_473)
	.align		4
.L_473:
        /*0048*/ 	.word	index@(.nv.constant0._ZN7cutlass13device_kernelIN5flash11enable_sm90INS1_16FlashAttnBwdSm90INS1_25CollectiveMainloopBwdSm90ILi2ELi2ELi2EN4cute5tupleIJNS5_1CILi1EEES8_S8_EEENS6_IJNS7_ILi96EEENS7_ILi128EEENS7_ILi64EEEEEENS_6half_tEfNS_4arch4Sm90ELb1ELb0ELb1ELb0ELb0ELb1ELb0ELb1ELi2ELi1ELi2ELi2ELb0EEENS1_24CollectiveEpilogueBwdGQAISD_fSG_Li256ELb0ELb0EEENS1_25SingleTileBwdLPTSchedulerILb0ELi128ELb0EEEEEEEEEvNT_6ParamsE)
        /*004c*/ 	.short	0x0380
        /*004e*/ 	.short	0x0700


	//----- nvinfo : EIATTR_SW_WAR
	.align		4
.L_474:
        /*0050*/ 	.byte	0x04, 0x36
        /*0052*/ 	.short	(.L_476 - .L_475)
.L_475:
        /*0054*/ 	.word	0x00000008
.L_476:


//--------------------- .nv.info._ZN7cutlass13device_kernelIN5flash11enable_sm90INS1_16FlashAttnBwdSm90INS1_25CollectiveMainloopBwdSm90ILi2ELi2ELi2EN4cute5tupleIJNS5_1CILi1EEES8_S8_EEENS6_IJNS7_ILi96EEENS7_ILi128EEENS7_ILi64EEEEEENS_6half_tEfNS_4arch4Sm90ELb1ELb0ELb1ELb0ELb1ELb1ELb0ELb1ELi2ELi1ELi2ELi2ELb0EEENS1_24CollectiveEpilogueBwdGQAISD_fSG_Li256ELb0ELb1EEENS1_25SingleTileBwdLPTSchedulerILb0ELi128ELb1EEEEEEEEEvNT_6ParamsE --------------------------
	.section	.nv.info._ZN7cutlass13device_kernelIN5flash11enable_sm90INS1_16FlashAttnBwdSm90INS1_25CollectiveMainloopBwdSm90ILi2ELi2ELi2EN4cute5tupleIJNS5_1CILi1EEES8_S8_EEENS6_IJNS7_ILi96EEENS7_ILi128EEENS7_ILi64EEEEEENS_6half_tEfNS_4arch4Sm90ELb1ELb0ELb1ELb0ELb1ELb1ELb0ELb1ELi2ELi1ELi2ELi2ELb0EEENS1_24CollectiveEpilogueBwdGQAISD_fSG_Li256ELb0ELb1EEENS1_25SingleTileBwdLPTSchedulerILb0ELi128ELb1EEEEEEEEEvNT_6ParamsE,"",@"SHT_CUDA_INFO"
	.sectionflags	@""
	.align	4


	//----- nvinfo : EIATTR_CUDA_API_VERSION
	.align		4
        /*0000*/ 	.byte	0x04, 0x37
        /*0002*/ 	.short	(.L_478 - .L_477)
.L_477:
        /*0004*/ 	.word	0x00000082


	//----- nvinfo : EIATTR_KPARAM_INFO
	.align		4
.L_478:
        /*0008*/ 	.byte	0x04, 0x17
        /*000a*/ 	.short	(.L_480 - .L_479)
.L_479:
        /*000c*/ 	.word	0x00000000
        /*0010*/ 	.short	0x0000
        /*0012*/ 	.short	0x0000
        /*0014*/ 	.byte	0x00, 0xf0, 0x01, 0x1c


	//----- nvinfo : EIATTR_SPARSE_MMA_MASK
	.align		4
.L_480:
        /*0018*/ 	.byte	0x03, 0x50
        /*001a*/ 	.short	0x0000


	//----- nvinfo : EIATTR_MAXREG_COUNT
	.align		4
        /*001c*/ 	.byte	0x03, 0x1b
        /*001e*/ 	.short	0x00a8


	//----- nvinfo : EIATTR_MERCURY_ISA_VERSION
	.align		4
        /*0020*/ 	.byte	0x03, 0x5f
        /*0022*/ 	.short	0x0101


	//----- nvinfo : EIATTR_VRC_CTA_INIT_COUNT
	.align		4
        /*0024*/ 	.byte	0x02, 0x4a
	.zero		1
	.zero		1


	//----- nvinfo : EIATTR_EXIT_INSTR_OFFSETS
	.align		4
        /*0028*/ 	.byte	0x04, 0x1c
        /*002a*/ 	.short	(.L_482 - .L_481)


	//   ....[0]....
.L_481:
        /*002c*/ 	.word	0x00000010


	//----- nvinfo : EIATTR_MAX_THREADS
	.align		4
.L_482:
        /*0030*/ 	.byte	0x04, 0x05
        /*0032*/ 	.short	(.L_484 - .L_483)
.L_483:
        /*0034*/ 	.word	0x00000180
        /*0038*/ 	.word	0x00000001
        /*003c*/ 	.word	0x00000001


	//----- nvinfo : EIATTR_CBANK_PARAM_SIZE
	.align		4
.L_484:
        /*0040*/ 	.byte	0x03, 0x19
        /*0042*/ 	.short	0x0700


	//----- nvinfo : EIATTR_PARAM_CBANK
	.align		4
        /*0044*/ 	.byte	0x04, 0x0a
        /*0046*/ 	.short	(.L_486 - .L_485)
	.align		4
.L_485:
        /*0048*/ 	.word	index@(.nv.constant0._ZN7cutlass13device_kernelIN5flash11enable_sm90INS1_16FlashAttnBwdSm90INS1_25CollectiveMainloopBwdSm90ILi2ELi2ELi2EN4cute5tupleIJNS5_1CILi1EEES8_S8_EEENS6_IJNS7_ILi96EEENS7_ILi128EEENS7_ILi64EEEEEENS_6half_tEfNS_4arch4Sm90ELb1ELb0ELb1ELb0ELb1ELb1ELb0ELb1ELi2ELi1ELi2ELi2ELb0EEENS1_24CollectiveEpilogueBwdGQAISD_fSG_Li256ELb0ELb1EEENS1_25SingleTileBwdLPTSchedulerILb0ELi128ELb1EEEEEEEEEvNT_6ParamsE)
        /*004c*/ 	.short	0x0380
        /*004e*/ 	.short	0x0700


	//----- nvinfo : EIATTR_SW_WAR
	.align		4
.L_486:
        /*0050*/ 	.byte	0x04, 0x36
        /*0052*/ 	.short	(.L_488 - .L_487)
.L_487:
        /*0054*/ 	.word	0x00000008
.L_488:


//--------------------- .nv.info._ZN7cutlass13device_kernelIN5flash22FlashAttnBwdPreprocessIN4cute5tupleIJNS3_1CILi96EEENS5_ILi64EEEEEENS_6half_tEfNS_4arch4Sm90ELb1ELb0EEEEEvNT_6ParamsE --------------------------
	.section	.nv.info._ZN7cutlass13device_kernelIN5flash22FlashAttnBwdPreprocessIN4cute5tupleIJNS3_1CILi96EEENS5_ILi64EEEEEENS_6half_tEfNS_4arch4Sm90ELb1ELb0EEEEEvNT_6ParamsE,"",@"SHT_CUDA_INFO"
	.sectionflags	@""
	.align	4


	//----- nvinfo : EIATTR_CUDA_API_VERSION
	.align		4
        /*0000*/ 	.byte	0x04, 0x37
        /*0002*/ 	.short	(.L_490 - .L_489)
.L_489:
        /*0004*/ 	.word	0x00000082


	//----- nvinfo : EIATTR_KPARAM_INFO
	.align		4
.L_490:
        /*0008*/ 	.byte	0x04, 0x17
        /*000a*/ 	.short	(.L_492 - .L_491)
.L_491:
        /*000c*/ 	.word	0x00000000
        /*0010*/ 	.short	0x0000
        /*0012*/ 	.short	0x0000
        /*0014*/ 	.byte	0x00, 0xf0, 0xc1, 0x03


	//----- nvinfo : EIATTR_SPARSE_MMA_MASK
	.align		4
.L_492:
        /*0018*/ 	.byte	0x03, 0x50
        /*001a*/ 	.short	0x0000


	//----- nvinfo : EIATTR_MAXREG_COUNT
	.align		4
        /*001c*/ 	.byte	0x03, 0x1b
        /*001e*/ 	.short	0x0080


	//----- nvinfo : EIATTR_MERCURY_ISA_VERSION
	.align		4
        /*0020*/ 	.byte	0x03, 0x5f
        /*0022*/ 	.short	0x0101


	//----- nvinfo : EIATTR_COOP_GROUP_MASK_REGIDS
	.align		4
        /*0024*/ 	.byte	0x04, 0x29
        /*0026*/ 	.short	(.L_494 - .L_493)


	//   ....[0]....
.L_493:
        /*0028*/ 	.word	0xffffffff


	//   ....[1]....
        /*002c*/ 	.word	0xffffffff


	//   ....[2]....
        /*0030*/ 	.word	0xffffffff


	//   ....[3]....
        /*0034*/ 	.word	0xffffffff


	//   ....[4]....
        /*0038*/ 	.word	0xffffffff


	//   ....[5]....
        /*003c*/ 	.word	0xffffffff


	//   ....[6]....
        /*0040*/ 	.word	0xffffffff


	//   ....[7]....
        /*0044*/ 	.word	0xffffffff


	//   ....[8]....
        /*0048*/ 	.word	0xffffffff


	//----- nvinfo : EIATTR_COOP_GROUP_INSTR_OFFSETS
	.align		4
.L_494:
        /*004c*/ 	.byte	0x04, 0x28
        /*004e*/ 	.short	(.L_496 - .L_495)


	//   ....[0]....
.L_495:
        /*0050*/ 	.word	0x00000cd0


	//   ....[1]....
        /*0054*/ 	.word	0x00000ce0


	//   ....[2]....
        /*0058*/ 	.word	0x00000cf0


	//   ....[3]....
        /*005c*/ 	.word	0x00000d30


	//   ....[4]....
        /*0060*/ 	.word	0x00000d40


	//   ....[5]....
        /*0064*/ 	.word	0x00000d50


	//   ....[6]....
        /*0068*/ 	.word	0x00000db0


	//   ....[7]....
        /*006c*/ 	.word	0x00000de0


	//   ....[8]....
        /*0070*/ 	.word	0x00000df0


	//----- nvinfo : EIATTR_VRC_CTA_INIT_COUNT
	.align		4
.L_496:
        /*0074*/ 	.byte	0x02, 0x4a
	.zero		1
	.zero		1


	//----- nvinfo : EIATTR_EXIT_INSTR_OFFSETS
	.align		4
        /*0078*/ 	.byte	0x04, 0x1c
        /*007a*/ 	.short	(.L_498 - .L_497)


	//   ....[0]....
.L_497:
        /*007c*/ 	.word	0x00001250


	//   ....[1]....
        /*0080*/ 	.word	0x000012d0


	//----- nvinfo : EIATTR_MAX_THREADS
	.align		4
.L_498:
        /*0084*/ 	.byte	0x04, 0x05
        /*0086*/ 	.short	(.L_500 - .L_499)
.L_499:
        /*0088*/ 	.word	0x00000100
        /*008c*/ 	.word	0x00000001
        /*0090*/ 	.word	0x00000001


	//----- nvinfo : EIATTR_CRS_STACK_SIZE
	.align		4
.L_500:
        /*0094*/ 	.byte	0x04, 0x1e
        /*0096*/ 	.short	(.L_502 - .L_501)
.L_501:
        /*0098*/ 	.word	0x00000000


	//----- nvinfo : EIATTR_CBANK_PARAM_SIZE
	.align		4
.L_502:
        /*009c*/ 	.byte	0x03, 0x19
        /*009e*/ 	.short	0x00f0


	//----- nvinfo : EIATTR_PARAM_CBANK
	.align		4
        /*00a0*/ 	.byte	0x04, 0x0a
        /*00a2*/ 	.short	(.L_504 - .L_503)
	.align		4
.L_503:
        /*00a4*/ 	.word	index@(.nv.constant0._ZN7cutlass13device_kernelIN5flash22FlashAttnBwdPreprocessIN4cute5tupleIJNS3_1CILi96EEENS5_ILi64EEEEEENS_6half_tEfNS_4arch4Sm90ELb1ELb0EEEEEvNT_6ParamsE)
        /*00a8*/ 	.short	0x0380
        /*00aa*/ 	.short	0x00f0


	//----- nvinfo : EIATTR_SW_WAR
	.align		4
.L_504:
        /*00ac*/ 	.byte	0x04, 0x36
        /*00ae*/ 	.short	(.L_506 - .L_505)
.L_505:
        /*00b0*/ 	.word	0x00000008
.L_506:


//--------------------- .nv.info._ZN7cutlass13device_kernelIN5flash11enable_sm90INS1_16FlashAttnBwdSm90INS1_25CollectiveMainloopBwdSm90ILi2ELi2ELi2EN4cute5tupleIJNS5_1CILi1EEES8_S8_EEENS6_IJNS7_ILi96EEENS7_ILi128EEENS7_ILi64EEEEEENS_6half_tEfNS_4arch4Sm90ELb1ELb0ELb1ELb1ELb0ELb1ELb0ELb1ELi2ELi1ELi2ELi2ELb0EEENS1_21CollectiveEpilogueBwdISD_SE_SG_Li256ELb1ELb0ELi1EEENS1_25SingleTileBwdLPTSchedulerILb1ELi128ELb0EEEEEEEEEvNT_6ParamsE --------------------------
	.section	.nv.info._ZN7cutlass13device_kernelIN5flash11enable_sm90INS1_16FlashAttnBwdSm90INS1_25CollectiveMainloopBwdSm90ILi2ELi2ELi2EN4cute5tupleIJNS5_1CILi1EEES8_S8_EEENS6_IJNS7_ILi96EEENS7_ILi128EEENS7_ILi64EEEEEENS_6half_tEfNS_4arch4Sm90ELb1ELb0ELb1ELb1ELb0ELb1ELb0ELb1ELi2ELi1ELi2ELi2ELb0EEENS1_21CollectiveEpilogueBwdISD_SE_SG_Li256ELb1ELb0ELi1EEENS1_25SingleTileBwdLPTSchedulerILb1ELi128ELb0EEEEEEEEEvNT_6ParamsE,"",@"SHT_CUDA_INFO"
	.sectionflags	@""
	.align	4


	//----- nvinfo : EIATTR_CUDA_API_VERSION
	.align		4
        /*0000*/ 	.byte	0x04, 0x37
        /*0002*/ 	.short	(.L_508 - .L_507)
.L_507:
        /*0004*/ 	.word	0x00000082


	//----- nvinfo : EIATTR_KPARAM_INFO
	.align		4
.L_508:
        /*0008*/ 	.byte	0x04, 0x17
        /*000a*/ 	.short	(.L_510 - .L_509)
.L_509:
        /*000c*/ 	.word	0x00000000
        /*0010*/ 	.short	0x0000
        /*0012*/ 	.short	0x0000
        /*0014*/ 	.byte	0x00, 0xf0, 0x01, 0x1a


	//----- nvinfo : EIATTR_SPARSE_MMA_MASK
	.align		4
.L_510:
        /*0018*/ 	.byte	0x03, 0x50
        /*001a*/ 	.short	0x0000


	//----- nvinfo : EIATTR_MAXREG_COUNT
	.align		4
        /*001c*/ 	.byte	0x03, 0x1b
        /*001e*/ 	.short	0x00a8


	//----- nvinfo : EIATTR_MERCURY_ISA_VERSION
	.align		4
        /*0020*/ 	.byte	0x03, 0x5f
        /*0022*/ 	.short	0x0101


	//----- nvinfo : EIATTR_VRC_CTA_INIT_COUNT
	.align		4
        /*0024*/ 	.byte	0x02, 0x4a
	.zero		1
	.zero		1


	//----- nvinfo : EIATTR_EXIT_INSTR_OFFSETS
	.align		4
        /*0028*/ 	.byte	0x04, 0x1c
        /*002a*/ 	.short	(.L_512 - .L_511)


	//   ....[0]....
.L_511:
        /*002c*/ 	.word	0x00000010


	//----- nvinfo : EIATTR_MAX_THREADS
	.align		4
.L_512:
        /*0030*/ 	.byte	0x04, 0x05
        /*0032*/ 	.short	(.L_514 - .L_513)
.L_513:
        /*0034*/ 	.word	0x00000180
        /*0038*/ 	.word	0x00000001
        /*003c*/ 	.word	0x00000001


	//----- nvinfo : EIATTR_CBANK_PARAM_SIZE
	.align		4
.L_514:
        /*0040*/ 	.byte	0x03, 0x19
        /*0042*/ 	.short	0x0680


	//----- nvinfo : EIATTR_PARAM_CBANK
	.align		4
        /*0044*/ 	.byte	0x04, 0x0a
        /*0046*/ 	.short	(.L_516 - .L_515)
	.align		4
.L_515:
        /*0048*/ 	.word	index@(.nv.constant0._ZN7cutlass13device_kernelIN5flash11enable_sm90INS1_16FlashAttnBwdSm90INS1_25CollectiveMainloopBwdSm90ILi2ELi2ELi2EN4cute5tupleIJNS5_1CILi1EEES8_S8_EEENS6_IJNS7_ILi96EEENS7_ILi128EEENS7_ILi64EEEEEENS_6half_tEfNS_4arch4Sm90ELb1ELb0ELb1ELb1ELb0ELb1ELb0ELb1ELi2ELi1ELi2ELi2ELb0EEENS1_21CollectiveEpilogueBwdISD_SE_SG_Li256ELb1ELb0ELi1EEENS1_25SingleTileBwdLPTSchedulerILb1ELi128ELb0EEEEEEEEEvNT_6ParamsE)
        /*004c*/ 	.short	0x0380
        /*004e*/ 	.short	0x0680


	//----- nvinfo : EIATTR_SW_WAR
	.align		4
.L_516:
        /*0050*/ 	.byte	0x04, 0x36
        /*0052*/ 	.short	(.L_518 - .L_517)
.L_517:
        /*0054*/ 	.word	0x00000008
.L_518:


//--------------------- .nv.info._ZN7cutlass13device_kernelIN5flash11enable_sm90INS1_16FlashAttnBwdSm90INS1_25CollectiveMainloopBwdSm90ILi2ELi2ELi2EN4cute5tupleIJNS5_1CILi1EEES8_S8_EEENS6_IJNS7_ILi96EEENS7_ILi128EEENS7_ILi64EEEEEENS_6half_tEfNS_4arch4Sm90ELb1ELb0ELb1ELb1ELb1ELb1ELb0ELb1ELi2ELi1ELi2ELi2ELb0EEENS1_21CollectiveEpilogueBwdISD_SE_SG_Li256ELb1ELb0ELi1EEENS1_25SingleTileBwdLPTSchedulerILb1ELi128ELb1EEEEEEEEEvNT_6ParamsE --------------------------
	.section	.nv.info._ZN7cutlass13device_kernelIN5flash11enable_sm90INS1_16FlashAttnBwdSm90INS1_25CollectiveMainloopBwdSm90ILi2ELi2ELi2EN4cute5tupleIJNS5_1CILi1EEES8_S8_EEENS6_IJNS7_ILi96EEENS7_ILi128EEENS7_ILi64EEEEEENS_6half_tEfNS_4arch4Sm90ELb1ELb0ELb1ELb1ELb1ELb1ELb0ELb1ELi2ELi1ELi2ELi2ELb0EEENS1_21CollectiveEpilogueBwdISD_SE_SG_Li256ELb1ELb0ELi1EEENS1_25SingleTileBwdLPTSchedulerILb1ELi128ELb1EEEEEEEEEvNT_6ParamsE,"",@"SHT_CUDA_INFO"
	.sectionflags	@""
	.align	4


	//----- nvinfo : EIATTR_CUDA_API_VERSION
	.align		4
        /*0000*/ 	.byte	0x04, 0x37
        /*0002*/ 	.short	(.L_520 - .L_519)
.L_519:
        /*0004*/ 	.word	0x00000082


	//----- nvinfo : EIATTR_KPARAM_INFO
	.align		4
.L_520:
        /*0008*/ 	.byte	0x04, 0x17
        /*000a*/ 	.short	(.L_522 - .L_521)
.L_521:
        /*000c*/ 	.word	0x00000000
        /*0010*/ 	.short	0x0000
        /*0012*/ 	.short	0x0000
        /*0014*/ 	.byte	0x00, 0xf0, 0x01, 0x1a


	//----- nvinfo : EIATTR_SPARSE_MMA_MASK
	.align		4
.L_522:
        /*0018*/ 	.byte	0x03, 0x50
        /*001a*/ 	.short	0x0000


	//----- nvinfo : EIATTR_MAXREG_COUNT
	.align		4
        /*001c*/ 	.byte	0x03, 0x1b
        /*001e*/ 	.short	0x00a8


	//----- nvinfo : EIATTR_MERCURY_ISA_VERSION
	.align		4
        /*0020*/ 	.byte	0x03, 0x5f
        /*0022*/ 	.short	0x0101


	//----- nvinfo : EIATTR_VRC_CTA_INIT_COUNT
	.align		4
        /*0024*/ 	.byte	0x02, 0x4a
	.zero		1
	.zero		1


	//----- nvinfo : EIATTR_EXIT_INSTR_OFFSETS
	.align		4
        /*0028*/ 	.byte	0x04, 0x1c
        /*002a*/ 	.short	(.L_524 - .L_523)


	//   ....[0]....
.L_523:
        /*002c*/ 	.word	0x00000010


	//----- nvinfo : EIATTR_MAX_THREADS
	.align		4
.L_524:
        /*0030*/ 	.byte	0x04, 0x05
        /*0032*/ 	.short	(.L_526 - .L_525)
.L_525:
        /*0034*/ 	.word	0x00000180
        /*0038*/ 	.word	0x00000001
        /*003c*/ 	.word	0x00000001


	//----- nvinfo : EIATTR_CBANK_PARAM_SIZE
	.align		4
.L_526:
        /*0040*/ 	.byte	0x03, 0x19
        /*0042*/ 	.short	0x0680


	//----- nvinfo : EIATTR_PARAM_CBANK
	.align		4
        /*0044*/ 	.byte	0x04, 0x0a
        /*0046*/ 	.short	(.L_528 - .L_527)
	.align		4
.L_527:
        /*0048*/ 	.word	index@(.nv.constant0._ZN7cutlass13device_kernelIN5flash11enable_sm90INS1_16FlashAttnBwdSm90INS1_25CollectiveMainloopBwdSm90ILi2ELi2ELi2EN4cute5tupleIJNS5_1CILi1EEES8_S8_EEENS6_IJNS7_ILi96EEENS7_ILi128EEENS7_ILi64EEEEEENS_6half_tEfNS_4arch4Sm90ELb1ELb0ELb1ELb1ELb1ELb1ELb0ELb1ELi2ELi1ELi2ELi2ELb0EEENS1_21CollectiveEpilogueBwdISD_SE_SG_Li256ELb1ELb0ELi1EEENS1_25SingleTileBwdLPTSchedulerILb1ELi128ELb1EEEEEEEEEvNT_6ParamsE)
        /*004c*/ 	.short	0x0380
        /*004e*/ 	.short	0x0680


	//----- nvinfo : EIATTR_SW_WAR
	.align		4
.L_528:
        /*0050*/ 	.byte	0x04, 0x36
        /*0052*/ 	.short	(.L_530 - .L_529)
.L_529:
        /*0054*/ 	.word	0x00000008
.L_530:


//--------------------- .nv.info._ZN7cutlass13device_kernelIN5flash11enable_sm90INS1_16FlashAttnBwdSm90INS1_25CollectiveMainloopBwdSm90ILi2ELi2ELi2EN4cute5tupleIJNS5_1CILi1EEES8_S8_EEENS6_IJNS7_ILi96EEENS7_ILi128EEENS7_ILi64EEEEEENS_6half_tEfNS_4arch4Sm90ELb1ELb0ELb1ELb1ELb0ELb1ELb0ELb1ELi2ELi1ELi2ELi2ELb0EEENS1_24CollectiveEpilogueBwdGQAISD_fSG_Li256ELb1ELb0EEENS1_25SingleTileBwdLPTSchedulerILb1ELi128ELb0EEEEEEEEEvNT_6ParamsE --------------------------
	.section	.nv.info._ZN7cutlass13device_kernelIN5flash11enable_sm90INS1_16FlashAttnBwdSm90INS1_25CollectiveMainloopBwdSm90ILi2ELi2ELi2EN4cute5tupleIJNS5_1CILi1EEES8_S8_EEENS6_IJNS7_ILi96EEENS7_ILi128EEENS7_ILi64EEEEEENS_6half_tEfNS_4arch4Sm90ELb1ELb0ELb1ELb1ELb0ELb1ELb0ELb1ELi2ELi1ELi2ELi2ELb0EEENS1_24CollectiveEpilogueBwdGQAISD_fSG_Li256ELb1ELb0EEENS1_25SingleTileBwdLPTSchedulerILb1ELi128ELb0EEEEEEEEEvNT_6ParamsE,"",@"SHT_CUDA_INFO"
	.sectionflags	@""
	.align	4


	//----- nvinfo : EIATTR_CUDA_API_VERSION
	.align		4
        /*0000*/ 	.byte	0x04, 0x37
        /*0002*/ 	.short	(.L_532 - .L_531)
.L_531:
        /*0004*/ 	.word	0x00000082


	//----- nvinfo : EIATTR_KPARAM_INFO
	.align		4
.L_532:
        /*0008*/ 	.byte	0x04, 0x17
        /*000a*/ 	.short	(.L_534 - .L_533)
.L_533:
        /*000c*/ 	.word	0x00000000
        /*0010*/ 	.short	0x0000
        /*0012*/ 	.short	0x0000
        /*0014*/ 	.byte	0x00, 0xf0, 0x01, 0x1c


	//----- nvinfo : EIATTR_SPARSE_MMA_MASK
	.align		4
.L_534:
        /*0018*/ 	.byte	0x03, 0x50
        /*001a*/ 	.short	0x0000


	//----- nvinfo : EIATTR_MAXREG_COUNT
	.align		4
        /*001c*/ 	.byte	0x03, 0x1b
        /*001e*/ 	.short	0x00a8


	//----- nvinfo : EIATTR_MERCURY_ISA_VERSION
	.align		4
        /*0020*/ 	.byte	0x03, 0x5f
        /*0022*/ 	.short	0x0101


	//----- nvinfo : EIATTR_VRC_CTA_INIT_COUNT
	.align		4
        /*0024*/ 	.byte	0x02, 0x4a
	.zero		1
	.zero		1


	//----- nvinfo : EIATTR_EXIT_INSTR_OFFSETS
	.align		4
        /*0028*/ 	.byte	0x04, 0x1c
        /*002a*/ 	.short	(.L_536 - .L_535)


	//   ....[0]....
.L_535:
        /*002c*/ 	.word	0x00000010


	//----- nvinfo : EIATTR_MAX_THREADS
	.align		4
.L_536:
        /*0030*/ 	.byte	0x04, 0x05
        /*0032*/ 	.short	(.L_538 - .L_537)
.L_537:
        /*0034*/ 	.word	0x00000180
        /*0038*/ 	.word	0x00000001
        /*003c*/ 	.word	0x00000001


	//----- nvinfo : EIATTR_CBANK_PARAM_SIZE
	.align		4
.L_538:
        /*0040*/ 	.byte	0x03, 0x19
        /*0042*/ 	.short	0x0700


	//----- nvinfo : EIATTR_PARAM_CBANK
	.align		4
        /*0044*/ 	.byte	0x04, 0x0a
        /*0046*/ 	.short	(.L_540 - .L_539)
	.align		4
.L_539:
        /*0048*/ 	.word	index@(.nv.constant0._ZN7cutlass13device_kernelIN5flash11enable_sm90INS1_16FlashAttnBwdSm90INS1_25CollectiveMainloopBwdSm90ILi2ELi2ELi2EN4cute5tupleIJNS5_1CILi1EEES8_S8_EEENS6_IJNS7_ILi96EEENS7_ILi128EEENS7_ILi64EEEEEENS_6half_tEfNS_4arch4Sm90ELb1ELb0ELb1ELb1ELb0ELb1ELb0ELb1ELi2ELi1ELi2ELi2ELb0EEENS1_24CollectiveEpilogueBwdGQAISD_fSG_Li256ELb1ELb0EEENS1_25SingleTileBwdLPTSchedulerILb1ELi128ELb0EEEEEEEEEvNT_6ParamsE)
        /*004c*/ 	.short	0x0380
        /*004e*/ 	.short	0x0700


	//----- nvinfo : EIATTR_SW_WAR
	.align		4
.L_540:
        /*0050*/ 	.byte	0x04, 0x36
        /*0052*/ 	.short	(.L_542 - .L_541)
.L_541:
        /*0054*/ 	.word	0x00000008
.L_542:


//--------------------- .nv.info._ZN7cutlass13device_kernelIN5flash32FlashAttnBwdPostprocessConvertdQIN4cute5tupleIJNS3_1CILi128EEENS5_ILi64EEEEEENS_6half_tEfNS_4arch4Sm90ELi256ENS3_8TiledMMAINS3_8MMA_AtomIJNS3_4SM904GMMA25MMA_64x64x16_F32F16F16_RSILNSF_5MajorE0ELSH_1ELNSF_7ScaleInE1ELSI_1EEEEEENS3_6LayoutINS4_IJNS5_ILi2EEENS5_ILi1EEESN_EEENS4_IJSN_NS5_ILi0EEESP_EEEEENS4_IJNS3_10UnderscoreESS_SS_EEEEELb0EEEEEvNT_6ParamsE --------------------------
	.section	.nv.info._ZN7cutlass13device_kernelIN5flash32FlashAttnBwdPostprocessConvertdQIN4cute5tupleIJNS3_1CILi128EEENS5_ILi64EEEEEENS_6half_tEfNS_4arch4Sm90ELi256ENS3_8TiledMMAINS3_8MMA_AtomIJNS3_4SM904GMMA25MMA_64x64x16_F32F16F16_RSILNSF_5MajorE0ELSH_1ELNSF_7ScaleInE1ELSI_1EEEEEENS3_6LayoutINS4_IJNS5_ILi2EEENS5_ILi1EEESN_EEENS4_IJSN_NS5_ILi0EEESP_EEEEENS4_IJNS3_10UnderscoreESS_SS_EEEEELb0EEEEEvNT_6ParamsE,"",@"SHT_CUDA_INFO"
	.sectionflags	@""
	.align	4


	//----- nvinfo : EIATTR_CUDA_API_VERSION
	.align		4
        /*0000*/ 	.byte	0x04, 0x37
        /*0002*/ 	.short	(.L_544 - .L_543)
.L_543:
        /*0004*/ 	.word	0x00000082


	//----- nvinfo : EIATTR_KPARAM_INFO
	.align		4
.L_544:
        /*0008*/ 	.byte	0x04, 0x17
        /*000a*/ 	.short	(.L_546 - .L_545)
.L_545:
        /*000c*/ 	.word	0x00000000
        /*0010*/ 	.short	0x0000
        /*0012*/ 	.short	0x0000
        /*0014*/ 	.byte	0x00, 0xf0, 0xc1, 0x01


	//----- nvinfo : EIATTR_SPARSE_MMA_MASK
	.align		4
.L_546:
        /*0018*/ 	.byte	0x03, 0x50
        /*001a*/ 	.short	0x0000


	//----- nvinfo : EIATTR_MAXREG_COUNT
	.align		4
        /*001c*/ 	.byte	0x03, 0x1b
        /*001e*/ 	.short	0x0080


	//----- nvinfo : EIATTR_NUM_BARRIERS
	.align		4
        /*0020*/ 	.byte	0x02, 0x4c
        /*0022*/ 	.byte	0x01
	.zero		1


	//----- nvinfo : EIATTR_MERCURY_ISA_VERSION
	.align		4
        /*0024*/ 	.byte	0x03, 0x5f
        /*0026*/ 	.short	0x0101


	//----- nvinfo : EIATTR_VRC_CTA_INIT_COUNT
	.align		4
        /*0028*/ 	.byte	0x02, 0x4a
	.zero		1
	.zero		1


	//----- nvinfo : EIATTR_MBARRIER_INSTR_OFFSETS
	.align		4
        /*002c*/ 	.byte	0x04, 0x39
        /*002e*/ 	.short	(.L_548 - .L_547)


	//   ....[0]....
.L_547:
        /*0030*/ 	.word	0x00000480
        /*0034*/ 	.word	0x000000ff
        /*0038*/ 	.word	0x0000c000
        /*003c*/ 	.short	0x0100
        /*003e*/ 	.byte	0x06
	.zero		1


	//   ....[1]....
        /*0040*/ 	.word	0x00000560
        /*0044*/ 	.word	0x00000027
        /*0048*/ 	.word	0x0000c000
        /*004c*/ 	.short	0x010a
        /*004e*/ 	.byte	0xff
	.zero		1


	//----- nvinfo : EIATTR_NUM_MBARRIERS
	.align		4
.L_548:
        /*0050*/ 	.byte	0x03, 0x38
        /*0052*/ 	.short	0x0001


	//----- nvinfo : EIATTR_EXIT_INSTR_OFFSETS
	.align		4
        /*0054*/ 	.byte	0x04, 0x1c
        /*0056*/ 	.short	(.L_550 - .L_549)


	//   ....[0]....
.L_549:
        /*0058*/ 	.word	0x00000280


	//   ....[1]....
        /*005c*/ 	.word	0x00000fd0


	//   ....[2]....
        /*0060*/ 	.word	0x000010a0


	//----- nvinfo : EIATTR_MAX_THREADS
	.align		4
.L_550:
        /*0064*/ 	.byte	0x04, 0x05
        /*0066*/ 	.short	(.L_552 - .L_551)
.L_551:
        /*0068*/ 	.word	0x00000100
        /*006c*/ 	.word	0x00000001
        /*0070*/ 	.word	0x00000001


	//----- nvinfo : EIATTR_CRS_STACK_SIZE
	.align		4
.L_552:
        /*0074*/ 	.byte	0x04, 0x1e
        /*0076*/ 	.short	(.L_554 - .L_553)
.L_553:
        /*0078*/ 	.word	0x00000000


	//----- nvinfo : EIATTR_CBANK_PARAM_SIZE
	.align		4
.L_554:
        /*007c*/ 	.byte	0x03, 0x19
        /*007e*/ 	.short	0x0070


	//----- nvinfo : EIATTR_PARAM_CBANK
	.align		4
        /*0080*/ 	.byte	0x04, 0x0a
        /*0082*/ 	.short	(.L_556 - .L_555)
	.align		4
.L_555:
        /*0084*/ 	.word	index@(.nv.constant0._ZN7cutlass13device_kernelIN5flash32FlashAttnBwdPostprocessConvertdQIN4cute5tupleIJNS3_1CILi128EEENS5_ILi64EEEEEENS_6half_tEfNS_4arch4Sm90ELi256ENS3_8TiledMMAINS3_8MMA_AtomIJNS3_4SM904GMMA25MMA_64x64x16_F32F16F16_RSILNSF_5MajorE0ELSH_1ELNSF_7ScaleInE1ELSI_1EEEEEENS3_6LayoutINS4_IJNS5_ILi2EEENS5_ILi1EEESN_EEENS4_IJSN_NS5_ILi0EEESP_EEEEENS4_IJNS3_10UnderscoreESS_SS_EEEEELb0EEEEEvNT_6ParamsE)
        /*0088*/ 	.short	0x0380
        /*008a*/ 	.short	0x0070


	//----- nvinfo : EIATTR_SW_WAR
	.align		4
.L_556:
        /*008c*/ 	.byte	0x04, 0x36
        /*008e*/ 	.short	(.L_558 - .L_557)
.L_557:
        /*0090*/ 	.word	0x00000008
.L_558:


//--------------------- .nv.info._ZN7cutlass13device_kernelIN5flash32FlashAttnBwdPostprocessConvertdQIN4cute5tupleIJNS3_1CILi96EEENS5_ILi64EEEEEENS_6half_tEfNS_4arch4Sm90ELi256ENS3_8TiledMMAINS3_8MMA_AtomIJNS3_4SM904GMMA25MMA_64x16x16_F32F16F16_SSILNSF_5MajorE1ELSH_0ELNSF_7ScaleInE1ELSI_1EEEEEENS3_6LayoutINS4_IJNS5_ILi1EEENS5_ILi2EEESM_EEENS4_IJNS5_ILi0EEESM_SP_EEEEENS4_IJNS3_10UnderscoreESS_SS_EEEEELb1EEEEEvNT_6ParamsE --------------------------
	.section	.nv.info._ZN7cutlass13device_kernelIN5flash32FlashAttnBwdPostprocessConvertdQIN4cute5tupleIJNS3_1CILi96EEENS5_ILi64EEEEEENS_6half_tEfNS_4arch4Sm90ELi256ENS3_8TiledMMAINS3_8MMA_AtomIJNS3_4SM904GMMA25MMA_64x16x16_F32F16F16_SSILNSF_5MajorE1ELSH_0ELNSF_7ScaleInE1ELSI_1EEEEEENS3_6LayoutINS4_IJNS5_ILi1EEENS5_ILi2EEESM_EEENS4_IJNS5_ILi0EEESM_SP_EEEEENS4_IJNS3_10UnderscoreESS_SS_EEEEELb1EEEEEvNT_6ParamsE,"",@"SHT_CUDA_INFO"
	.sectionflags	@""
	.align	4


	//----- nvinfo : EIATTR_CUDA_API_VERSION
	.align		4
        /*0000*/ 	.byte	0x04, 0x37
        /*0002*/ 	.short	(.L_560 - .L_559)
.L_559:
        /*0004*/ 	.word	0x00000082


	//----- nvinfo : EIATTR_KPARAM_INFO
	.align		4
.L_560:
        /*0008*/ 	.byte	0x04, 0x17
        /*000a*/ 	.short	(.L_562 - .L_561)
.L_561:
        /*000c*/ 	.word	0x00000000
        /*0010*/ 	.short	0x0000
        /*0012*/ 	.short	0x0000
        /*0014*/ 	.byte	0x00, 0xf0, 0xc1, 0x01


	//----- nvinfo : EIATTR_SPARSE_MMA_MASK
	.align		4
.L_562:
        /*0018*/ 	.byte	0x03, 0x50
        /*001a*/ 	.short	0x0000


	//----- nvinfo : EIATTR_MAXREG_COUNT
	.align		4
        /*001c*/ 	.byte	0x03, 0x1b
        /*001e*/ 	.short	0x0080


	//----- nvinfo : EIATTR_NUM_BARRIERS
	.align		4
        /*0020*/ 	.byte	0x02, 0x4c
        /*0022*/ 	.byte	0x01
	.zero		1


	//----- nvinfo : EIATTR_MERCURY_ISA_VERSION
	.align		4
        /*0024*/ 	.byte	0x03, 0x5f
        /*0026*/ 	.short	0x0101


	//----- nvinfo : EIATTR_VRC_CTA_INIT_COUNT
	.align		4
        /*0028*/ 	.byte	0x02, 0x4a
	.zero		1
	.zero		1


	//----- nvinfo : EIATTR_MBARRIER_INSTR_OFFSETS
	.align		4
        /*002c*/ 	.byte	0x04, 0x39
        /*002e*/ 	.short	(.L_564 - .L_563)


	//   ....[0]....
.L_563:
        /*0030*/ 	.word	0x00000470
        /*0034*/ 	.word	0x000000ff
        /*0038*/ 	.word	0x00009000
        /*003c*/ 	.short	0x0100
        /*003e*/ 	.byte	0x06
	.zero		1


	//   ....[1]....
        /*0040*/ 	.word	0x00000550
        /*0044*/ 	.word	0x00000006
        /*0048*/ 	.word	0x00009000
        /*004c*/ 	.short	0x010a
        /*004e*/ 	.byte	0xff
	.zero		1


	//----- nvinfo : EIATTR_NUM_MBARRIERS
	.align		4
.L_564:
        /*0050*/ 	.byte	0x03, 0x38
        /*0052*/ 	.short	0x0001


	//----- nvinfo : EIATTR_EXIT_INSTR_OFFSETS
	.align		4
        /*0054*/ 	.byte	0x04, 0x1c
        /*0056*/ 	.short	(.L_566 - .L_565)


	//   ....[0]....
.L_565:
        /*0058*/ 	.word	0x00000270


	//   ....[1]....
        /*005c*/ 	.word	0x00000db0


	//   ....[2]....
        /*0060*/ 	.word	0x00000e90


	//----- nvinfo : EIATTR_MAX_THREADS
	.align		4
.L_566:
        /*0064*/ 	.byte	0x04, 0x05
        /*0066*/ 	.short	(.L_568 - .L_567)
.L_567:
        /*0068*/ 	.word	0x00000100
        /*006c*/ 	.word	0x00000001
        /*0070*/ 	.word	0x00000001


	//----- nvinfo : EIATTR_CRS_STACK_SIZE
	.align		4
.L_568:
        /*0074*/ 	.byte	0x04, 0x1e
        /*0076*/ 	.short	(.L_570 - .L_569)
.L_569:
        /*0078*/ 	.word	0x00000000


	//----- nvinfo : EIATTR_CBANK_PARAM_SIZE
	.align		4
.L_570:
        /*007c*/ 	.byte	0x03, 0x19
        /*007e*/ 	.short	0x0070


	//----- nvinfo : EIATTR_PARAM_CBANK
	.align		4
        /*0080*/ 	.byte	0x04, 0x0a
        /*0082*/ 	.short	(.L_572 - .L_571)
	.align		4
.L_571:
        /*0084*/ 	.word	index@(.nv.constant0._ZN7cutlass13device_kernelIN5flash32FlashAttnBwdPostprocessConvertdQIN4cute5tupleIJNS3_1CILi96EEENS5_ILi64EEEEEENS_6half_tEfNS_4arch4Sm90ELi256ENS3_8TiledMMAINS3_8MMA_AtomIJNS3_4SM904GMMA25MMA_64x16x16_F32F16F16_SSILNSF_5MajorE1ELSH_0ELNSF_7ScaleInE1ELSI_1EEEEEENS3_6LayoutINS4_IJNS5_ILi1EEENS5_ILi2EEESM_EEENS4_IJNS5_ILi0EEESM_SP_EEEEENS4_IJNS3_10UnderscoreESS_SS_EEEEELb1EEEEEvNT_6ParamsE)
        /*0088*/ 	.short	0x0380
        /*008a*/ 	.short	0x0070


	//----- nvinfo : EIATTR_SW_WAR
	.align		4
.L_572:
        /*008c*/ 	.byte	0x04, 0x36
        /*008e*/ 	.short	(.L_574 - .L_573)
.L_573:
        /*0090*/ 	.word	0x00000008
.L_574:


//--------------------- .nv.info._ZN7cutlass13device_kernelIN5flash11enable_sm90INS1_16FlashAttnBwdSm90INS1_25CollectiveMainloopBwdSm90ILi2ELi2ELi2EN4cute5tupleIJNS5_1CILi1EEES8_S8_EEENS6_IJNS7_ILi96EEENS7_ILi128EEENS7_ILi64EEEEEENS_6half_tEfNS_4arch4Sm90ELb1ELb0ELb1ELb1ELb1ELb1ELb0ELb1ELi2ELi1ELi2ELi2ELb0EEENS1_24CollectiveEpilogueBwdGQAISD_fSG_Li256ELb1ELb1EEENS1_25SingleTileBwdLPTSchedulerILb1ELi128ELb1EEEEEEEEEvNT_6ParamsE --------------------------
	.section	.nv.info._ZN7cutlass13device_kernelIN5flash11enable_sm90INS1_16FlashAttnBwdSm90INS1_25CollectiveMainloopBwdSm90ILi2ELi2ELi2EN4cute5tupleIJNS5_1CILi1EEES8_S8_EEENS6_IJNS7_ILi96EEENS7_ILi128EEENS7_ILi64EEEEEENS_6half_tEfNS_4arch4Sm90ELb1ELb0ELb1ELb1ELb1ELb1ELb0ELb1ELi2ELi1ELi2ELi2ELb0EEENS1_24CollectiveEpilogueBwdGQAISD_fSG_Li256ELb1ELb1EEENS1_25SingleTileBwdLPTSchedulerILb1ELi128ELb1EEEEEEEEEvNT_6ParamsE,"",@"SHT_CUDA_INFO"
	.sectionflags	@""
	.align	4


	//----- nvinfo : EIATTR_CUDA_API_VERSION
	.align		4
        /*0000*/ 	.byte	0x04, 0x37
        /*0002*/ 	.short	(.L_576 - .L_575)
.L_575:
        /*0004*/ 	.word	0x00000082


	//----- nvinfo : EIATTR_KPARAM_INFO
	.align		4
.L_576:
        /*0008*/ 	.byte	0x04, 0x17
        /*000a*/ 	.short	(.L_578 - .L_577)
.L_577:
        /*000c*/ 	.word	0x00000000
        /*0010*/ 	.short	0x0000
        /*0012*/ 	.short	0x0000
        /*0014*/ 	.byte	0x00, 0xf0, 0x01, 0x1c


	//----- nvinfo : EIATTR_SPARSE_MMA_MASK
	.align		4
.L_578:
        /*0018*/ 	.byte	0x03, 0x50
        /*001a*/ 	.short	0x0000


	//----- nvinfo : EIATTR_MAXREG_COUNT
	.align		4
        /*001c*/ 	.byte	0x03, 0x1b
        /*001e*/ 	.short	0x00a8


	//----- nvinfo : EIATTR_MERCURY_ISA_VERSION
	.align		4
        /*0020*/ 	.byte	0x03, 0x5f
        /*0022*/ 	.short	0x0101


	//----- nvinfo : EIATTR_VRC_CTA_INIT_COUNT
	.align		4
        /*0024*/ 	.byte	0x02, 0x4a
	.zero		1
	.zero		1


	//----- nvinfo : EIATTR_EXIT_INSTR_OFFSETS
	.align		4
        /*0028*/ 	.byte	0x04, 0x1c
        /*002a*/ 	.short	(.L_580 - .L_579)


	//   ....[0]....
.L_579:
        /*002c*/ 	.word	0x00000010


	//----- nvinfo : EIATTR_MAX_THREADS
	.align		4
.L_580:
        /*0030*/ 	.byte	0x04, 0x05
        /*0032*/ 	.short	(.L_582 - .L_581)
.L_581:
        /*0034*/ 	.word	0x00000180
        /*0038*/ 	.word	0x00000001
        /*003c*/ 	.word	0x00000001


	//----- nvinfo : EIATTR_CBANK_PARAM_SIZE
	.align		4
.L_582:
        /*0040*/ 	.byte	0x03, 0x19
        /*0042*/ 	.short	0x0700


	//----- nvinfo : EIATTR_PARAM_CBANK
	.align		4
        /*0044*/ 	.byte	0x04, 0x0a
        /*0046*/ 	.short	(.L_584 - .L_583)
	.align		4
.L_583:
        /*0048*/ 	.word	index@(.nv.constant0._ZN7cutlass13device_kernelIN5flash11enable_sm90INS1_16FlashAttnBwdSm90INS1_25CollectiveMainloopBwdSm90ILi2ELi2ELi2EN4cute5tupleIJNS5_1CILi1EEES8_S8_EEENS6_IJNS7_ILi96EEENS7_ILi128EEENS7_ILi64EEEEEENS_6half_tEfNS_4arch4Sm90ELb1ELb0ELb1ELb1ELb1ELb1ELb0ELb1ELi2ELi1ELi2ELi2ELb0EEENS1_24CollectiveEpilogueBwdGQAISD_fSG_Li256ELb1ELb1EEENS1_25SingleTileBwdLPTSchedulerILb1ELi128ELb1EEEEEEEEEvNT_6ParamsE)
        /*004c*/ 	.short	0x0380
        /*004e*/ 	.short	0x0700


	//----- nvinfo : EIATTR_SW_WAR
	.align		4
.L_584:
        /*0050*/ 	.byte	0x04, 0x36
        /*0052*/ 	.short	(.L_586 - .L_585)
.L_585:
        /*0054*/ 	.word	0x00000008
.L_586:


//--------------------- .nv.info._ZN7cutlass13device_kernelIN5flash22FlashAttnBwdPreprocessIN4cute5tupleIJNS3_1CILi96EEENS5_ILi64EEEEEENS_6half_tEfNS_4arch4Sm90ELb1ELb1EEEEEvNT_6ParamsE --------------------------
	.section	.nv.info._ZN7cutlass13device_kernelIN5flash22FlashAttnBwdPreprocessIN4cute5tupleIJNS3_1CILi96EEENS5_ILi64EEEEEENS_6half_tEfNS_4arch4Sm90ELb1ELb1EEEEEvNT_6ParamsE,"",@"SHT_CUDA_INFO"
	.sectionflags	@""
	.align	4


	//----- nvinfo : EIATTR_CUDA_API_VERSION
	.align		4
        /*0000*/ 	.byte	0x04, 0x37
        /*0002*/ 	.short	(.L_588 - .L_587)
.L_587:
        /*0004*/ 	.word	0x00000082


	//----- nvinfo : EIATTR_KPARAM_INFO
	.align		4
.L_588:
        /*0008*/ 	.byte	0x04, 0x17
        /*000a*/ 	.short	(.L_590 - .L_589)
.L_589:
        /*000c*/ 	.word	0x00000000
        /*0010*/ 	.short	0x0000
        /*0012*/ 	.short	0x0000
        /*0014*/ 	.byte	0x00, 0xf0, 0xc1, 0x03


	//----- nvinfo : EIATTR_SPARSE_MMA_MASK
	.align		4
.L_590:
        /*0018*/ 	.byte	0x03, 0x50
        /*001a*/ 	.short	0x0000


	//----- nvinfo : EIATTR_MAXREG_COUNT
	.align		4
        /*001c*/ 	.byte	0x03, 0x1b
        /*001e*/ 	.short	0x0080


	//----- nvinfo : EIATTR_MERCURY_ISA_VERSION
	.align		4
        /*0020*/ 	.byte	0x03, 0x5f
        /*0022*/ 	.short	0x0101


	//----- nvinfo : EIATTR_COOP_GROUP_MASK_REGIDS
	.align		4
        /*0024*/ 	.byte	0x04, 0x29
        /*0026*/ 	.short	(.L_592 - .L_591)


	//   ....[0]....
.L_591:
        /*0028*/ 	.word	0xffffffff


	//   ....[1]....
        /*002c*/ 	.word	0xffffffff


	//   ....[2]....
        /*0030*/ 	.word	0xffffffff


	//   ....[3]....
        /*0034*/ 	.word	0xffffffff


	//   ....[4]....
        /*0038*/ 	.word	0xffffffff


	//   ....[5]....
        /*003c*/ 	.word	0xffffffff


	//   ....[6]....
        /*0040*/ 	.word	0xffffffff


	//   ....[7]....
        /*0044*/ 	.word	0xffffffff


	//   ....[8]....
        /*0048*/ 	.word	0xffffffff


	//----- nvinfo : EIATTR_COOP_GROUP_INSTR_OFFSETS
	.align		4
.L_592:
        /*004c*/ 	.byte	0x04, 0x28
        /*004e*/ 	.short	(.L_594 - .L_593)


	//   ....[0]....
.L_593:
        /*0050*/ 	.word	0x00000ee0


	//   ....[1]....
        /*0054*/ 	.word	0x00000ef0


	//   ....[2]....
        /*0058*/ 	.word	0x00000f00


	//   ....[3]....
        /*005c*/ 	.word	0x00000f40


	//   ....[4]....
        /*0060*/ 	.word	0x00000f50


	//   ....[5]....
        /*0064*/ 	.word	0x00000f60


	//   ....[6]....
        /*0068*/ 	.word	0x00000fd0


	//   ....[7]....
        /*006c*/ 	.word	0x00000ff0


	//   ....[8]....
        /*0070*/ 	.word	0x00001000


	//----- nvinfo : EIATTR_VRC_CTA_INIT_COUNT
	.align		4
.L_594:
        /*0074*/ 	.byte	0x02, 0x4a
	.zero		1
	.zero		1


	//----- nvinfo : EIATTR_EXIT_INSTR_OFFSETS
	.align		4
        /*0078*/ 	.byte	0x04, 0x1c
        /*007a*/ 	.short	(.L_596 - .L_595)


	//   ....[0]....
.L_595:
        /*007c*/ 	.word	0x00000280


	//   ....[1]....
        /*0080*/ 	.word	0x000014a0


	//   ....[2]....
        /*0084*/ 	.word	0x00001520


	//----- nvinfo : EIATTR_MAX_THREADS
	.align		4
.L_596:
        /*0088*/ 	.byte	0x04, 0x05
        /*008a*/ 	.short	(.L_598 - .L_597)
.L_597:
        /*008c*/ 	.word	0x00000100
        /*0090*/ 	.word	0x00000001
        /*0094*/ 	.word	0x00000001


	//----- nvinfo : EIATTR_CRS_STACK_SIZE
	.align		4
.L_598:
        /*0098*/ 	.byte	0x04, 0x1e
        /*009a*/ 	.short	(.L_600 - .L_599)
.L_599:
        /*009c*/ 	.word	0x00000000


	//----- nvinfo : EIATTR_CBANK_PARAM_SIZE
	.align		4
.L_600:
        /*00a0*/ 	.byte	0x03, 0x19
        /*00a2*/ 	.short	0x00f0


	//----- nvinfo : EIATTR_PARAM_CBANK
	.align		4
        /*00a4*/ 	.byte	0x04, 0x0a
        /*00a6*/ 	.short	(.L_602 - .L_601)
	.align		4
.L_601:
        /*00a8*/ 	.word	index@(.nv.constant0._ZN7cutlass13device_kernelIN5flash22FlashAttnBwdPreprocessIN4cute5tupleIJNS3_1CILi96EEENS5_ILi64EEEEEENS_6half_tEfNS_4arch4Sm90ELb1ELb1EEEEEvNT_6ParamsE)
        /*00ac*/ 	.short	0x0380
        /*00ae*/ 	.short	0x00f0


	//----- nvinfo : EIATTR_SW_WAR
	.align		4
.L_602:
        /*00b0*/ 	.byte	0x04, 0x36
        /*00b2*/ 	.short	(.L_604 - .L_603)
.L_603:
        /*00b4*/ 	.word	0x00000008
.L_604:


//--------------------- .nv.callgraph             --------------------------
	.section	.nv.callgraph,"",@"SHT_CUDA_CALLGRAPH"
	.align	4
	.sectionentsize	8
	.align		4
        /*0000*/ 	.word	0x00000000
	.align		4
        /*0004*/ 	.word	0xffffffff
	.align		4
        /*0008*/ 	.word	0x00000000
	.align		4
        /*000c*/ 	.word	0xfffffffe
	.align		4
        /*0010*/ 	.word	0x00000000
	.align		4
        /*0014*/ 	.word	0xfffffffd
	.align		4
        /*0018*/ 	.word	0x00000000
	.align		4
        /*001c*/ 	.word	0xfffffffc


//--------------------- .nv.constant4             --------------------------
	.section	.nv.constant4,"a",@progbits
	.align	8
	.align		8
.nv.constant4:
        /*0000*/ 	.dword	_ZN73_INTERNAL_d9ee66f6_37_flash_bwd_hdim64_fp16_softcap_sm90_cu_744032ad_28474cuda3std3__45__cpo5beginE
	.align		8
        /*0008*/ 	.dword	_ZN73_INTERNAL_d9ee66f6_37_flash_bwd_hdim64_fp16_softcap_sm90_cu_744032ad_28474cuda3std3__45__cpo3endE
	.align		8
        /*0010*/ 	.dword	_ZN73_INTERNAL_d9ee66f6_37_flash_bwd_hdim64_fp16_softcap_sm90_cu_744032ad_28474cuda3std3__45__cpo6cbeginE
	.align		8
        /*0018*/ 	.dword	_ZN73_INTERNAL_d9ee66f6_37_flash_bwd_hdim64_fp16_softcap_sm90_cu_744032ad_28474cuda3std3__45__cpo4cendE
	.align		8
        /*0020*/ 	.dword	_ZN73_INTERNAL_d9ee66f6_37_flash_bwd_hdim64_fp16_softcap_sm90_cu_744032ad_28474cuda3std3__475_GLOBAL__N__d9ee66f6_37_flash_bwd_hdim64_fp16_softcap_sm90_cu_744032ad_28476ignoreE
	.align		8
        /*0028*/ 	.dword	_ZN73_INTERNAL_d9ee66f6_37_flash_bwd_hdim64_fp16_softcap_sm90_cu_744032ad_28474cuda3std3__419piecewise_constructE
	.align		8
        /*0030*/ 	.dword	_ZN73_INTERNAL_d9ee66f6_37_flash_bwd_hdim64_fp16_softcap_sm90_cu_744032ad_28474cuda3std3__48in_placeE
	.align		8
        /*0038*/ 	.dword	_ZN73_INTERNAL_d9ee66f6_37_flash_bwd_hdim64_fp16_softcap_sm90_cu_744032ad_28474cuda3std6ranges3__45__cpo4swapE
	.align		8
        /*0040*/ 	.dword	_ZN73_INTERNAL_d9ee66f6_37_flash_bwd_hdim64_fp16_softcap_sm90_cu_744032ad_28474cuda3std6ranges3__45__cpo9iter_moveE
	.align		8
        /*0048*/ 	.dword	_ZN73_INTERNAL_d9ee66f6_37_flash_bwd_hdim64_fp16_softcap_sm90_cu_744032ad_28474cute7productE
	.align		8
        /*0050*/ 	.dword	_ZN73_INTERNAL_d9ee66f6_37_flash_bwd_hdim64_fp16_softcap_sm90_cu_744032ad_28474cute1_E


//--------------------- .text._ZN7cutlass13device_kernelIN5flash11enable_sm90INS1_16FlashAttnBwdSm90INS1_25CollectiveMainloopBwdSm90ILi2ELi2ELi2EN4cute5tupleIJNS5_1CILi1EEES8_S8_EEENS6_IJNS7_ILi128EEESA_NS7_ILi64EEEEEENS_6half_tEfNS_4arch4Sm90ELb0ELb0ELb1ELb0ELb0ELb1ELb0ELb0ELi2ELi1ELi2ELi2ELb0EEENS1_21CollectiveEpilogueBwdISC_SD_SF_Li256ELb0ELb0ELi1EEENS1_19SingleTileSchedulerILb0ELb0ELb0ELi128EEEEEEEEEvNT_6ParamsE --------------------------
	.section	.text._ZN7cutlass13device_kernelIN5flash11enable_sm90INS1_16FlashAttnBwdSm90INS1_25CollectiveMainloopBwdSm90ILi2ELi2ELi2EN4cute5tupleIJNS5_1CILi1EEES8_S8_EEENS6_IJNS7_ILi128EEESA_NS7_ILi64EEEEEENS_6half_tEfNS_4arch4Sm90ELb0ELb0ELb1ELb0ELb0ELb1ELb0ELb0ELi2ELi1ELi2ELi2ELb0EEENS1_21CollectiveEpilogueBwdISC_SD_SF_Li256ELb0ELb0ELi1EEENS1_19SingleTileSchedulerILb0ELb0ELb0ELi128EEEEEEEEEvNT_6ParamsE,"ax",@progbits
	.align	128
.text._ZN7cutlass13device_kernelIN5flash11enable_sm90INS1_16FlashAttnBwdSm90INS1_25CollectiveMainloopBwdSm90ILi2ELi2ELi2EN4cute5tupleIJNS5_1CILi1EEES8_S8_EEENS6_IJNS7_ILi128EEESA_NS7_ILi64EEEEEENS_6half_tEfNS_4arch4Sm90ELb0ELb0ELb1ELb0ELb0ELb1ELb0ELb0ELi2ELi1ELi2ELi2ELb0EEENS1_21CollectiveEpilogueBwdISC_SD_SF_Li256ELb0ELb0ELi1EEENS1_19SingleTileSchedulerILb0ELb0ELb0ELi128EEEEEEEEEvNT_6ParamsE:
        .type           _ZN7cutlass13device_kernelIN5flash11enable_sm90INS1_16FlashAttnBwdSm90INS1_25CollectiveMainloopBwdSm90ILi2ELi2ELi2EN4cute5tupleIJNS5_1CILi1EEES8_S8_EEENS6_IJNS7_ILi128EEESA_NS7_ILi64EEEEEENS_6half_tEfNS_4arch4Sm90ELb0ELb0ELb1ELb0ELb0ELb1ELb0ELb0ELi2ELi1ELi2ELi2ELb0EEENS1_21CollectiveEpilogueBwdISC_SD_SF_Li256ELb0ELb0ELi1EEENS1_19SingleTileSchedulerILb0ELb0ELb0ELi128EEEEEEEEEvNT_6ParamsE,@function
        .size           _ZN7cutlass13device_kernelIN5flash11enable_sm90INS1_16FlashAttnBwdSm90INS1_25CollectiveMainloopBwdSm90ILi2ELi2ELi2EN4cute5tupleIJNS5_1CILi1EEES8_S8_EEENS6_IJNS7_ILi128EEESA_NS7_ILi64EEEEEENS_6half_tEfNS_4arch4Sm90ELb0ELb0ELb1ELb0ELb0ELb1ELb0ELb0ELi2ELi1ELi2ELi2ELb0EEENS1_21CollectiveEpilogueBwdISC_SD_SF_Li256ELb0ELb0ELi1EEENS1_19SingleTileSchedulerILb0ELb0ELb0ELi128EEEEEEEEEvNT_6ParamsE,(.L_x_95 - _ZN7cutlass13device_kernelIN5flash11enable_sm90INS1_16FlashAttnBwdSm90INS1_25CollectiveMainloopBwdSm90ILi2ELi2ELi2EN4cute5tupleIJNS5_1CILi1EEES8_S8_EEENS6_IJNS7_ILi128EEESA_NS7_ILi64EEEEEENS_6half_tEfNS_4arch4Sm90ELb0ELb0ELb1ELb0ELb0ELb1ELb0ELb0ELi2ELi1ELi2ELi2ELb0EEENS1_21CollectiveEpilogueBwdISC_SD_SF_Li256ELb0ELb0ELi1EEENS1_19SingleTileSchedulerILb0ELb0ELb0ELi128EEEEEEEEEvNT_6ParamsE)
        .other          _ZN7cutlass13device_kernelIN5flash11enable_sm90INS1_16FlashAttnBwdSm90INS1_25CollectiveMainloopBwdSm90ILi2ELi2ELi2EN4cute5tupleIJNS5_1CILi1EEES8_S8_EEENS6_IJNS7_ILi128EEESA_NS7_ILi64EEEEEENS_6half_tEfNS_4arch4Sm90ELb0ELb0ELb1ELb0ELb0ELb1ELb0ELb0ELi2ELi1ELi2ELi2ELb0EEENS1_21CollectiveEpilogueBwdISC_SD_SF_Li256ELb0ELb0ELi1EEENS1_19SingleTileSchedulerILb0ELb0ELb0ELi128EEEEEEEEEvNT_6ParamsE,@"STO_CUDA_ENTRY STV_DEFAULT"
_ZN7cutlass13device_kernelIN5flash11enable_sm90INS1_16FlashAttnBwdSm90INS1_25CollectiveMainloopBwdSm90ILi2ELi2ELi2EN4cute5tupleIJNS5_1CILi1EEES8_S8_EEENS6_IJNS7_ILi128EEESA_NS7_ILi64EEEEEENS_6half_tEfNS_4arch4Sm90ELb0ELb0ELb1ELb0ELb0ELb1ELb0ELb0ELi2ELi1ELi2ELi2ELb0EEENS1_21CollectiveEpilogueBwdISC_SD_SF_Li256ELb0ELb0ELi1EEENS1_19SingleTileSchedulerILb0ELb0ELb0ELi128EEEEEEEEEvNT_6ParamsE:
[----:B------:R-:W-:Y:S01]  /*0000*/  LDC R1, c[0x0][0x37c] ;  /* 0x0000df00ff017b82 */ /* 0x000fe20000000800 */
[----:B------:R-:W-:Y:S05]  /*0010*/  EXIT ;  /* 0x000000000000794d */ /* 0x000fea0003800000 */
.L_x_0:
[----:B------:R-:W-:-:S00]  /*0020*/  BRA `(.L_x_0) ;  /* 0xfffffffc00fc7947 */ /* 0x000fc0000383ffff */
[----:B------:R-:W-:-:S00]  /*0030*/  NOP ;  /* 0x0000000000007918 */ /* 0x000fc00000000000 */
        /* <DEDUP_REMOVED lines=12> */
.L_x_95:


//--------------------- .text._ZN7cutlass13device_kernelIN5flash11enable_sm90INS1_16FlashAttnBwdSm90INS1_25CollectiveMainloopBwdSm90ILi2ELi2ELi2EN4cute5tupleIJNS5_1CILi1EEES8_S8_EEENS6_IJNS7_ILi128EEESA_NS7_ILi64EEEEEENS_6half_tEfNS_4arch4Sm90ELb0ELb0ELb1ELb0ELb1ELb1ELb0ELb0ELi2ELi1ELi2ELi2ELb0EEENS1_21CollectiveEpilogueBwdISC_SD_SF_Li256ELb0ELb0ELi1EEENS1_19SingleTileSchedulerILb0ELb0ELb0ELi128EEEEEEEEEvNT_6ParamsE --------------------------
	.section	.text._ZN7cutlass13device_kernelIN5flash11enable_sm90INS1_16FlashAttnBwdSm90INS1_25CollectiveMainloopBwdSm90ILi2ELi2ELi2EN4cute5tupleIJNS5_1CILi1EEES8_S8_EEENS6_IJNS7_ILi128EEESA_NS7_ILi64EEEEEENS_6half_tEfNS_4arch4Sm90ELb0ELb0ELb1ELb0ELb1ELb1ELb0ELb0ELi2ELi1ELi2ELi2ELb0EEENS1_21CollectiveEpilogueBwdISC_SD_SF_Li256ELb0ELb0ELi1EEENS1_19SingleTileSchedulerILb0ELb0ELb0ELi128EEEEEEEEEvNT_6ParamsE,"ax",@progbits
	.align	128
.text._ZN7cutlass13device_kernelIN5flash11enable_sm90INS1_16FlashAttnBwdSm90INS1_25CollectiveMainloopBwdSm90ILi2ELi2ELi2EN4cute5tupleIJNS5_1CILi1EEES8_S8_EEENS6_IJNS7_ILi128EEESA_NS7_ILi64EEEEEENS_6half_tEfNS_4arch4Sm90ELb0ELb0ELb1ELb0ELb1ELb1ELb0ELb0ELi2ELi1ELi2ELi2ELb0EEENS1_21CollectiveEpilogueBwdISC_SD_SF_Li256ELb0ELb0ELi1EEENS1_19SingleTileSchedulerILb0ELb0ELb0ELi128EEEEEEEEEvNT_6ParamsE:
        .type           _ZN7cutlass13device_kernelIN5flash11enable_sm90INS1_16FlashAttnBwdSm90INS1_25CollectiveMainloopBwdSm90ILi2ELi2ELi2EN4cute5tupleIJNS5_1CILi1EEES8_S8_EEENS6_IJNS7_ILi128EEESA_NS7_ILi64EEEEEENS_6half_tEfNS_4arch4Sm90ELb0ELb0ELb1ELb0ELb1ELb1ELb0ELb0ELi2ELi1ELi2ELi2ELb0EEENS1_21CollectiveEpilogueBwdISC_SD_SF_Li256ELb0ELb0ELi1EEENS1_19SingleTileSchedulerILb0ELb0ELb0ELi128EEEEEEEEEvNT_6ParamsE,@function
        .size           _ZN7cutlass13device_kernelIN5flash11enable_sm90INS1_16FlashAttnBwdSm90INS1_25CollectiveMainloopBwdSm90ILi2ELi2ELi2EN4cute5tupleIJNS5_1CILi1EEES8_S8_EEENS6_IJNS7_ILi128EEESA_NS7_ILi64EEEEEENS_6half_tEfNS_4arch4Sm90ELb0ELb0ELb1ELb0ELb1ELb1ELb0ELb0ELi2ELi1ELi2ELi2ELb0EEENS1_21CollectiveEpilogueBwdISC_SD_SF_Li256ELb0ELb0ELi1EEENS1_19SingleTileSchedulerILb0ELb0ELb0ELi128EEEEEEEEEvNT_6ParamsE,(.L_x_96 - _ZN7cutlass13device_kernelIN5flash11enable_sm90INS1_16FlashAttnBwdSm90INS1_25CollectiveMainloopBwdSm90ILi2ELi2ELi2EN4cute5tupleIJNS5_1CILi1EEES8_S8_EEENS6_IJNS7_ILi128EEESA_NS7_ILi64EEEEEENS_6half_tEfNS_4arch4Sm90ELb0ELb0ELb1ELb0ELb1ELb1ELb0ELb0ELi2ELi1ELi2ELi2ELb0EEENS1_21CollectiveEpilogueBwdISC_SD_SF_Li256ELb0ELb0ELi1EEENS1_19SingleTileSchedulerILb0ELb0ELb0ELi128EEEEEEEEEvNT_6ParamsE)
        .other          _ZN7cutlass13device_kernelIN5flash11enable_sm90INS1_16FlashAttnBwdSm90INS1_25CollectiveMainloopBwdSm90ILi2ELi2ELi2EN4cute5tupleIJNS5_1CILi1EEES8_S8_EEENS6_IJNS7_ILi128EEESA_NS7_ILi64EEEEEENS_6half_tEfNS_4arch4Sm90ELb0ELb0ELb1ELb0ELb1ELb1ELb0ELb0ELi2ELi1ELi2ELi2ELb0EEENS1_21CollectiveEpilogueBwdISC_SD_SF_Li256ELb0ELb0ELi1EEENS1_19SingleTileSchedulerILb0ELb0ELb0ELi128EEEEEEEEEvNT_6ParamsE,@"STO_CUDA_ENTRY STV_DEFAULT"
_ZN7cutlass13device_kernelIN5flash11enable_sm90INS1_16FlashAttnBwdSm90INS1_25CollectiveMainloopBwdSm90ILi2ELi2ELi2EN4cute5tupleIJNS5_1CILi1EEES8_S8_EEENS6_IJNS7_ILi128EEESA_NS7_ILi64EEEEEENS_6half_tEfNS_4arch4Sm90ELb0ELb0ELb1ELb0ELb1ELb1ELb0ELb0ELi2ELi1ELi2ELi2ELb0EEENS1_21CollectiveEpilogueBwdISC_SD_SF_Li256ELb0ELb0ELi1EEENS1_19SingleTileSchedulerILb0ELb0ELb0ELi128EEEEEEEEEvNT_6ParamsE:
[----:B------:R-:W-:Y:S01]  /*0000*/  LDC R1, c[0x0][0x37c] ;  /* 0x0000df00ff017b82 */ /* 0x000fe20000000800 */
[----:B------:R-:W-:Y:S05]  /*0010*/  EXIT ;  /* 0x000000000000794d */ /* 0x000fea0003800000 */
.L_x_1:
        /* <DEDUP_REMOVED lines=14> */
.L_x_96:


//--------------------- .text._ZN7cutlass13device_kernelIN5flash11enable_sm90INS1_16FlashAttnBwdSm90INS1_25CollectiveMainloopBwdSm90ILi2ELi2ELi2EN4cute5tupleIJNS5_1CILi1EEES8_S8_EEENS6_IJNS7_ILi128EEESA_NS7_ILi64EEEEEENS_6half_tEfNS_4arch4Sm90ELb0ELb0ELb1ELb0ELb0ELb1ELb0ELb0ELi2ELi1ELi2ELi2ELb0EEENS1_24CollectiveEpilogueBwdGQAISC_fSF_Li256ELb0ELb0EEENS1_19SingleTileSchedulerILb0ELb0ELb0ELi128EEEEEEEEEvNT_6ParamsE --------------------------
	.section	.text._ZN7cutlass13device_kernelIN5flash11enable_sm90INS1_16FlashAttnBwdSm90INS1_25CollectiveMainloopBwdSm90ILi2ELi2ELi2EN4cute5tupleIJNS5_1CILi1EEES8_S8_EEENS6_IJNS7_ILi128EEESA_NS7_ILi64EEEEEENS_6half_tEfNS_4arch4Sm90ELb0ELb0ELb1ELb0ELb0ELb1ELb0ELb0ELi2ELi1ELi2ELi2ELb0EEENS1_24CollectiveEpilogueBwdGQAISC_fSF_Li256ELb0ELb0EEENS1_19SingleTileSchedulerILb0ELb0ELb0ELi128EEEEEEEEEvNT_6ParamsE,"ax",@progbits
	.align	128
.text._ZN7cutlass13device_kernelIN5flash11enable_sm90INS1_16FlashAttnBwdSm90INS1_25CollectiveMainloopBwdSm90ILi2ELi2ELi2EN4cute5tupleIJNS5_1CILi1EEES8_S8_EEENS6_IJNS7_ILi128EEESA_NS7_ILi64EEEEEENS_6half_tEfNS_4arch4Sm90ELb0ELb0ELb1ELb0ELb0ELb1ELb0ELb0ELi2ELi1ELi2ELi2ELb0EEENS1_24CollectiveEpilogueBwdGQAISC_fSF_Li256ELb0ELb0EEENS1_19SingleTileSchedulerILb0ELb0ELb0ELi128EEEEEEEEEvNT_6ParamsE:
        .type           _ZN7cutlass13device_kernelIN5flash11enable_sm90INS1_16FlashAttnBwdSm90INS1_25CollectiveMainloopBwdSm90ILi2ELi2ELi2EN4cute5tupleIJNS5_1CILi1EEES8_S8_EEENS6_IJNS7_ILi128EEESA_NS7_ILi64EEEEEENS_6half_tEfNS_4arch4Sm90ELb0ELb0ELb1ELb0ELb0ELb1ELb0ELb0ELi2ELi1ELi2ELi2ELb0EEENS1_24CollectiveEpilogueBwdGQAISC_fSF_Li256ELb0ELb0EEENS1_19SingleTileSchedulerILb0ELb0ELb0ELi128EEEEEEEEEvNT_6ParamsE,@function
        .size           _ZN7cutlass13device_kernelIN5flash11enable_sm90INS1_16FlashAttnBwdSm90INS1_25CollectiveMainloopBwdSm90ILi2ELi2ELi2EN4cute5tupleIJNS5_1CILi1EEES8_S8_EEENS6_IJNS7_ILi128EEESA_NS7_ILi64EEEEEENS_6half_tEfNS_4arch4Sm90ELb0ELb0ELb1ELb0ELb0ELb1ELb0ELb0ELi2ELi1ELi2ELi2ELb0EEENS1_24CollectiveEpilogueBwdGQAISC_fSF_Li256ELb0ELb0EEENS1_19SingleTileSchedulerILb0ELb0ELb0ELi128EEEEEEEEEvNT_6ParamsE,(.L_x_97 - _ZN7cutlass13device_kernelIN5flash11enable_sm90INS1_16FlashAttnBwdSm90INS1_25CollectiveMainloopBwdSm90ILi2ELi2ELi2EN4cute5tupleIJNS5_1CILi1EEES8_S8_EEENS6_IJNS7_ILi128EEESA_NS7_ILi64EEEEEENS_6half_tEfNS_4arch4Sm90ELb0ELb0ELb1ELb0ELb0ELb1ELb0ELb0ELi2ELi1ELi2ELi2ELb0EEENS1_24CollectiveEpilogueBwdGQAISC_fSF_Li256ELb0ELb0EEENS1_19SingleTileSchedulerILb0ELb0ELb0ELi128EEEEEEEEEvNT_6ParamsE)
        .other          _ZN7cutlass13device_kernelIN5flash11enable_sm90INS1_16FlashAttnBwdSm90INS1_25CollectiveMainloopBwdSm90ILi2ELi2ELi2EN4cute5tupleIJNS5_1CILi1EEES8_S8_EEENS6_IJNS7_ILi128EEESA_NS7_ILi64EEEEEENS_6half_tEfNS_4arch4Sm90ELb0ELb0ELb1ELb0ELb0ELb1ELb0ELb0ELi2ELi1ELi2ELi2ELb0EEENS1_24CollectiveEpilogueBwdGQAISC_fSF_Li256ELb0ELb0EEENS1_19SingleTileSchedulerILb0ELb0ELb0ELi128EEEEEEEEEvNT_6ParamsE,@"STO_CUDA_ENTRY STV_DEFAULT"
_ZN7cutlass13device_kernelIN5flash11enable_sm90INS1_16FlashAttnBwdSm90INS1_25CollectiveMainloopBwdSm90ILi2ELi2ELi2EN4cute5tupleIJNS5_1CILi1EEES8_S8_EEENS6_IJNS7_ILi128EEESA_NS7_ILi64EEEEEENS_6half_tEfNS_4arch4Sm90ELb0ELb0ELb1ELb0ELb0ELb1ELb0ELb0ELi2ELi1ELi2ELi2ELb0EEENS1_24CollectiveEpilogueBwdGQAISC_fSF_Li256ELb0ELb0EEENS1_19SingleTileSchedulerILb0ELb0ELb0ELi128EEEEEEEEEvNT_6ParamsE:
[----:B------:R-:W-:Y:S01]  /*0000*/  LDC R1, c[0x0][0x37c] ;  /* 0x0000df00ff017b82 */ /* 0x000fe20000000800 */
[----:B------:R-:W-:Y:S05]  /*0010*/  EXIT ;  /* 0x000000000000794d */ /* 0x000fea0003800000 */
.L_x_2:
        /* <DEDUP_REMOVED lines=14> */
.L_x_97:


//--------------------- .text._ZN7cutlass13device_kernelIN5flash11enable_sm90INS1_16FlashAttnBwdSm90INS1_25CollectiveMainloopBwdSm90ILi2ELi2ELi2EN4cute5tupleIJNS5_1CILi1EEES8_S8_EEENS6_IJNS7_ILi128EEESA_NS7_ILi64EEEEEENS_6half_tEfNS_4arch4Sm90ELb0ELb0ELb1ELb0ELb1ELb1ELb0ELb0ELi2ELi1ELi2ELi2ELb0EEENS1_24CollectiveEpilogueBwdGQAISC_fSF_Li256ELb0ELb1EEENS1_19SingleTileSchedulerILb0ELb0ELb0ELi128EEEEEEEEEvNT_6ParamsE --------------------------
	.section	.text._ZN7cutlass13device_kernelIN5flash11enable_sm90INS1_16FlashAttnBwdSm90INS1_25CollectiveMainloopBwdSm90ILi2ELi2ELi2EN4cute5tupleIJNS5_1CILi1EEES8_S8_EEENS6_IJNS7_ILi128EEESA_NS7_ILi64EEEEEENS_6half_tEfNS_4arch4Sm90ELb0ELb0ELb1ELb0ELb1ELb1ELb0ELb0ELi2ELi1ELi2ELi2ELb0EEENS1_24CollectiveEpilogueBwdGQAISC_fSF_Li256ELb0ELb1EEENS1_19SingleTileSchedulerILb0ELb0ELb0ELi128EEEEEEEEEvNT_6ParamsE,"ax",@progbits
	.align	128
.text._ZN7cutlass13device_kernelIN5flash11enable_sm90INS1_16FlashAttnBwdSm90INS1_25CollectiveMainloopBwdSm90ILi2ELi2ELi2EN4cute5tupleIJNS5_1CILi1EEES8_S8_EEENS6_IJNS7_ILi128EEESA_NS7_ILi64EEEEEENS_6half_tEfNS_4arch4Sm90ELb0ELb0ELb1ELb0ELb1ELb1ELb0ELb0ELi2ELi1ELi2ELi2ELb0EEENS1_24CollectiveEpilogueBwdGQAISC_fSF_Li256ELb0ELb1EEENS1_19SingleTileSchedulerILb0ELb0ELb0ELi128EEEEEEEEEvNT_6ParamsE:
        .type           _ZN7cutlass13device_kernelIN5flash11enable_sm90INS1_16FlashAttnBwdSm90INS1_25CollectiveMainloopBwdSm90ILi2ELi2ELi2EN4cute5tupleIJNS5_1CILi1EEES8_S8_EEENS6_IJNS7_ILi128EEESA_NS7_ILi64EEEEEENS_6half_tEfNS_4arch4Sm90ELb0ELb0ELb1ELb0ELb1ELb1ELb0ELb0ELi2ELi1ELi2ELi2ELb0EEENS1_24CollectiveEpilogueBwdGQAISC_fSF_Li256ELb0ELb1EEENS1_19SingleTileSchedulerILb0ELb0ELb0ELi128EEEEEEEEEvNT_6ParamsE,@function
        .size           _ZN7cutlass13device_kernelIN5flash11enable_sm90INS1_16FlashAttnBwdSm90INS1_25CollectiveMainloopBwdSm90ILi2ELi2ELi2EN4cute5tupleIJNS5_1CILi1EEES8_S8_EEENS6_IJNS7_ILi128EEESA_NS7_ILi64EEEEEENS_6half_tEfNS_4arch4Sm90ELb0ELb0ELb1ELb0ELb1ELb1ELb0ELb0ELi2ELi1ELi2ELi2ELb0EEENS1_24CollectiveEpilogueBwdGQAISC_fSF_Li256ELb0ELb1EEENS1_19SingleTileSchedulerILb0ELb0ELb0ELi128EEEEEEEEEvNT_6ParamsE,(.L_x_98 - _ZN7cutlass13device_kernelIN5flash11enable_sm90INS1_16FlashAttnBwdSm90INS1_25CollectiveMainloopBwdSm90ILi2ELi2ELi2EN4cute5tupleIJNS5_1CILi1EEES8_S8_EEENS6_IJNS7_ILi128EEESA_NS7_ILi64EEEEEENS_6half_tEfNS_4arch4Sm90ELb0ELb0ELb1ELb0ELb1ELb1ELb0ELb0ELi2ELi1ELi2ELi2ELb0EEENS1_24CollectiveEpilogueBwdGQAISC_fSF_Li256ELb0ELb1EEENS1_19SingleTileSchedulerILb0ELb0ELb0ELi128EEEEEEEEEvNT_6ParamsE)
        .other          _ZN7cutlass13device_kernelIN5flash11enable_sm90INS1_16FlashAttnBwdSm90INS1_25CollectiveMainloopBwdSm90ILi2ELi2ELi2EN4cute5tupleIJNS5_1CILi1EEES8_S8_EEENS6_IJNS7_ILi128EEESA_NS7_ILi64EEEEEENS_6half_tEfNS_4arch4Sm90ELb0ELb0ELb1ELb0ELb1ELb1ELb0ELb0ELi2ELi1ELi2ELi2ELb0EEENS1_24CollectiveEpilogueBwdGQAISC_fSF_Li256ELb0ELb1EEENS1_19SingleTileSchedulerILb0ELb0ELb0ELi128EEEEEEEEEvNT_6ParamsE,@"STO_CUDA_ENTRY STV_DEFAULT"
_ZN7cutlass13device_kernelIN5flash11enable_sm90INS1_16FlashAttnBwdSm90INS1_25CollectiveMainloopBwdSm90ILi2ELi2ELi2EN4cute5tupleIJNS5_1CILi1EEES8_S8_EEENS6_IJNS7_ILi128EEESA_NS7_ILi64EEEEEENS_6half_tEfNS_4arch4Sm90ELb0ELb0ELb1ELb0ELb1ELb1ELb0ELb0ELi2ELi1ELi2ELi2ELb0EEENS1_24CollectiveEpilogueBwdGQAISC_fSF_Li256ELb0ELb1EEENS1_19SingleTileSchedulerILb0ELb0ELb0ELi128EEEEEEEEEvNT_6ParamsE:
[----:B------:R-:W-:Y:S01]  /*0000*/  LDC R1, c[0x0][0x37c] ;  /* 0x0000df00ff017b82 */ /* 0x000fe20000000800 */
[----:B------:R-:W-:Y:S05]  /*0010*/  EXIT ;  /* 0x000000000000794d */ /* 0x000fea0003800000 */
.L_x_3:
        /* <DEDUP_REMOVED lines=14> */
.L_x_98:


//--------------------- .text._ZN7cutlass13device_kernelIN5flash11enable_sm90INS1_16FlashAttnBwdSm90INS1_25CollectiveMainloopBwdSm90ILi2ELi2ELi2EN4cute5tupleIJNS5_1CILi1EEES8_S8_EEENS6_IJNS7_ILi128EEESA_NS7_ILi64EEEEEENS_6half_tEfNS_4arch4Sm90ELb0ELb0ELb1ELb1ELb0ELb1ELb0ELb0ELi2ELi1ELi2ELi2ELb0EEENS1_21CollectiveEpilogueBwdISC_SD_SF_Li256ELb1ELb0ELi1EEENS1_19SingleTileSchedulerILb1ELb0ELb0ELi128EEEEEEEEEvNT_6ParamsE --------------------------
	.section	.text._ZN7cutlass13device_kernelIN5flash11enable_sm90INS1_16FlashAttnBwdSm90INS1_25CollectiveMainloopBwdSm90ILi2ELi2ELi2EN4cute5tupleIJNS5_1CILi1EEES8_S8_EEENS6_IJNS7_ILi128EEESA_NS7_ILi64EEEEEENS_6half_tEfNS_4arch4Sm90ELb0ELb0ELb1ELb1ELb0ELb1ELb0ELb0ELi2ELi1ELi2ELi2ELb0EEENS1_21CollectiveEpilogueBwdISC_SD_SF_Li256ELb1ELb0ELi1EEENS1_19SingleTileSchedulerILb1ELb0ELb0ELi128EEEEEEEEEvNT_6ParamsE,"ax",@progbits
	.align	128
.text._ZN7cutlass13device_kernelIN5flash11enable_sm90INS1_16FlashAttnBwdSm90INS1_25CollectiveMainloopBwdSm90ILi2ELi2ELi2EN4cute5tupleIJNS5_1CILi1EEES8_S8_EEENS6_IJNS7_ILi128EEESA_NS7_ILi64EEEEEENS_6half_tEfNS_4arch4Sm90ELb0ELb0ELb1ELb1ELb0ELb1ELb0ELb0ELi2ELi1ELi2ELi2ELb0EEENS1_21CollectiveEpilogueBwdISC_SD_SF_Li256ELb1ELb0ELi1EEENS1_19SingleTileSchedulerILb1ELb0ELb0ELi128EEEEEEEEEvNT_6ParamsE:
        .type           _ZN7cutlass13device_kernelIN5flash11enable_sm90INS1_16FlashAttnBwdSm90INS1_25CollectiveMainloopBwdSm90ILi2ELi2ELi2EN4cute5tupleIJNS5_1CILi1EEES8_S8_EEENS6_IJNS7_ILi128EEESA_NS7_ILi64EEEEEENS_6half_tEfNS_4arch4Sm90ELb0ELb0ELb1ELb1ELb0ELb1ELb0ELb0ELi2ELi1ELi2ELi2ELb0EEENS1_21CollectiveEpilogueBwdISC_SD_SF_Li256ELb1ELb0ELi1EEENS1_19SingleTileSchedulerILb1ELb0ELb0ELi128EEEEEEEEEvNT_6ParamsE,@function
        .size           _ZN7cutlass13device_kernelIN5flash11enable_sm90INS1_16FlashAttnBwdSm90INS1_25CollectiveMainloopBwdSm90ILi2ELi2ELi2EN4cute5tupleIJNS5_1CILi1EEES8_S8_EEENS6_IJNS7_ILi128EEESA_NS7_ILi64EEEEEENS_6half_tEfNS_4arch4Sm90ELb0ELb0ELb1ELb1ELb0ELb1ELb0ELb0ELi2ELi1ELi2ELi2ELb0EEENS1_21CollectiveEpilogueBwdISC_SD_SF_Li256ELb1ELb0ELi1EEENS1_19SingleTileSchedulerILb1ELb0ELb0ELi128EEEEEEEEEvNT_6ParamsE,(.L_x_99 - _ZN7cutlass13device_kernelIN5flash11enable_sm90INS1_16FlashAttnBwdSm90INS1_25CollectiveMainloopBwdSm90ILi2ELi2ELi2EN4cute5tupleIJNS5_1CILi1EEES8_S8_EEENS6_IJNS7_ILi128EEESA_NS7_ILi64EEEEEENS_6half_tEfNS_4arch4Sm90ELb0ELb0ELb1ELb1ELb0ELb1ELb0ELb0ELi2ELi1ELi2ELi2ELb0EEENS1_21CollectiveEpilogueBwdISC_SD_SF_Li256ELb1ELb0ELi1EEENS1_19SingleTileSchedulerILb1ELb0ELb0ELi128EEEEEEEEEvNT_6ParamsE)
        .other          _ZN7cutlass13device_kernelIN5flash11enable_sm90INS1_16FlashAttnBwdSm90INS1_25CollectiveMainloopBwdSm90ILi2ELi2ELi2EN4cute5tupleIJNS5_1CILi1EEES8_S8_EEENS6_IJNS7_ILi128EEESA_NS7_ILi64EEEEEENS_6half_tEfNS_4arch4Sm90ELb0ELb0ELb1ELb1ELb0ELb1ELb0ELb0ELi2ELi1ELi2ELi2ELb0EEENS1_21CollectiveEpilogueBwdISC_SD_SF_Li256ELb1ELb0ELi1EEENS1_19SingleTileSchedulerILb1ELb0ELb0ELi128EEEEEEEEEvNT_6ParamsE,@"STO_CUDA_ENTRY STV_DEFAULT"
_ZN7cutlass13device_kernelIN5flash11enable_sm90INS1_16FlashAttnBwdSm90INS1_25CollectiveMainloopBwdSm90ILi2ELi2ELi2EN4cute5tupleIJNS5_1CILi1EEES8_S8_EEENS6_IJNS7_ILi128EEESA_NS7_ILi64EEEEEENS_6half_tEfNS_4arch4Sm90ELb0ELb0ELb1ELb1ELb0ELb1ELb0ELb0ELi2ELi1ELi2ELi2ELb0EEENS1_21CollectiveEpilogueBwdISC_SD_SF_Li256ELb1ELb0ELi1EEENS1_19SingleTileSchedulerILb1ELb0ELb0ELi128EEEEEEEEEvNT_6ParamsE:
[----:B------:R-:W-:Y:S01]  /*0000*/  LDC R1, c[0x0][0x37c] ;  /* 0x0000df00ff017b82 */ /* 0x000fe20000000800 */
[----:B------:R-:W-:Y:S05]  /*0010*/  EXIT ;  /* 0x000000000000794d */ /* 0x000fea0003800000 */
.L_x_4:
        /* <DEDUP_REMOVED lines=14> */
.L_x_99:


//--------------------- .text._ZN7cutlass13device_kernelIN5flash11enable_sm90INS1_16FlashAttnBwdSm90INS1_25CollectiveMainloopBwdSm90ILi2ELi2ELi2EN4cute5tupleIJNS5_1CILi1EEES8_S8_EEENS6_IJNS7_ILi128EEESA_NS7_ILi64EEEEEENS_6half_tEfNS_4arch4Sm90ELb0ELb0ELb1ELb1ELb1ELb1ELb0ELb0ELi2ELi1ELi2ELi2ELb0EEENS1_21CollectiveEpilogueBwdISC_SD_SF_Li256ELb1ELb0ELi1EEENS1_19SingleTileSchedulerILb1ELb0ELb0ELi128EEEEEEEEEvNT_6ParamsE --------------------------
	.section	.text._ZN7cutlass13device_kernelIN5flash11enable_sm90INS1_16FlashAttnBwdSm90INS1_25CollectiveMainloopBwdSm90ILi2ELi2ELi2EN4cute5tupleIJNS5_1CILi1EEES8_S8_EEENS6_IJNS7_ILi128EEESA_NS7_ILi64EEEEEENS_6half_tEfNS_4arch4Sm90ELb0ELb0ELb1ELb1ELb1ELb1ELb0ELb0ELi2ELi1ELi2ELi2ELb0EEENS1_21CollectiveEpilogueBwdISC_SD_SF_Li256ELb1ELb0ELi1EEENS1_19SingleTileSchedulerILb1ELb0ELb0ELi128EEEEEEEEEvNT_6ParamsE,"ax",@progbits
	.align	128
.text._ZN7cutlass13device_kernelIN5flash11enable_sm90INS1_16FlashAttnBwdSm90INS1_25CollectiveMainloopBwdSm90ILi2ELi2ELi2EN4cute5tupleIJNS5_1CILi1EEES8_S8_EEENS6_IJNS7_ILi128EEESA_NS7_ILi64EEEEEENS_6half_tEfNS_4arch4Sm90ELb0ELb0ELb1ELb1ELb1ELb1ELb0ELb0ELi2ELi1ELi2ELi2ELb0EEENS1_21CollectiveEpilogueBwdISC_SD_SF_Li256ELb1ELb0ELi1EEENS1_19SingleTileSchedulerILb1ELb0ELb0ELi128EEEEEEEEEvNT_6ParamsE:
        .type           _ZN7cutlass13device_kernelIN5flash11enable_sm90INS1_16FlashAttnBwdSm90INS1_25CollectiveMainloopBwdSm90ILi2ELi2ELi2EN4cute5tupleIJNS5_1CILi1EEES8_S8_EEENS6_IJNS7_ILi128EEESA_NS7_ILi64EEEEEENS_6half_tEfNS_4arch4Sm90ELb0ELb0ELb1ELb1ELb1ELb1ELb0ELb0ELi2ELi1ELi2ELi2ELb0EEENS1_21CollectiveEpilogueBwdISC_SD_SF_Li256ELb1ELb0ELi1EEENS1_19SingleTileSchedulerILb1ELb0ELb0ELi128EEEEEEEEEvNT_6ParamsE,@function
        .size           _ZN7cutlass13device_kernelIN5flash11enable_sm90INS1_16FlashAttnBwdSm90INS1_25CollectiveMainloopBwdSm90ILi2ELi2ELi2EN4cute5tupleIJNS5_1CILi1EEES8_S8_EEENS6_IJNS7_ILi128EEESA_NS7_ILi64EEEEEENS_6half_tEfNS_4arch4Sm90ELb0ELb0ELb1ELb1ELb1ELb1ELb0ELb0ELi2ELi1ELi2ELi2ELb0EEENS1_21CollectiveEpilogueBwdISC_SD_SF_Li256ELb1ELb0ELi1EEENS1_19SingleTileSchedulerILb1ELb0ELb0ELi128EEEEEEEEEvNT_6ParamsE,(.L_x_100 - _ZN7cutlass13device_kernelIN5flash11enable_sm90INS1_16FlashAttnBwdSm90INS1_25CollectiveMainloopBwdSm90ILi2ELi2ELi2EN4cute5tupleIJNS5_1CILi1EEES8_S8_EEENS6_IJNS7_ILi128EEESA_NS7_ILi64EEEEEENS_6half_tEfNS_4arch4Sm90ELb0ELb0ELb1ELb1ELb1ELb1ELb0ELb0ELi2ELi1ELi2ELi2ELb0EEENS1_21CollectiveEpilogueBwdISC_SD_SF_Li256ELb1ELb0ELi1EEENS1_19SingleTileSchedulerILb1ELb0ELb0ELi128EEEEEEEEEvNT_6ParamsE)
        .other          _ZN7cutlass13device_kernelIN5flash11enable_sm90INS1_16FlashAttnBwdSm90INS1_25CollectiveMainloopBwdSm90ILi2ELi2ELi2EN4cute5tupleIJNS5_1CILi1EEES8_S8_EEENS6_IJNS7_ILi128EEESA_NS7_ILi64EEEEEENS_6half_tEfNS_4arch4Sm90ELb0ELb0ELb1ELb1ELb1ELb1ELb0ELb0ELi2ELi1ELi2ELi2ELb0EEENS1_21CollectiveEpilogueBwdISC_SD_SF_Li256ELb1ELb0ELi1EEENS1_19SingleTileSchedulerILb1ELb0ELb0ELi128EEEEEEEEEvNT_6ParamsE,@"STO_CUDA_ENTRY STV_DEFAULT"
_ZN7cutlass13device_kernelIN5flash11enable_sm90INS1_16FlashAttnBwdSm90INS1_25CollectiveMainloopBwdSm90ILi2ELi2ELi2EN4cute5tupleIJNS5_1CILi1EEES8_S8_EEENS6_IJNS7_ILi128EEESA_NS7_ILi64EEEEEENS_6half_tEfNS_4arch4Sm90ELb0ELb0ELb1ELb1ELb1ELb1ELb0ELb0ELi2ELi1ELi2ELi2ELb0EEENS1_21CollectiveEpilogueBwdISC_SD_SF_Li256ELb1ELb0ELi1EEENS1_19SingleTileSchedulerILb1ELb0ELb0ELi128EEEEEEEEEvNT_6ParamsE:
[----:B------:R-:W-:Y:S01]  /*0000*/  LDC R1, c[0x0][0x37c] ;  /* 0x0000df00ff017b82 */ /* 0x000fe20000000800 */
[----:B------:R-:W-:Y:S05]  /*0010*/  EXIT ;  /* 0x000000000000794d */ /* 0x000fea0003800000 */
.L_x_5:
        /* <DEDUP_REMOVED lines=14> */
.L_x_100:


//--------------------- .text._ZN7cutlass13device_kernelIN5flash11enable_sm90INS1_16FlashAttnBwdSm90INS1_25CollectiveMainloopBwdSm90ILi2ELi2ELi2EN4cute5tupleIJNS5_1CILi1EEES8_S8_EEENS6_IJNS7_ILi128EEESA_NS7_ILi64EEEEEENS_6half_tEfNS_4arch4Sm90ELb0ELb0ELb1ELb1ELb0ELb1ELb0ELb0ELi2ELi1ELi2ELi2ELb0EEENS1_24CollectiveEpilogueBwdGQAISC_fSF_Li256ELb1ELb0EEENS1_19SingleTileSchedulerILb1ELb0ELb0ELi128EEEEEEEEEvNT_6ParamsE --------------------------
	.section	.text._ZN7cutlass13device_kernelIN5flash11enable_sm90INS1_16FlashAttnBwdSm90INS1_25CollectiveMainloopBwdSm90ILi2ELi2ELi2EN4cute5tupleIJNS5_1CILi1EEES8_S8_EEENS6_IJNS7_ILi128EEESA_NS7_ILi64EEEEEENS_6half_tEfNS_4arch4Sm90ELb0ELb0ELb1ELb1ELb0ELb1ELb0ELb0ELi2ELi1ELi2ELi2ELb0EEENS1_24CollectiveEpilogueBwdGQAISC_fSF_Li256ELb1ELb0EEENS1_19SingleTileSchedulerILb1ELb0ELb0ELi128EEEEEEEEEvNT_6ParamsE,"ax",@progbits
	.align	128
.text._ZN7cutlass13device_kernelIN5flash11enable_sm90INS1_16FlashAttnBwdSm90INS1_25CollectiveMainloopBwdSm90ILi2ELi2ELi2EN4cute5tupleIJNS5_1CILi1EEES8_S8_EEENS6_IJNS7_ILi128EEESA_NS7_ILi64EEEEEENS_6half_tEfNS_4arch4Sm90ELb0ELb0ELb1ELb1ELb0ELb1ELb0ELb0ELi2ELi1ELi2ELi2ELb0EEENS1_24CollectiveEpilogueBwdGQAISC_fSF_Li256ELb1ELb0EEENS1_19SingleTileSchedulerILb1ELb0ELb0ELi128EEEEEEEEEvNT_6ParamsE:
        .type           _ZN7cutlass13device_kernelIN5flash11enable_sm90INS1_16FlashAttnBwdSm90INS1_25CollectiveMainloopBwdSm90ILi2ELi2ELi2EN4cute5tupleIJNS5_1CILi1EEES8_S8_EEENS6_IJNS7_ILi128EEESA_NS7_ILi64EEEEEENS_6half_tEfNS_4arch4Sm90ELb0ELb0ELb1ELb1ELb0ELb1ELb0ELb0ELi2ELi1ELi2ELi2ELb0EEENS1_24CollectiveEpilogueBwdGQAISC_fSF_Li256ELb1ELb0EEENS1_19SingleTileSchedulerILb1ELb0ELb0ELi128EEEEEEEEEvNT_6ParamsE,@function
        .size           _ZN7cutlass13device_kernelIN5flash11enable_sm90INS1_16FlashAttnBwdSm90INS1_25CollectiveMainloopBwdSm90ILi2ELi2ELi2EN4cute5tupleIJNS5_1CILi1EEES8_S8_EEENS6_IJNS7_ILi128EEESA_NS7_ILi64EEEEEENS_6half_tEfNS_4arch4Sm90ELb0ELb0ELb1ELb1ELb0ELb1ELb0ELb0ELi2ELi1ELi2ELi2ELb0EEENS1_24CollectiveEpilogueBwdGQAISC_fSF_Li256ELb1ELb0EEENS1_19SingleTileSchedulerILb1ELb0ELb0ELi128EEEEEEEEEvNT_6ParamsE,(.L_x_101 - _ZN7cutlass13device_kernelIN5flash11enable_sm90INS1_16FlashAttnBwdSm90INS1_25CollectiveMainloopBwdSm90ILi2ELi2ELi2EN4cute5tupleIJNS5_1CILi1EEES8_S8_EEENS6_IJNS7_ILi128EEESA_NS7_ILi64EEEEEENS_6half_tEfNS_4arch4Sm90ELb0ELb0ELb1ELb1ELb0ELb1ELb0ELb0ELi2ELi1ELi2ELi2ELb0EEENS1_24CollectiveEpilogueBwdGQAISC_fSF_Li256ELb1ELb0EEENS1_19SingleTileSchedulerILb1ELb0ELb0ELi128EEEEEEEEEvNT_6ParamsE)
        .other          _ZN7cutlass13device_kernelIN5flash11enable_sm90INS1_16FlashAttnBwdSm90INS1_25CollectiveMainloopBwdSm90ILi2ELi2ELi2EN4cute5tupleIJNS5_1CILi1EEES8_S8_EEENS6_IJNS7_ILi128EEESA_NS7_ILi64EEEEEENS_6half_tEfNS_4arch4Sm90ELb0ELb0ELb1ELb1ELb0ELb1ELb0ELb0ELi2ELi1ELi2ELi2ELb0EEENS1_24CollectiveEpilogueBwdGQAISC_fSF_Li256ELb1ELb0EEENS1_19SingleTileSchedulerILb1ELb0ELb0ELi128EEEEEEEEEvNT_6ParamsE,@"STO_CUDA_ENTRY STV_DEFAULT"
_ZN7cutlass13device_kernelIN5flash11enable_sm90INS1_16FlashAttnBwdSm90INS1_25CollectiveMainloopBwdSm90ILi2ELi2ELi2EN4cute5tupleIJNS5_1CILi1EEES8_S8_EEENS6_IJNS7_ILi128EEESA_NS7_ILi64EEEEEENS_6half_tEfNS_4arch4Sm90ELb0ELb0ELb1ELb1ELb0ELb1ELb0ELb0ELi2ELi1ELi2ELi2ELb0EEENS1_24CollectiveEpilogueBwdGQAISC_fSF_Li256ELb1ELb0EEENS1_19SingleTileSchedulerILb1ELb0ELb0ELi128EEEEEEEEEvNT_6ParamsE:
[----:B------:R-:W-:Y:S01]  /*0000*/  LDC R1, c[0x0][0x37c] ;  /* 0x0000df00ff017b82 */ /* 0x000fe20000000800 */
[----:B------:R-:W-:Y:S05]  /*0010*/  EXIT ;  /* 0x000000000000794d */ /* 0x000fea0003800000 */
.L_x_6:
        /* <DEDUP_REMOVED lines=14> */
.L_x_101:


//--------------------- .text._ZN7cutlass13device_kernelIN5flash11enable_sm90INS1_16FlashAttnBwdSm90INS1_25CollectiveMainloopBwdSm90ILi2ELi2ELi2EN4cute5tupleIJNS5_1CILi1EEES8_S8_EEENS6_IJNS7_ILi128EEESA_NS7_ILi64EEEEEENS_6half_tEfNS_4arch4Sm90ELb0ELb0ELb1ELb1ELb1ELb1ELb0ELb0ELi2ELi1ELi2ELi2ELb0EEENS1_24CollectiveEpilogueBwdGQAISC_fSF_Li256ELb1ELb1EEENS1_19SingleTileSchedulerILb1ELb0ELb0ELi128EEEEEEEEEvNT_6ParamsE --------------------------
	.section	.text._ZN7cutlass13device_kernelIN5flash11enable_sm90INS1_16FlashAttnBwdSm90INS1_25CollectiveMainloopBwdSm90ILi2ELi2ELi2EN4cute5tupleIJNS5_1CILi1EEES8_S8_EEENS6_IJNS7_ILi128EEESA_NS7_ILi64EEEEEENS_6half_tEfNS_4arch4Sm90ELb0ELb0ELb1ELb1ELb1ELb1ELb0ELb0ELi2ELi1ELi2ELi2ELb0EEENS1_24CollectiveEpilogueBwdGQAISC_fSF_Li256ELb1ELb1EEENS1_19SingleTileSchedulerILb1ELb0ELb0ELi128EEEEEEEEEvNT_6ParamsE,"ax",@progbits
	.align	128
.text._ZN7cutlass13device_kernelIN5flash11enable_sm90INS1_16FlashAttnBwdSm90INS1_25CollectiveMainloopBwdSm90ILi2ELi2ELi2EN4cute5tupleIJNS5_1CILi1EEES8_S8_EEENS6_IJNS7_ILi128EEESA_NS7_ILi64EEEEEENS_6half_tEfNS_4arch4Sm90ELb0ELb0ELb1ELb1ELb1ELb1ELb0ELb0ELi2ELi1ELi2ELi2ELb0EEENS1_24CollectiveEpilogueBwdGQAISC_fSF_Li256ELb1ELb1EEENS1_19SingleTileSchedulerILb1ELb0ELb0ELi128EEEEEEEEEvNT_6ParamsE:
        .type           _ZN7cutlass13device_kernelIN5flash11enable_sm90INS1_16FlashAttnBwdSm90INS1_25CollectiveMainloopBwdSm90ILi2ELi2ELi2EN4cute5tupleIJNS5_1CILi1EEES8_S8_EEENS6_IJNS7_ILi128EEESA_NS7_ILi64EEEEEENS_6half_tEfNS_4arch4Sm90ELb0ELb0ELb1ELb1ELb1ELb1ELb0ELb0ELi2ELi1ELi2ELi2ELb0EEENS1_24CollectiveEpilogueBwdGQAISC_fSF_Li256ELb1ELb1EEENS1_19SingleTileSchedulerILb1ELb0ELb0ELi128EEEEEEEEEvNT_6ParamsE,@function
        .size           _ZN7cutlass13device_kernelIN5flash11enable_sm90INS1_16FlashAttnBwdSm90INS1_25CollectiveMainloopBwdSm90ILi2ELi2ELi2EN4cute5tupleIJNS5_1CILi1EEES8_S8_EEENS6_IJNS7_ILi128EEESA_NS7_ILi64EEEEEENS_6half_tEfNS_4arch4Sm90ELb0ELb0ELb1ELb1ELb1ELb1ELb0ELb0ELi2ELi1ELi2ELi2ELb0EEENS1_24CollectiveEpilogueBwdGQAISC_fSF_Li256ELb1ELb1EEENS1_19SingleTileSchedulerILb1ELb0ELb0ELi128EEEEEEEEEvNT_6ParamsE,(.L_x_102 - _ZN7cutlass13device_kernelIN5flash11enable_sm90INS1_16FlashAttnBwdSm90INS1_25CollectiveMainloopBwdSm90ILi2ELi2ELi2EN4cute5tupleIJNS5_1CILi1EEES8_S8_EEENS6_IJNS7_ILi128EEESA_NS7_ILi64EEEEEENS_6half_tEfNS_4arch4Sm90ELb0ELb0ELb1ELb1ELb1ELb1ELb0ELb0ELi2ELi1ELi2ELi2ELb0EEENS1_24CollectiveEpilogueBwdGQAISC_fSF_Li256ELb1ELb1EEENS1_19SingleTileSchedulerILb1ELb0ELb0ELi128EEEEEEEEEvNT_6ParamsE)
        .other          _ZN7cutlass13device_kernelIN5flash11enable_sm90INS1_16FlashAttnBwdSm90INS1_25CollectiveMainloopBwdSm90ILi2ELi2ELi2EN4cute5tupleIJNS5_1CILi1EEES8_S8_EEENS6_IJNS7_ILi128EEESA_NS7_ILi64EEEEEENS_6half_tEfNS_4arch4Sm90ELb0ELb0ELb1ELb1ELb1ELb1ELb0ELb0ELi2ELi1ELi2ELi2ELb0EEENS1_24CollectiveEpilogueBwdGQAISC_fSF_Li256ELb1ELb1EEENS1_19SingleTileSchedulerILb1ELb0ELb0ELi128EEEEEEEEEvNT_6ParamsE,@"STO_CUDA_ENTRY STV_DEFAULT"
_ZN7cutlass13device_kernelIN5flash11enable_sm90INS1_16FlashAttnBwdSm90INS1_25CollectiveMainloopBwdSm90ILi2ELi2ELi2EN4cute5tupleIJNS5_1CILi1EEES8_S8_EEENS6_IJNS7_ILi128EEESA_NS7_ILi64EEEEEENS_6half_tEfNS_4arch4Sm90ELb0ELb0ELb1ELb1ELb1ELb1ELb0ELb0ELi2ELi1ELi2ELi2ELb0EEENS1_24CollectiveEpilogueBwdGQAISC_fSF_Li256ELb1ELb1EEENS1_19SingleTileSchedulerILb1ELb0ELb0ELi128EEEEEEEEEvNT_6ParamsE:
[----:B------:R-:W-:Y:S01]  /*0000*/  LDC R1, c[0x0][0x37c] ;  /* 0x0000df00ff017b82 */ /* 0x000fe20000000800 */
[----:B------:R-:W-:Y:S05]  /*0010*/  EXIT ;  /* 0x000000000000794d */ /* 0x000fea0003800000 */
.L_x_7:
        /* <DEDUP_REMOVED lines=14> */
.L_x_102:


//--------------------- .text._ZN7cutlass13device_kernelIN5flash11enable_sm90INS1_16FlashAttnBwdSm90INS1_25CollectiveMainloopBwdSm90ILi2ELi2ELi2EN4cute5tupleIJNS5_1CILi1EEES8_S8_EEENS6_IJNS7_ILi128EEESA_NS7_ILi64EEEEEENS_6half_tEfNS_4arch4Sm90ELb0ELb1ELb1ELb0ELb0ELb1ELb0ELb0ELi2ELi1ELi2ELi2ELb0EEENS1_21CollectiveEpilogueBwdISC_SD_SF_Li256ELb0ELb0ELi1EEENS1_19SingleTileSchedulerILb0ELb0ELb0ELi128EEEEEEEEEvNT_6ParamsE --------------------------
	.section	.text._ZN7cutlass13device_kernelIN5flash11enable_sm90INS1_16FlashAttnBwdSm90INS1_25CollectiveMainloopBwdSm90ILi2ELi2ELi2EN4cute5tupleIJNS5_1CILi1EEES8_S8_EEENS6_IJNS7_ILi128EEESA_NS7_ILi64EEEEEENS_6half_tEfNS_4arch4Sm90ELb0ELb1ELb1ELb0ELb0ELb1ELb0ELb0ELi2ELi1ELi2ELi2ELb0EEENS1_21CollectiveEpilogueBwdISC_SD_SF_Li256ELb0ELb0ELi1EEENS1_19SingleTileSchedulerILb0ELb0ELb0ELi128EEEEEEEEEvNT_6ParamsE,"ax",@progbits
	.align	128
.text._ZN7cutlass13device_kernelIN5flash11enable_sm90INS1_16FlashAttnBwdSm90INS1_25CollectiveMainloopBwdSm90ILi2ELi2ELi2EN4cute5tupleIJNS5_1CILi1EEES8_S8_EEENS6_IJNS7_ILi128EEESA_NS7_ILi64EEEEEENS_6half_tEfNS_4arch4Sm90ELb0ELb1ELb1ELb0ELb0ELb1ELb0ELb0ELi2ELi1ELi2ELi2ELb0EEENS1_21CollectiveEpilogueBwdISC_SD_SF_Li256ELb0ELb0ELi1EEENS1_19SingleTileSchedulerILb0ELb0ELb0ELi128EEEEEEEEEvNT_6ParamsE:
        .type           _ZN7cutlass13device_kernelIN5flash11enable_sm90INS1_16FlashAttnBwdSm90INS1_25CollectiveMainloopBwdSm90ILi2ELi2ELi2EN4cute5tupleIJNS5_1CILi1EEES8_S8_EEENS6_IJNS7_ILi128EEESA_NS7_ILi64EEEEEENS_6half_tEfNS_4arch4Sm90ELb0ELb1ELb1ELb0ELb0ELb1ELb0ELb0ELi2ELi1ELi2ELi2ELb0EEENS1_21CollectiveEpilogueBwdISC_SD_SF_Li256ELb0ELb0ELi1EEENS1_19SingleTileSchedulerILb0ELb0ELb0ELi128EEEEEEEEEvNT_6ParamsE,@function
        .size           _ZN7cutlass13device_kernelIN5flash11enable_sm90INS1_16FlashAttnBwdSm90INS1_25CollectiveMainloopBwdSm90ILi2ELi2ELi2EN4cute5tupleIJNS5_1CILi1EEES8_S8_EEENS6_IJNS7_ILi128EEESA_NS7_ILi64EEEEEENS_6half_tEfNS_4arch4Sm90ELb0ELb1ELb1ELb0ELb0ELb1ELb0ELb0ELi2ELi1ELi2ELi2ELb0EEENS1_21CollectiveEpilogueBwdISC_SD_SF_Li256ELb0ELb0ELi1EEENS1_19SingleTileSchedulerILb0ELb0ELb0ELi128EEEEEEEEEvNT_6ParamsE,(.L_x_103 - _ZN7cutlass13device_kernelIN5flash11enable_sm90INS1_16FlashAttnBwdSm90INS1_25CollectiveMainloopBwdSm90ILi2ELi2ELi2EN4cute5tupleIJNS5_1CILi1EEES8_S8_EEENS6_IJNS7_ILi128EEESA_NS7_ILi64EEEEEENS_6half_tEfNS_4arch4Sm90ELb0ELb1ELb1ELb0ELb0ELb1ELb0ELb0ELi2ELi1ELi2ELi2ELb0EEENS1_21CollectiveEpilogueBwdISC_SD_SF_Li256ELb0ELb0ELi1EEENS1_19SingleTileSchedulerILb0ELb0ELb0ELi128EEEEEEEEEvNT_6ParamsE)
        .other          _ZN7cutlass13device_kernelIN5flash11enable_sm90INS1_16FlashAttnBwdSm90INS1_25CollectiveMainloopBwdSm90ILi2ELi2ELi2EN4cute5tupleIJNS5_1CILi1EEES8_S8_EEENS6_IJNS7_ILi128EEESA_NS7_ILi64EEEEEENS_6half_tEfNS_4arch4Sm90ELb0ELb1ELb1ELb0ELb0ELb1ELb0ELb0ELi2ELi1ELi2ELi2ELb0EEENS1_21CollectiveEpilogueBwdISC_SD_SF_Li256ELb0ELb0ELi1EEENS1_19SingleTileSchedulerILb0ELb0ELb0ELi128EEEEEEEEEvNT_6ParamsE,@"STO_CUDA_ENTRY STV_DEFAULT"
_ZN7cutlass13device_kernelIN5flash11enable_sm90INS1_16FlashAttnBwdSm90INS1_25CollectiveMainloopBwdSm90ILi2ELi2ELi2EN4cute5tupleIJNS5_1CILi1EEES8_S8_EEENS6_IJNS7_ILi128EEESA_NS7_ILi64EEEEEENS_6half_tEfNS_4arch4Sm90ELb0ELb1ELb1ELb0ELb0ELb1ELb0ELb0ELi2ELi1ELi2ELi2ELb0EEENS1_21CollectiveEpilogueBwdISC_SD_SF_Li256ELb0ELb0ELi1EEENS1_19SingleTileSchedulerILb0ELb0ELb0ELi128EEEEEEEEEvNT_6ParamsE:
[----:B------:R-:W-:Y:S01]  /*0000*/  LDC R1, c[0x0][0x37c] ;  /* 0x0000df00ff017b82 */ /* 0x000fe20000000800 */
[----:B------:R-:W-:Y:S05]  /*0010*/  EXIT ;  /* 0x000000000000794d */ /* 0x000fea0003800000 */
.L_x_8:
        /* <DEDUP_REMOVED lines=14> */
.L_x_103:


//--------------------- .text._ZN7cutlass13device_kernelIN5flash11enable_sm90INS1_16FlashAttnBwdSm90INS1_25CollectiveMainloopBwdSm90ILi2ELi2ELi2EN4cute5tupleIJNS5_1CILi1EEES8_S8_EEENS6_IJNS7_ILi128EEESA_NS7_ILi64EEEEEENS_6half_tEfNS_4arch4Sm90ELb0ELb1ELb1ELb0ELb1ELb1ELb0ELb0ELi2ELi1ELi2ELi2ELb0EEENS1_21CollectiveEpilogueBwdISC_SD_SF_Li256ELb0ELb0ELi1EEENS1_19SingleTileSchedulerILb0ELb0ELb0ELi128EEEEEEEEEvNT_6ParamsE --------------------------
	.section	.text._ZN7cutlass13device_kernelIN5flash11enable_sm90INS1_16FlashAttnBwdSm90INS1_25CollectiveMainloopBwdSm90ILi2ELi2ELi2EN4cute5tupleIJNS5_1CILi1EEES8_S8_EEENS6_IJNS7_ILi128EEESA_NS7_ILi64EEEEEENS_6half_tEfNS_4arch4Sm90ELb0ELb1ELb1ELb0ELb1ELb1ELb0ELb0ELi2ELi1ELi2ELi2ELb0EEENS1_21CollectiveEpilogueBwdISC_SD_SF_Li256ELb0ELb0ELi1EEENS1_19SingleTileSchedulerILb0ELb0ELb0ELi128EEEEEEEEEvNT_6ParamsE,"ax",@progbits
	.align	128
.text._ZN7cutlass13device_kernelIN5flash11enable_sm90INS1_16FlashAttnBwdSm90INS1_25CollectiveMainloopBwdSm90ILi2ELi2ELi2EN4cute5tupleIJNS5_1CILi1EEES8_S8_EEENS6_IJNS7_ILi128EEESA_NS7_ILi64EEEEEENS_6half_tEfNS_4arch4Sm90ELb0ELb1ELb1ELb0ELb1ELb1ELb0ELb0ELi2ELi1ELi2ELi2ELb0EEENS1_21CollectiveEpilogueBwdISC_SD_SF_Li256ELb0ELb0ELi1EEENS1_19SingleTileSchedulerILb0ELb0ELb0ELi128EEEEEEEEEvNT_6ParamsE:
        .type           _ZN7cutlass13device_kernelIN5flash11enable_sm90INS1_16FlashAttnBwdSm90INS1_25CollectiveMainloopBwdSm90ILi2ELi2ELi2EN4cute5tupleIJNS5_1CILi1EEES8_S8_EEENS6_IJNS7_ILi128EEESA_NS7_ILi64EEEEEENS_6half_tEfNS_4arch4Sm90ELb0ELb1ELb1ELb0ELb1ELb1ELb0ELb0ELi2ELi1ELi2ELi2ELb0EEENS1_21CollectiveEpilogueBwdISC_SD_SF_Li256ELb0ELb0ELi1EEENS1_19SingleTileSchedulerILb0ELb0ELb0ELi128EEEEEEEEEvNT_6ParamsE,@function
        .size           _ZN7cutlass13device_kernelIN5flash11enable_sm90INS1_16FlashAttnBwdSm90INS1_25CollectiveMainloopBwdSm90ILi2ELi2ELi2EN4cute5tupleIJNS5_1CILi1EEES8_S8_EEENS6_IJNS7_ILi128EEESA_NS7_ILi64EEEEEENS_6half_tEfNS_4arch4Sm90ELb0ELb1ELb1ELb0ELb1ELb1ELb0ELb0ELi2ELi1ELi2ELi2ELb0EEENS1_21CollectiveEpilogueBwdISC_SD_SF_Li256ELb0ELb0ELi1EEENS1_19SingleTileSchedulerILb0ELb0ELb0ELi128EEEEEEEEEvNT_6ParamsE,(.L_x_104 - _ZN7cutlass13device_kernelIN5flash11enable_sm90INS1_16FlashAttnBwdSm90INS1_25CollectiveMainloopBwdSm90ILi2ELi2ELi2EN4cute5tupleIJNS5_1CILi1EEES8_S8_EEENS6_IJNS7_ILi128EEESA_NS7_ILi64EEEEEENS_6half_tEfNS_4arch4Sm90ELb0ELb1ELb1ELb0ELb1ELb1ELb0ELb0ELi2ELi1ELi2ELi2ELb0EEENS1_21CollectiveEpilogueBwdISC_SD_SF_Li256ELb0ELb0ELi1EEENS1_19SingleTileSchedulerILb0ELb0ELb0ELi128EEEEEEEEEvNT_6ParamsE)
        .other          _ZN7cutlass13device_kernelIN5flash11enable_sm90INS1_16FlashAttnBwdSm90INS1_25CollectiveMainloopBwdSm90ILi2ELi2ELi2EN4cute5tupleIJNS5_1CILi1EEES8_S8_EEENS6_IJNS7_ILi128EEESA_NS7_ILi64EEEEEENS_6half_tEfNS_4arch4Sm90ELb0ELb1ELb1ELb0ELb1ELb1ELb0ELb0ELi2ELi1ELi2ELi2ELb0EEENS1_21CollectiveEpilogueBwdISC_SD_SF_Li256ELb0ELb0ELi1EEENS1_19SingleTileSchedulerILb0ELb0ELb0ELi128EEEEEEEEEvNT_6ParamsE,@"STO_CUDA_ENTRY STV_DEFAULT"
_ZN7cutlass13device_kernelIN5flash11enable_sm90INS1_16FlashAttnBwdSm90INS1_25CollectiveMainloopBwdSm90ILi2ELi2ELi2EN4cute5tupleIJNS5_1CILi1EEES8_S8_EEENS6_IJNS7_ILi128EEESA_NS7_ILi64EEEEEENS_6half_tEfNS_4arch4Sm90ELb0ELb1ELb1ELb0ELb1ELb1ELb0ELb0ELi2ELi1ELi2ELi2ELb0EEENS1_21CollectiveEpilogueBwdISC_SD_SF_Li256ELb0ELb0ELi1EEENS1_19SingleTileSchedulerILb0ELb0ELb0ELi128EEEEEEEEEvNT_6ParamsE:
[----:B------:R-:W-:Y:S01]  /*0000*/  LDC R1, c[0x0][0x37c] ;  /* 0x0000df00ff017b82 */ /* 0x000fe20000000800 */
[----:B------:R-:W-:Y:S05]  /*0010*/  EXIT ;  /* 0x000000000000794d */ /* 0x000fea0003800000 */
.L_x_9:
        /* <DEDUP_REMOVED lines=14> */
.L_x_104:


//--------------------- .text._ZN7cutlass13device_kernelIN5flash11enable_sm90INS1_16FlashAttnBwdSm90INS1_25CollectiveMainloopBwdSm90ILi2ELi2ELi2EN4cute5tupleIJNS5_1CILi1EEES8_S8_EEENS6_IJNS7_ILi128EEESA_NS7_ILi64EEEEEENS_6half_tEfNS_4arch4Sm90ELb0ELb1ELb1ELb0ELb0ELb1ELb0ELb0ELi2ELi1ELi2ELi2ELb0EEENS1_24CollectiveEpilogueBwdGQAISC_fSF_Li256ELb0ELb0EEENS1_19SingleTileSchedulerILb0ELb0ELb0ELi128EEEEEEEEEvNT_6ParamsE --------------------------
	.section	.text._ZN7cutlass13device_kernelIN5flash11enable_sm90INS1_16FlashAttnBwdSm90INS1_25CollectiveMainloopBwdSm90ILi2ELi2ELi2EN4cute5tupleIJNS5_1CILi1EEES8_S8_EEENS6_IJNS7_ILi128EEESA_NS7_ILi64EEEEEENS_6half_tEfNS_4arch4Sm90ELb0ELb1ELb1ELb0ELb0ELb1ELb0ELb0ELi2ELi1ELi2ELi2ELb0EEENS1_24CollectiveEpilogueBwdGQAISC_fSF_Li256ELb0ELb0EEENS1_19SingleTileSchedulerILb0ELb0ELb0ELi128EEEEEEEEEvNT_6ParamsE,"ax",@progbits
	.align	128
.text._ZN7cutlass13device_kernelIN5flash11enable_sm90INS1_16FlashAttnBwdSm90INS1_25CollectiveMainloopBwdSm90ILi2ELi2ELi2EN4cute5tupleIJNS5_1CILi1EEES8_S8_EEENS6_IJNS7_ILi128EEESA_NS7_ILi64EEEEEENS_6half_tEfNS_4arch4Sm90ELb0ELb1ELb1ELb0ELb0ELb1ELb0ELb0ELi2ELi1ELi2ELi2ELb0EEENS1_24CollectiveEpilogueBwdGQAISC_fSF_Li256ELb0ELb0EEENS1_19SingleTileSchedulerILb0ELb0ELb0ELi128EEEEEEEEEvNT_6ParamsE:
        .type           _ZN7cutlass13device_kernelIN5flash11enable_sm90INS1_16FlashAttnBwdSm90INS1_25CollectiveMainloopBwdSm90ILi2ELi2ELi2EN4cute5tupleIJNS5_1CILi1EEES8_S8_EEENS6_IJNS7_ILi128EEESA_NS7_ILi64EEEEEENS_6half_tEfNS_4arch4Sm90ELb0ELb1ELb1ELb0ELb0ELb1ELb0ELb0ELi2ELi1ELi2ELi2ELb0EEENS1_24CollectiveEpilogueBwdGQAISC_fSF_Li256ELb0ELb0EEENS1_19SingleTileSchedulerILb0ELb0ELb0ELi128EEEEEEEEEvNT_6ParamsE,@function
        .size           _ZN7cutlass13device_kernelIN5flash11enable_sm90INS1_16FlashAttnBwdSm90INS1_25CollectiveMainloopBwdSm90ILi2ELi2ELi2EN4cute5tupleIJNS5_1CILi1EEES8_S8_EEENS6_IJNS7_ILi128EEESA_NS7_ILi64EEEEEENS_6half_tEfNS_4arch4Sm90ELb0ELb1ELb1ELb0ELb0ELb1ELb0ELb0ELi2ELi1ELi2ELi2ELb0EEENS1_24CollectiveEpilogueBwdGQAISC_fSF_Li256ELb0ELb0EEENS1_19SingleTileSchedulerILb0ELb0ELb0ELi128EEEEEEEEEvNT_6ParamsE,(.L_x_105 - _ZN7cutlass13device_kernelIN5flash11enable_sm90INS1_16FlashAttnBwdSm90INS1_25CollectiveMainloopBwdSm90ILi2ELi2ELi2EN4cute5tupleIJNS5_1CILi1EEES8_S8_EEENS6_IJNS7_ILi128EEESA_NS7_ILi64EEEEEENS_6half_tEfNS_4arch4Sm90ELb0ELb1ELb1ELb0ELb0ELb1ELb0ELb0ELi2ELi1ELi2ELi2ELb0EEENS1_24CollectiveEpilogueBwdGQAISC_fSF_Li256ELb0ELb0EEENS1_19SingleTileSchedulerILb0ELb0ELb0ELi128EEEEEEEEEvNT_6ParamsE)
        .other          _ZN7cutlass13device_kernelIN5flash11enable_sm90INS1_16FlashAttnBwdSm90INS1_25CollectiveMainloopBwdSm90ILi2ELi2ELi2EN4cute5tupleIJNS5_1CILi1EEES8_S8_EEENS6_IJNS7_ILi128EEESA_NS7_ILi64EEEEEENS_6half_tEfNS_4arch4Sm90ELb0ELb1ELb1ELb0ELb0ELb1ELb0ELb0ELi2ELi1ELi2ELi2ELb0EEENS1_24CollectiveEpilogueBwdGQAISC_fSF_Li256ELb0ELb0EEENS1_19SingleTileSchedulerILb0ELb0ELb0ELi128EEEEEEEEEvNT_6ParamsE,@"STO_CUDA_ENTRY STV_DEFAULT"
_ZN7cutlass13device_kernelIN5flash11enable_sm90INS1_16FlashAttnBwdSm90INS1_25CollectiveMainloopBwdSm90ILi2ELi2ELi2EN4cute5tupleIJNS5_1CILi1EEES8_S8_EEENS6_IJNS7_ILi128EEESA_NS7_ILi64EEEEEENS_6half_tEfNS_4arch4Sm90ELb0ELb1ELb1ELb0ELb0ELb1ELb0ELb0ELi2ELi1ELi2ELi2ELb0EEENS1_24CollectiveEpilogueBwdGQAISC_fSF_Li256ELb0ELb0EEENS1_19SingleTileSchedulerILb0ELb0ELb0ELi128EEEEEEEEEvNT_6ParamsE:
[----:B------:R-:W-:Y:S01]  /*0000*/  LDC R1, c[0x0][0x37c] ;  /* 0x0000df00ff017b82 */ /* 0x000fe20000000800 */
[----:B------:R-:W-:Y:S05]  /*0010*/  EXIT ;  /* 0x000000000000794d */ /* 0x000fea0003800000 */
.L_x_10:
        /* <DEDUP_REMOVED lines=14> */
.L_x_105:


//--------------------- .text._ZN7cutlass13device_kernelIN5flash11enable_sm90INS1_16FlashAttnBwdSm90INS1_25CollectiveMainloopBwdSm90ILi2ELi2ELi2EN4cute5tupleIJNS5_1CILi1EEES8_S8_EEENS6_IJNS7_ILi128EEESA_NS7_ILi64EEEEEENS_6half_tEfNS_4arch4Sm90ELb0ELb1ELb1ELb0ELb1ELb1ELb0ELb0ELi2ELi1ELi2ELi2ELb0EEENS1_24CollectiveEpilogueBwdGQAISC_fSF_Li256ELb0ELb1EEENS1_19SingleTileSchedulerILb0ELb0ELb0ELi128EEEEEEEEEvNT_6ParamsE --------------------------
	.section	.text._ZN7cutlass13device_kernelIN5flash11enable_sm90INS1_16FlashAttnBwdSm90INS1_25CollectiveMainloopBwdSm90ILi2ELi2ELi2EN4cute5tupleIJNS5_1CILi1EEES8_S8_EEENS6_IJNS7_ILi128EEESA_NS7_ILi64EEEEEENS_6half_tEfNS_4arch4Sm90ELb0ELb1ELb1ELb0ELb1ELb1ELb0ELb0ELi2ELi1ELi2ELi2ELb0EEENS1_24CollectiveEpilogueBwdGQAISC_fSF_Li256ELb0ELb1EEENS1_19SingleTileSchedulerILb0ELb0ELb0ELi128EEEEEEEEEvNT_6ParamsE,"ax",@progbits
	.align	128
.text._ZN7cutlass13device_kernelIN5flash11enable_sm90INS1_16FlashAttnBwdSm90INS1_25CollectiveMainloopBwdSm90ILi2ELi2ELi2EN4cute5tupleIJNS5_1CILi1EEES8_S8_EEENS6_IJNS7_ILi128EEESA_NS7_ILi64EEEEEENS_6half_tEfNS_4arch4Sm90ELb0ELb1ELb1ELb0ELb1ELb1ELb0ELb0ELi2ELi1ELi2ELi2ELb0EEENS1_24CollectiveEpilogueBwdGQAISC_fSF_Li256ELb0ELb1EEENS1_19SingleTileSchedulerILb0ELb0ELb0ELi128EEEEEEEEEvNT_6ParamsE:
        .type           _ZN7cutlass13device_kernelIN5flash11enable_sm90INS1_16FlashAttnBwdSm90INS1_25CollectiveMainloopBwdSm90ILi2ELi2ELi2EN4cute5tupleIJNS5_1CILi1EEES8_S8_EEENS6_IJNS7_ILi128EEESA_NS7_ILi64EEEEEENS_6half_tEfNS_4arch4Sm90ELb0ELb1ELb1ELb0ELb1ELb1ELb0ELb0ELi2ELi1ELi2ELi2ELb0EEENS1_24CollectiveEpilogueBwdGQAISC_fSF_Li256ELb0ELb1EEENS1_19SingleTileSchedulerILb0ELb0ELb0ELi128EEEEEEEEEvNT_6ParamsE,@function
        .size           _ZN7cutlass13device_kernelIN5flash11enable_sm90INS1_16FlashAttnBwdSm90INS1_25CollectiveMainloopBwdSm90ILi2ELi2ELi2EN4cute5tupleIJNS5_1CILi1EEES8_S8_EEENS6_IJNS7_ILi128EEESA_NS7_ILi64EEEEEENS_6half_tEfNS_4arch4Sm90ELb0ELb1ELb1ELb0ELb1ELb1ELb0ELb0ELi2ELi1ELi2ELi2ELb0EEENS1_24CollectiveEpilogueBwdGQAISC_fSF_Li256ELb0ELb1EEENS1_19SingleTileSchedulerILb0ELb0ELb0ELi128EEEEEEEEEvNT_6ParamsE,(.L_x_106 - _ZN7cutlass13device_kernelIN5flash11enable_sm90INS1_16FlashAttnBwdSm90INS1_25CollectiveMainloopBwdSm90ILi2ELi2ELi2EN4cute5tupleIJNS5_1CILi1EEES8_S8_EEENS6_IJNS7_ILi128EEESA_NS7_ILi64EEEEEENS_6half_tEfNS_4arch4Sm90ELb0ELb1ELb1ELb0ELb1ELb1ELb0ELb0ELi2ELi1ELi2ELi2ELb0EEENS1_24CollectiveEpilogueBwdGQAISC_fSF_Li256ELb0ELb1EEENS1_19SingleTileSchedulerILb0ELb0ELb0ELi128EEEEEEEEEvNT_6ParamsE)
        .other          _ZN7cutlass13device_kernelIN5flash11enable_sm90INS1_16FlashAttnBwdSm90INS1_25CollectiveMainloopBwdSm90ILi2ELi2ELi2EN4cute5tupleIJNS5_1CILi1EEES8_S8_EEENS6_IJNS7_ILi128EEESA_NS7_ILi64EEEEEENS_6half_tEfNS_4arch4Sm90ELb0ELb1ELb1ELb0ELb1ELb1ELb0ELb0ELi2ELi1ELi2ELi2ELb0EEENS1_24CollectiveEpilogueBwdGQAISC_fSF_Li256ELb0ELb1EEENS1_19SingleTileSchedulerILb0ELb0ELb0ELi128EEEEEEEEEvNT_6ParamsE,@"STO_CUDA_ENTRY STV_DEFAULT"
_ZN7cutlass13device_kernelIN5flash11enable_sm90INS1_16FlashAttnBwdSm90INS1_25CollectiveMainloopBwdSm90ILi2ELi2ELi2EN4cute5tupleIJNS5_1CILi1EEES8_S8_EEENS6_IJNS7_ILi128EEESA_NS7_ILi64EEEEEENS_6half_tEfNS_4arch4Sm90ELb0ELb1ELb1ELb0ELb1ELb1ELb0ELb0ELi2ELi1ELi2ELi2ELb0EEENS1_24CollectiveEpilogueBwdGQAISC_fSF_Li256ELb0ELb1EEENS1_19SingleTileSchedulerILb0ELb0ELb0ELi128EEEEEEEEEvNT_6ParamsE:
[----:B------:R-:W-:Y:S01]  /*0000*/  LDC R1, c[0x0][0x37c] ;  /* 0x0000df00ff017b82 */ /* 0x000fe20000000800 */
[----:B------:R-:W-:Y:S05]  /*0010*/  EXIT ;  /* 0x000000000000794d */ /* 0x000fea0003800000 */
.L_x_11:
        /* <DEDUP_REMOVED lines=14> */
.L_x_106:


//--------------------- .text._ZN7cutlass13device_kernelIN5flash22FlashAttnBwdPreprocessIN4cute5tupleIJNS3_1CILi128EEENS5_ILi64EEEEEENS_6half_tEfNS_4arch4Sm90ELb1ELb0EEEEEvNT_6ParamsE --------------------------
	.section	.text._ZN7cutlass13device_kernelIN5flash22FlashAttnBwdPreprocessIN4cute5tupleIJNS3_1CILi128EEENS5_ILi64EEEEEENS_6half_tEfNS_4arch4Sm90ELb1ELb0EEEEEvNT_6ParamsE,"ax",@progbits
	.align	128
.text._ZN7cutlass13device_kernelIN5flash22FlashAttnBwdPreprocessIN4cute5tupleIJNS3_1CILi128EEENS5_ILi64EEEEEENS_6half_tEfNS_4arch4Sm90ELb1ELb0EEEEEvNT_6ParamsE:
        .type           _ZN7cutlass13device_kernelIN5flash22FlashAttnBwdPreprocessIN4cute5tupleIJNS3_1CILi128EEENS5_ILi64EEEEEENS_6half_tEfNS_4arch4Sm90ELb1ELb0EEEEEvNT_6ParamsE,@function
        .size           _ZN7cutlass13device_kernelIN5flash22FlashAttnBwdPreprocessIN4cute5tupleIJNS3_1CILi128EEENS5_ILi64EEEEEENS_6half_tEfNS_4arch4Sm90ELb1ELb0EEEEEvNT_6ParamsE,(.L_x_107 - _ZN7cutlass13device_kernelIN5flash22FlashAttnBwdPreprocessIN4cute5tupleIJNS3_1CILi128EEENS5_ILi64EEEEEENS_6half_tEfNS_4arch4Sm90ELb1ELb0EEEEEvNT_6ParamsE)
        .other          _ZN7cutlass13device_kernelIN5flash22FlashAttnBwdPreprocessIN4cute5tupleIJNS3_1CILi128EEENS5_ILi64EEEEEENS_6half_tEfNS_4arch4Sm90ELb1ELb0EEEEEvNT_6ParamsE,@"STO_CUDA_ENTRY STV_DEFAULT"
_ZN7cutlass13device_kernelIN5flash22FlashAttnBwdPreprocessIN4cute5tupleIJNS3_1CILi128EEENS5_ILi64EEEEEENS_6half_tEfNS_4arch4Sm90ELb1ELb0EEEEEvNT_6ParamsE:
[----:B------:R-:W-:Y:S01]  /*0000*/  LDC R1, c[0x0][0x37c] ;  /* 0x0000df00ff017b82 */ /* 0x000fe20000000800 */
[----:B------:R-:W0:Y:S07]  /*0010*/  S2R R0, SR_TID.X ;  /* 0x0000000000007919 */ /* 0x000e2e0000002100 */
[----:B------:R-:W1:Y:S01]  /*0020*/  S2UR UR11, SR_CTAID.X ;  /* 0x00000000000b79c3 */ /* 0x000e620000002500 */
[----:B------:R-:W2:Y:S01]  /*0030*/  LDCU UR7, c[0x0][0x388] ;  /* 0x00007100ff0777ac */ /* 0x000ea20008000800 */
[----:B------:R-:W-:Y:S01]  /*0040*/  HFMA2 R41, -RZ, RZ, 0, 0 ;  /* 0x00000000ff297431 */ /* 0x000fe200000001ff */
[----:B------:R-:W3:Y:S01]  /*0050*/  S2R R4, SR_CTAID.Z ;  /* 0x0000000000047919 */ /* 0x000ee20000002700 */
[----:B------:R-:W4:Y:S04]  /*0060*/  LDCU UR4, c[0x0][0x38c] ;  /* 0x00007180ff0477ac */ /* 0x000f280008000800 */
[----:B------:R-:W3:Y:S01]  /*0070*/  S2UR UR14, SR_CTAID.Y ;  /* 0x00000000000e79c3 */ /* 0x000ee20000002600 */
[----:B------:R-:W3:Y:S07]  /*0080*/  LDCU.64 UR12, c[0x0][0x358] ;  /* 0x00006b00ff0c77ac */ /* 0x000eee0008000a00 */
[----:B------:R-:W3:Y:S01]  /*0090*/  LDC.64 R14, c[0x0][0x3a0] ;  /* 0x0000e800ff0e7b82 */ /* 0x000ee20000000a00 */
[----:B-1----:R-:W-:-:S07]  /*00a0*/  USHF.L.U32 UR6, UR11, 0x7, URZ ;  /* 0x000000070b067899 */ /* 0x002fce00080006ff */
[----:B------:R-:W1:Y:S01]  /*00b0*/  LDC.64 R22, c[0x0][0x3a8] ;  /* 0x0000ea00ff167b82 */ /* 0x000e620000000a00 */
[----:B--2---:R-:W-:Y:S01]  /*00c0*/  UIADD3 UR10, UPT, UPT, -UR6, UR7, URZ ;  /* 0x00000007060a7290 */ /* 0x004fe2000fffe1ff */
[----:B0-----:R-:W-:Y:S02]  /*00d0*/  SHF.L.U32 R40, R0, 0x3, RZ ;  /* 0x0000000300287819 */ /* 0x001fe400000006ff */
[----:B------:R-:W-:-:S04]  /*00e0*/  SHF.R.U32.HI R2, RZ, 0x3, R0 ;  /* 0x00000003ff027819 */ /* 0x000fc80000011600 */
[----:B------:R-:W0:Y:S01]  /*00f0*/  LDC.64 R20, c[0x0][0x3c0] ;  /* 0x0000f000ff147b82 */ /* 0x000e220000000a00 */
[----:B------:R-:W-:Y:S02]  /*0100*/  LOP3.LUT R40, R40, 0x38, RZ, 0xc0, !PT ;  /* 0x0000003828287812 */ /* 0x000fe400078ec0ff */
[----:B------:R-:W-:Y:S02]  /*0110*/  IADD3 R3, PT, PT, R2, 0x20, RZ ;  /* 0x0000002002037810 */ /* 0x000fe40007ffe0ff */
[----:B----4-:R-:W-:Y:S01]  /*0120*/  ISETP.GE.AND P0, PT, R40, UR4, PT ;  /* 0x0000000428007c0c */ /* 0x010fe2000bf06270 */
[----:B------:R-:W-:Y:S01]  /*0130*/  UIMAD.WIDE.U32 UR4, UR11, 0x80, URZ ;  /* 0x000000800b0478a5 */ /* 0x000fe2000f8e00ff */
[----:B---3--:R-:W-:Y:S01]  /*0140*/  IMAD.WIDE.U32 R8, R14, UR14, R40 ;  /* 0x0000000e0e087c25 */ /* 0x008fe2000f8e0028 */
[----:B------:R-:W2:Y:S01]  /*0150*/  LDC.64 R12, c[0x0][0x3c8] ;  /* 0x0000f200ff0c7b82 */ /* 0x000ea20000000a00 */
[----:B------:R-:W-:Y:S02]  /*0160*/  ISETP.GE.OR P1, PT, R3, UR10, P0 ;  /* 0x0000000a03007c0c */ /* 0x000fe40008726670 */
[C---:B------:R-:W-:Y:S01]  /*0170*/  ISETP.GE.OR P2, PT, R2.reuse, UR10, P0 ;  /* 0x0000000a02007c0c */ /* 0x040fe20008746670 */
[----:B------:R-:W-:Y:S01]  /*0180*/  IMAD R9, R15, UR14, R9 ;  /* 0x0000000e0f097c24 */ /* 0x000fe2000f8e0209 */
[----:B------:R-:W-:-:S02]  /*0190*/  LOP3.LUT R7, R2, UR4, RZ, 0xfc, !PT ;  /* 0x0000000402077c12 */ /* 0x000fc4000f8efcff */
[----:B------:R-:W-:Y:S01]  /*01a0*/  IADD3 R6, PT, PT, R2, 0x60, RZ ;  /* 0x0000006002067810 */ /* 0x000fe20007ffe0ff */
[----:B------:R-:W3:Y:S01]  /*01b0*/  LDC.64 R14, c[0x0][0x3b8] ;  /* 0x0000ee00ff0e7b82 */ /* 0x000ee20000000a00 */
[----:B-1----:R-:W-:-:S04]  /*01c0*/  IMAD.WIDE.U32 R28, R4, R22, R8 ;  /* 0x00000016041c7225 */ /* 0x002fc800078e0008 */
[----:B------:R-:W-:Y:S01]  /*01d0*/  IMAD R29, R4, R23, R29 ;  /* 0x00000017041d7224 */ /* 0x000fe200078e021d */
[C---:B------:R-:W-:Y:S02]  /*01e0*/  @!P1 IADD3 R19, P3, PT, R7.reuse, 0x20, RZ ;  /* 0x0000002007139810 */ /* 0x040fe40007f7e0ff */
[----:B------:R-:W1:Y:S01]  /*01f0*/  @!P1 LDC.64 R16, c[0x0][0x398] ;  /* 0x0000e600ff109b82 */ /* 0x000e620000000a00 */
[----:B0-----:R-:W-:Y:S01]  /*0200*/  IMAD.WIDE.U32 R10, R20, UR14, R40 ;  /* 0x0000000e140a7c25 */ /* 0x001fe2000f8e0028 */
[----:B------:R-:W-:Y:S02]  /*0210*/  @!P1 IADD3.X R5, PT, PT, RZ, UR5, RZ, P3, !PT ;  /* 0x00000005ff059c10 */ /* 0x000fe40009ffe4ff */
[----:B------:R-:W-:Y:S01]  /*0220*/  @!P1 IADD3 R25, P4, PT, R7, 0x20, RZ ;  /* 0x0000002007199810 */ /* 0x000fe20007f9e0ff */
[----:B------:R-:W-:-:S03]  /*0230*/  IMAD R11, R21, UR14, R11 ;  /* 0x0000000e150b7c24 */ /* 0x000fc6000f8e020b */
[----:B------:R-:W0:Y:S01]  /*0240*/  @!P1 LDC.64 R52, c[0x0][0x380] ;  /* 0x0000e000ff349b82 */ /* 0x000e220000000a00 */
[C---:B--2---:R-:W-:Y:S01]  /*0250*/  IMAD.WIDE.U32 R26, R4.reuse, R12, R10 ;  /* 0x0000000c041a7225 */ /* 0x044fe200078e000a */
[----:B------:R-:W-:Y:S02]  /*0260*/  @!P1 IADD3.X R23, PT, PT, RZ, UR5, RZ, P4, !PT ;  /* 0x00000005ff179c10 */ /* 0x000fe4000a7fe4ff */
[----:B------:R-:W-:Y:S01]  /*0270*/  @!P2 MOV R12, R28 ;  /* 0x0000001c000ca202 */ /* 0x000fe20000000f00 */
[----:B------:R-:W-:Y:S01]  /*0280*/  IMAD R27, R4, R13, R27 ;  /* 0x0000000d041b7224 */ /* 0x000fe200078e021b */
[----:B------:R-:W-:Y:S02]  /*0290*/  @!P2 MOV R13, R29 ;  /* 0x0000001d000da202 */ /* 0x000fe40000000f00 */
[----:B------:R-:W2:Y:S01]  /*02a0*/  LDC.64 R50, c[0x0][0x3b0] ;  /* 0x0000ec00ff327b82 */ /* 0x000ea20000000a00 */
[----:B---3--:R-:W-:Y:S02]  /*02b0*/  @!P1 IMAD R18, R23, R14, RZ ;  /* 0x0000000e17129224 */ /* 0x008fe400078e02ff */
[----:B-1----:R-:W-:Y:S01]  /*02c0*/  @!P1 IMAD R8, R5, R16, RZ ;  /* 0x0000001005089224 */ /* 0x002fe200078e02ff */
[----:B------:R-:W-:-:S04]  /*02d0*/  IADD3 R5, PT, PT, R2, 0x40, RZ ;  /* 0x0000004002057810 */ /* 0x000fc80007ffe0ff */
[----:B------:R-:W1:Y:S01]  /*02e0*/  LDC.64 R10, c[0x0][0x3b8] ;  /* 0x0000ee00ff0a7b82 */ /* 0x000e620000000a00 */
[----:B------:R-:W-:Y:S01]  /*02f0*/  @!P1 IMAD R21, R19, R17, R8 ;  /* 0x0000001113159224 */ /* 0x000fe200078e0208 */
[----:B------:R-:W-:Y:S01]  /*0300*/  ISETP.GE.OR P3, PT, R5, UR10, P0 ;  /* 0x0000000a05007c0c */ /* 0x000fe20008766670 */
[----:B------:R-:W-:Y:S01]  /*0310*/  @!P1 IMAD.WIDE.U32 R16, R19, R16, R28 ;  /* 0x0000001013109225 */ /* 0x000fe200078e001c */
[----:B------:R-:W-:-:S04]  /*0320*/  ISETP.GE.OR P0, PT, R6, UR10, P0 ;  /* 0x0000000a06007c0c */ /* 0x000fc80008706670 */
[----:B------:R-:W3:Y:S01]  /*0330*/  @!P2 LDC.64 R8, c[0x0][0x398] ;  /* 0x0000e600ff08ab82 */ /* 0x000ee20000000a00 */
[----:B------:R-:W-:Y:S01]  /*0340*/  @!P1 IMAD R19, R25, R15, R18 ;  /* 0x0000000f19139224 */ /* 0x000fe200078e0212 */
[----:B------:R-:W-:Y:S01]  /*0350*/  @!P1 IADD3 R17, PT, PT, R17, R21, RZ ;  /* 0x0000001511119210 */ /* 0x000fe20007ffe0ff */
[----:B------:R-:W-:Y:S01]  /*0360*/  @!P1 IMAD.WIDE.U32 R14, R25, R14, R26 ;  /* 0x0000000e190e9225 */ /* 0x000fe200078e001a */
[----:B0-----:R-:W-:-:S04]  /*0370*/  @!P1 LEA R52, P4, R16, R52, 0x1 ;  /* 0x0000003410349211 */ /* 0x001fc800078808ff */
[----:B------:R-:W0:Y:S01]  /*0380*/  @!P2 LDC.64 R44, c[0x0][0x380] ;  /* 0x0000e000ff2cab82 */ /* 0x000e220000000a00 */
[----:B------:R-:W-:Y:S02]  /*0390*/  @!P1 LEA.HI.X R53, R16, R53, R17, 0x1, P4 ;  /* 0x0000003510359211 */ /* 0x000fe400020f0c11 */
[----:B------:R-:W-:Y:S02]  /*03a0*/  @!P1 IADD3 R15, PT, PT, R15, R19, RZ ;  /* 0x000000130f0f9210 */ /* 0x000fe40007ffe0ff */
[----:B--2---:R-:W-:Y:S02]  /*03b0*/  @!P1 LEA R50, P4, R14, R50, 0x1 ;  /* 0x000000320e329211 */ /* 0x004fe400078808ff */
[----:B------:R-:W-:Y:S01]  /*03c0*/  @!P2 MOV R16, R26 ;  /* 0x0000001a0010a202 */ /* 0x000fe20000000f00 */
[----:B------:R-:W2:Y:S01]  /*03d0*/  LDC.64 R22, c[0x0][0x3b0] ;  /* 0x0000ec00ff167b82 */ /* 0x000ea20000000a00 */
[----:B------:R-:W-:Y:S01]  /*03e0*/  @!P2 MOV R17, R27 ;  /* 0x0000001b0011a202 */ /* 0x000fe20000000f00 */
[----:B-1----:R-:W-:Y:S01]  /*03f0*/  @!P2 IMAD R20, R10, UR5, RZ ;  /* 0x000000050a14ac24 */ /* 0x002fe2000f8e02ff */
[----:B------:R-:W-:-:S02]  /*0400*/  @!P1 LEA.HI.X R51, R14, R51, R15, 0x1, P4 ;  /* 0x000000330e339211 */ /* 0x000fc400020f0c0f */
[C---:B------:R-:W-:Y:S01]  /*0410*/  @!P3 IADD3 R15, P4, PT, R7.reuse, 0x40, RZ ;  /* 0x00000040070fb810 */ /* 0x040fe20007f9e0ff */
[C---:B------:R-:W-:Y:S01]  /*0420*/  @!P2 IMAD R31, R7.reuse, R11, R20 ;  /* 0x0000000b071fa224 */ /* 0x040fe200078e0214 */
[----:B------:R-:W-:Y:S01]  /*0430*/  @!P3 MOV R32, R28 ;  /* 0x0000001c0020b202 */ /* 0x000fe20000000f00 */
[----:B------:R-:W1:Y:S01]  /*0440*/  @!P3 LDC.64 R38, c[0x0][0x398] ;  /* 0x0000e600ff26bb82 */ /* 0x000e620000000a00 */
[----:B---3--:R-:W-:Y:S01]  /*0450*/  @!P2 IMAD R18, R8, UR5, RZ ;  /* 0x000000050812ac24 */ /* 0x008fe2000f8e02ff */
[----:B------:R-:W-:Y:S01]  /*0460*/  @!P3 IADD3.X R19, PT, PT, RZ, UR5, RZ, P4, !PT ;  /* 0x00000005ff13bc10 */ /* 0x000fe2000a7fe4ff */
[C---:B------:R-:W-:Y:S01]  /*0470*/  @!P2 IMAD.WIDE.U32 R12, R7.reuse, R8, R12 ;  /* 0x00000008070ca225 */ /* 0x040fe200078e000c */
[----:B------:R-:W-:Y:S02]  /*0480*/  @!P3 MOV R33, R29 ;  /* 0x0000001d0021b202 */ /* 0x000fe40000000f00 */
[----:B------:R-:W-:Y:S01]  /*0490*/  @!P3 MOV R24, R26 ;  /* 0x0000001a0018b202 */ /* 0x000fe20000000f00 */
[C---:B------:R-:W-:Y:S01]  /*04a0*/  @!P2 IMAD R21, R7.reuse, R9, R18 ;  /* 0x000000090715a224 */ /* 0x040fe200078e0212 */
[----:B------:R-:W3:Y:S01]  /*04b0*/  @!P0 LDC.64 R36, c[0x0][0x398] ;  /* 0x0000e600ff248b82 */ /* 0x000ee20000000a00 */
[C---:B------:R-:W-:Y:S01]  /*04c0*/  @!P0 IADD3 R9, P5, PT, R7.reuse, 0x60, RZ ;  /* 0x0000006007098810 */ /* 0x040fe20007fbe0ff */
[----:B------:R-:W-:Y:S01]  /*04d0*/  @!P2 IMAD.WIDE.U32 R16, R7, R10, R16 ;  /* 0x0000000a0710a225 */ /* 0x000fe200078e0010 */
[----:B0-----:R-:W-:-:S02]  /*04e0*/  @!P2 LEA R44, P4, R12, R44, 0x1 ;  /* 0x0000002c0c2ca211 */ /* 0x001fc400078808ff */
[----:B------:R-:W-:Y:S02]  /*04f0*/  @!P0 IADD3.X R11, PT, PT, RZ, UR5, RZ, P5, !PT ;  /* 0x00000005ff0b8c10 */ /* 0x000fe4000affe4ff */
[----:B------:R-:W-:Y:S01]  /*0500*/  @!P2 IADD3 R10, PT, PT, R13, R21, RZ ;  /* 0x000000150d0aa210 */ /* 0x000fe20007ffe0ff */
[----:B------:R-:W0:Y:S01]  /*0510*/  @!P3 LDC.64 R46, c[0x0][0x380] ;  /* 0x0000e000ff2ebb82 */ /* 0x000e220000000a00 */
[----:B------:R-:W-:Y:S02]  /*0520*/  @!P2 IADD3 R8, PT, PT, R17, R31, RZ ;  /* 0x0000001f1108a210 */ /* 0x000fe40007ffe0ff */
[----:B------:R-:W-:Y:S02]  /*0530*/  @!P2 LEA.HI.X R45, R12, R45, R10, 0x1, P4 ;  /* 0x0000002d0c2da211 */ /* 0x000fe400020f0c0a */
[----:B------:R-:W-:Y:S02]  /*0540*/  CS2R R12, SRZ ;  /* 0x00000000000c7805 */ /* 0x000fe4000001ff00 */
[----:B--2---:R-:W-:-:S02]  /*0550*/  @!P2 LEA R22, P5, R16, R22, 0x1 ;  /* 0x000000161016a211 */ /* 0x004fc400078a08ff */
[----:B------:R-:W-:Y:S01]  /*0560*/  @!P3 MOV R25, R27 ;  /* 0x0000001b0019b202 */ /* 0x000fe20000000f00 */
[-C--:B-1----:R-:W-:Y:S01]  /*0570*/  @!P3 IMAD R14, R19, R38.reuse, RZ ;  /* 0x00000026130eb224 */ /* 0x082fe200078e02ff */
[----:B------:R-:W1:Y:S01]  /*0580*/  LDC.64 R34, c[0x0][0x3b8] ;  /* 0x0000ee00ff227b82 */ /* 0x000e620000000a00 */
[----:B------:R-:W-:Y:S01]  /*0590*/  @!P2 LEA.HI.X R23, R16, R23, R8, 0x1, P5 ;  /* 0x000000171017a211 */ /* 0x000fe200028f0c08 */
[----:B------:R-:W-:-:S04]  /*05a0*/  @!P3 IMAD.WIDE.U32 R32, R15, R38, R32 ;  /* 0x000000260f20b225 */ /* 0x000fc800078e0020 */
[----:B------:R-:W-:Y:S01]  /*05b0*/  @!P3 IMAD R39, R15, R39, R14 ;  /* 0x000000270f27b224 */ /* 0x000fe200078e020e */
[----:B------:R-:W-:Y:S01]  /*05c0*/  CS2R R14, SRZ ;  /* 0x00000000000e7805 */ /* 0x000fe2000001ff00 */
[-C--:B---3--:R-:W-:Y:S01]  /*05d0*/  @!P0 IMAD R10, R11, R36.reuse, RZ ;  /* 0x000000240b0a8224 */ /* 0x088fe200078e02ff */
[----:B------:R-:W2:Y:S01]  /*05e0*/  LDC.64 R30, c[0x0][0x3b8] ;  /* 0x0000ee00ff1e7b82 */ /* 0x000ea20000000a00 */
[----:B------:R-:W-:-:S03]  /*05f0*/  @!P0 IMAD.WIDE.U32 R28, R9, R36, R28 ;  /* 0x00000024091c8225 */ /* 0x000fc600078e001c */
[----:B------:R3:W4:Y:S01]  /*0600*/  @!P2 LDG.E.128 R12, desc[UR12][R22.64] ;  /* 0x0000000c160ca981 */ /* 0x000722000c1e1d00 */
[----:B------:R-:W-:Y:S01]  /*0610*/  @!P0 IMAD R37, R9, R37, R10 ;  /* 0x0000002509258224 */ /* 0x000fe200078e020a */
[----:B------:R-:W-:Y:S02]  /*0620*/  CS2R R8, SRZ ;  /* 0x0000000000087805 */ /* 0x000fe4000001ff00 */
[----:B------:R-:W-:Y:S01]  /*0630*/  CS2R R10, SRZ ;  /* 0x00000000000a7805 */ /* 0x000fe2000001ff00 */
[----:B------:R-:W2:Y:S01]  /*0640*/  @!P0 LDC.64 R42, c[0x0][0x380] ;  /* 0x0000e000ff2a8b82 */ /* 0x000ea20000000a00 */
[----:B------:R-:W-:Y:S02]  /*0650*/  CS2R R16, SRZ ;  /* 0x0000000000107805 */ /* 0x000fe4000001ff00 */
[----:B------:R-:W-:Y:S02]  /*0660*/  CS2R R18, SRZ ;  /* 0x0000000000127805 */ /* 0x000fe4000001ff00 */
[----:B------:R0:W4:Y:S03]  /*0670*/  @!P2 LDG.E.128 R8, desc[UR12][R44.64] ;  /* 0x0000000c2c08a981 */ /* 0x000126000c1e1d00 */
[----:B------:R-:W2:Y:S01]  /*0680*/  LDC.64 R48, c[0x0][0x3b0] ;  /* 0x0000ec00ff307b82 */ /* 0x000ea20000000a00 */
[----:B------:R-:W-:-:S02]  /*0690*/  @!P3 IADD3 R41, P2, PT, R7, 0x40, RZ ;  /* 0x000000400729b810 */ /* 0x000fc40007f5e0ff */
[----:B------:R-:W-:Y:S02]  /*06a0*/  CS2R R20, SRZ ;  /* 0x0000000000147805 */ /* 0x000fe4000001ff00 */
[----:B---3--:R-:W-:Y:S01]  /*06b0*/  CS2R R22, SRZ ;  /* 0x0000000000167805 */ /* 0x008fe2000001ff00 */
[----:B------:R-:W3:Y:S02]  /*06c0*/  @!P1 LDG.E.128 R16, desc[UR12][R52.64] ;  /* 0x0000000c34109981 */ /* 0x000ee4000c1e1d00 */
[----:B0-----:R-:W0:Y:S01]  /*06d0*/  LDC.64 R44, c[0x0][0x3b0] ;  /* 0x0000ec00ff2c7b82 */ /* 0x001e220000000a00 */
[----:B------:R-:W-:Y:S02]  /*06e0*/  @!P3 IADD3.X R36, PT, PT, RZ, UR5, RZ, P2, !PT ;  /* 0x00000005ff24bc10 */ /* 0x000fe400097fe4ff */
[----:B------:R1:W3:Y:S01]  /*06f0*/  @!P1 LDG.E.128 R20, desc[UR12][R50.64] ;  /* 0x0000000c32149981 */ /* 0x0002e2000c1e1d00 */
[----:B------:R-:W-:Y:S02]  /*0700*/  @!P0 IADD3 R7, P2, PT, R7, 0x60, RZ ;  /* 0x0000006007078810 */ /* 0x000fe40007f5e0ff */
[----:B------:R-:W-:-:S02]  /*0710*/  @!P3 IADD3 R33, PT, PT, R33, R39, RZ ;  /* 0x000000272121b210 */ /* 0x000fc40007ffe0ff */
[----:B------:R-:W-:Y:S02]  /*0720*/  @!P3 LEA R46, P1, R32, R46, 0x1 ;  /* 0x0000002e202eb211 */ /* 0x000fe400078208ff */
[----:B------:R-:W-:Y:S01]  /*0730*/  @!P0 IADD3.X R39, PT, PT, RZ, UR5, RZ, P2, !PT ;  /* 0x00000005ff278c10 */ /* 0x000fe200097fe4ff */
[-C--:B-1----:R-:W-:Y:S01]  /*0740*/  @!P3 IMAD R36, R36, R34.reuse, RZ ;  /* 0x000000222424b224 */ /* 0x082fe200078e02ff */
[----:B------:R-:W-:Y:S01]  /*0750*/  @!P3 LEA.HI.X R47, R32, R47, R33, 0x1, P1 ;  /* 0x0000002f202fb211 */ /* 0x000fe200008f0c21 */
[----:B------:R-:W-:Y:S01]  /*0760*/  @!P3 IMAD.WIDE.U32 R24, R41, R34, R24 ;  /* 0x000000222918b225 */ /* 0x000fe200078e0018 */
[----:B------:R-:W-:Y:S01]  /*0770*/  @!P0 IADD3 R37, PT, PT, R29, R37, RZ ;  /* 0x000000251d258210 */ /* 0x000fe20007ffe0ff */
[----:B------:R-:W1:Y:S02]  /*0780*/  LDC.64 R50, c[0x0][0x400] ;  /* 0x00010000ff327b82 */ /* 0x000e640000000a00 */
[----:B--2---:R-:W-:Y:S02]  /*0790*/  @!P0 IMAD R32, R39, R30, RZ ;  /* 0x0000001e27208224 */ /* 0x004fe400078e02ff */
[----:B------:R-:W-:Y:S01]  /*07a0*/  @!P3 IMAD R35, R41, R35, R36 ;  /* 0x000000232923b224 */ /* 0x000fe200078e0224 */
[----:B------:R-:W-:Y:S01]  /*07b0*/  @!P0 LEA R42, P1, R28, R42, 0x1 ;  /* 0x0000002a1c2a8211 */ /* 0x000fe200078208ff */
[----:B------:R-:W-:-:S02]  /*07c0*/  @!P0 IMAD R31, R7, R31, R32 ;  /* 0x0000001f071f8224 */ /* 0x000fc400078e0220 */
[----:B------:R-:W-:Y:S01]  /*07d0*/  @!P0 IMAD.WIDE.U32 R32, R7, R30, R26 ;  /* 0x0000001e07208225 */ /* 0x000fe200078e001a */
[----:B------:R-:W-:Y:S02]  /*07e0*/  @!P3 IADD3 R35, PT, PT, R25, R35, RZ ;  /* 0x000000231923b210 */ /* 0x000fe40007ffe0ff */
[----:B------:R-:W-:Y:S02]  /*07f0*/  @!P3 LEA R48, P2, R24, R48, 0x1 ;  /* 0x000000301830b211 */ /* 0x000fe400078408ff */
[----:B------:R-:W-:Y:S02]  /*0800*/  @!P0 LEA.HI.X R43, R28, R43, R37, 0x1, P1 ;  /* 0x0000002b1c2b8211 */ /* 0x000fe400008f0c25 */
[----:B------:R-:W-:Y:S02]  /*0810*/  @!P0 IADD3 R7, PT, PT, R33, R31, RZ ;  /* 0x0000001f21078210 */ /* 0x000fe40007ffe0ff */
[----:B0-----:R-:W-:Y:S02]  /*0820*/  @!P0 LEA R44, P1, R32, R44, 0x1 ;  /* 0x0000002c202c8211 */ /* 0x001fe400078208ff */
[----:B------:R-:W-:-:S02]  /*0830*/  CS2R R26, SRZ ;  /* 0x00000000001a7805 */ /* 0x000fc4000001ff00 */
[----:B------:R-:W-:Y:S02]  /*0840*/  @!P3 LEA.HI.X R49, R24, R49, R35, 0x1, P2 ;  /* 0x000000311831b211 */ /* 0x000fe400010f0c23 */
[----:B------:R-:W-:Y:S02]  /*0850*/  CS2R R24, SRZ ;  /* 0x0000000000187805 */ /* 0x000fe4000001ff00 */
[----:B------:R-:W-:Y:S02]  /*0860*/  CS2R R28, SRZ ;  /* 0x00000000001c7805 */ /* 0x000fe4000001ff00 */
[----:B------:R-:W-:Y:S02]  /*0870*/  CS2R R30, SRZ ;  /* 0x00000000001e7805 */ /* 0x000fe4000001ff00 */
[----:B------:R-:W-:Y:S02]  /*0880*/  @!P0 LEA.HI.X R45, R32, R45, R7, 0x1, P1 ;  /* 0x0000002d202d8211 */ /* 0x000fe400008f0c07 */
[----:B------:R-:W-:-:S02]  /*0890*/  CS2R R32, SRZ ;  /* 0x0000000000207805 */ /* 0x000fc4000001ff00 */
[----:B------:R-:W-:Y:S02]  /*08a0*/  CS2R R34, SRZ ;  /* 0x0000000000227805 */ /* 0x000fe4000001ff00 */
[----:B------:R-:W-:Y:S02]  /*08b0*/  CS2R R36, SRZ ;  /* 0x0000000000247805 */ /* 0x000fe4000001ff00 */
[----:B------:R-:W-:Y:S01]  /*08c0*/  CS2R R38, SRZ ;  /* 0x0000000000267805 */ /* 0x000fe2000001ff00 */
[----:B------:R-:W2:Y:S04]  /*08d0*/  @!P3 LDG.E.128 R24, desc[UR12][R46.64] ;  /* 0x0000000c2e18b981 */ /* 0x000ea8000c1e1d00 */
[----:B------:R0:W2:Y:S04]  /*08e0*/  @!P3 LDG.E.128 R28, desc[UR12][R48.64] ;  /* 0x0000000c301cb981 */ /* 0x0000a8000c1e1d00 */
[----:B------:R1:W2:Y:S04]  /*08f0*/  @!P0 LDG.E.128 R32, desc[UR12][R42.64] ;  /* 0x0000000c2a208981 */ /* 0x0002a8000c1e1d00 */
[----:B------:R4:W2:Y:S01]  /*0900*/  @!P0 LDG.E.128 R36, desc[UR12][R44.64] ;  /* 0x0000000c2c248981 */ /* 0x0008a2000c1e1d00 */
[C---:B------:R-:W-:Y:S01]  /*0910*/  ISETP.GE.AND P0, PT, R0.reuse, UR10, PT ;  /* 0x0000000a00007c0c */ /* 0x040fe2000bf06270 */
[----:B0-----:R-:W0:Y:S03]  /*0920*/  LDC.64 R48, c[0x0][0x408] ;  /* 0x00010200ff307b82 */ /* 0x001e260000000a00 */
[----:B------:R-:W-:-:S13]  /*0930*/  ISETP.GT.U32.OR P0, PT, R0, 0x7f, P0 ;  /* 0x0000007f0000780c */ /* 0x000fda0000704470 */
[----:B------:R-:W0:Y:S01]  /*0940*/  @!P0 LDC.64 R46, c[0x0][0x3f8] ;  /* 0x0000fe00ff2e8b82 */ /* 0x000e220000000a00 */
[----:B------:R-:W-:Y:S02]  /*0950*/  @!P0 IADD3 R52, PT, PT, R0, UR6, RZ ;  /* 0x0000000600348c10 */ /* 0x000fe4000fffe0ff */
[----:B------:R-:W-:-:S03]  /*0960*/  @!P0 MOV R53, RZ ;  /* 0x000000ff00358202 */ /* 0x000fc60000000f00 */
[----:B-1----:R-:W-:-:S04]  /*0970*/  @!P0 IMAD.WIDE.U32 R52, R50, UR14, R52 ;  /* 0x0000000e32348c25 */ /* 0x002fc8000f8e0034 */
[----:B------:R-:W-:Y:S02]  /*0980*/  @!P0 IMAD R53, R51, UR14, R53 ;  /* 0x0000000e33358c24 */ /* 0x000fe4000f8e0235 */
[----:B0-----:R-:W-:-:S04]  /*0990*/  @!P0 IMAD.WIDE.U32 R42, R4, R48, R52 ;  /* 0x00000030042a8225 */ /* 0x001fc800078e0034 */
[----:B------:R-:W-:Y:S01]  /*09a0*/  @!P0 IMAD R49, R4, R49, R43 ;  /* 0x0000003104318224 */ /* 0x000fe200078e022b */
[----:B------:R-:W-:Y:S02]  /*09b0*/  MOV R48, 0x7f800000 ;  /* 0x7f80000000307802 */ /* 0x000fe40000000f00 */
[----:B------:R-:W-:-:S04]  /*09c0*/  @!P0 LEA R46, P1, R42, R46, 0x2 ;  /* 0x0000002e2a2e8211 */ /* 0x000fc800078210ff */
[----:B------:R-:W-:-:S05]  /*09d0*/  @!P0 LEA.HI.X R47, R42, R47, R49, 0x2, P1 ;  /* 0x0000002f2a2f8211 */ /* 0x000fca00008f1431 */
[----:B------:R0:W5:Y:S01]  /*09e0*/  @!P0 LDG.E R48, desc[UR12][R46.64] ;  /* 0x0000000c2e308981 */ /* 0x000162000c1e1900 */
[----:B------:R-:W-:Y:S01]  /*09f0*/  ISETP.NE.AND P0, PT, R40, RZ, PT ;  /* 0x000000ff2800720c */ /* 0x000fe20003f05270 */
[----:B------:R-:W-:Y:S01]  /*0a00*/  BSSY.RECONVERGENT B0, `(.L_x_12) ;  /* 0x0000093000007945 */ /* 0x000fe20003800200 */
[--C-:B----4-:R-:W-:Y:S02]  /*0a10*/  HADD2.F32 R45, -RZ, R12.reuse.H1_H1 ;  /* 0x3000000cff2d7230 */ /* 0x110fe40000004100 */
[----:B------:R-:W-:Y:S02]  /*0a20*/  HADD2.F32 R44, -RZ, R12.H0_H0 ;  /* 0x2000000cff2c7230 */ /* 0x000fe40000004100 */
[----:B0-----:R-:W-:Y:S02]  /*0a30*/  HADD2.F32 R46, -RZ, R14.H0_H0 ;  /* 0x2000000eff2e7230 */ /* 0x001fe40000004100 */
[--C-:B------:R-:W-:Y:S02]  /*0a40*/  HADD2.F32 R7, -RZ, R8.reuse.H0_H0 ;  /* 0x20000008ff077230 */ /* 0x100fe40000004100 */
[----:B------:R-:W-:-:S02]  /*0a50*/  HADD2.F32 R8, -RZ, R8.H1_H1 ;  /* 0x30000008ff087230 */ /* 0x000fc40000004100 */
[----:B------:R-:W-:Y:S02]  /*0a60*/  HADD2.F32 R50, -RZ, R14.H1_H1 ;  /* 0x3000000eff327230 */ /* 0x000fe40000004100 */
[----:B---3--:R-:W-:Y:S02]  /*0a70*/  HADD2.F32 R49, -RZ, R16.H1_H1 ;  /* 0x30000010ff317230 */ /* 0x008fe40000004100 */
[----:B------:R-:W-:Y:S01]  /*0a80*/  FMUL.FTZ R8, R8, R45 ;  /* 0x0000002d08087220 */ /* 0x000fe20000410000 */
[--C-:B------:R-:W-:Y:S02]  /*0a90*/  HADD2.F32 R47, -RZ, R15.reuse.H0_H0 ;  /* 0x2000000fff2f7230 */ /* 0x100fe40000004100 */
[----:B------:R-:W-:Y:S02]  /*0aa0*/  HADD2.F32 R52, -RZ, R20.H1_H1 ;  /* 0x30000014ff347230 */ /* 0x000fe40000004100 */
[----:B------:R-:W-:Y:S02]  /*0ab0*/  HADD2.F32 R14, -RZ, R15.H1_H1 ;  /* 0x3000000fff0e7230 */ /* 0x000fe40000004100 */
[----:B------:R-:W-:-:S02]  /*0ac0*/  HADD2.F32 R16, -RZ, R16.H0_H0 ;  /* 0x20000010ff107230 */ /* 0x000fc40000004100 */
[----:B------:R-:W-:Y:S01]  /*0ad0*/  FMUL.FTZ R49, R49, R52 ;  /* 0x0000003431317220 */ /* 0x000fe20000410000 */
[----:B------:R-:W-:Y:S02]  /*0ae0*/  HADD2.F32 R15, -RZ, R20.H0_H0 ;  /* 0x20000014ff0f7230 */ /* 0x000fe40000004100 */
[----:B------:R-:W-:Y:S01]  /*0af0*/  FFMA.FTZ R44, R7, R44, R8 ;  /* 0x0000002c072c7223 */ /* 0x000fe20000010008 */
[----:B------:R-:W-:Y:S02]  /*0b00*/  HADD2.F32 R41, -RZ, R9.H0_H0 ;  /* 0x20000009ff297230 */ /* 0x000fe40000004100 */
[----:B------:R-:W-:Y:S02]  /*0b10*/  HADD2.F32 R12, -RZ, R13.H0_H0 ;  /* 0x2000000dff0c7230 */ /* 0x000fe40000004100 */
[----:B------:R-:W-:Y:S01]  /*0b20*/  FFMA.FTZ R16, R16, R15, R49 ;  /* 0x0000000f10107223 */ /* 0x000fe20000010031 */
[----:B------:R-:W-:Y:S02]  /*0b30*/  HADD2.F32 R7, -RZ, R17.H0_H0 ;  /* 0x20000011ff077230 */ /* 0x000fe40000004100 */
[----:B------:R-:W-:-:S02]  /*0b40*/  HADD2.F32 R8, -RZ, R21.H0_H0 ;  /* 0x20000015ff087230 */ /* 0x000fc40000004100 */
[----:B------:R-:W-:Y:S01]  /*0b50*/  FFMA.FTZ R41, R41, R12, R44 ;  /* 0x0000000c29297223 */ /* 0x000fe2000001002c */
[----:B------:R-:W-:Y:S02]  /*0b60*/  HADD2.F32 R42, -RZ, R9.H1_H1 ;  /* 0x30000009ff2a7230 */ /* 0x000fe40000004100 */
[----:B------:R-:W-:Y:S02]  /*0b70*/  HADD2.F32 R13, -RZ, R13.H1_H1 ;  /* 0x3000000dff0d7230 */ /* 0x000fe40000004100 */
[----:B------:R-:W-:Y:S01]  /*0b80*/  FFMA.FTZ R16, R7, R8, R16 ;  /* 0x0000000807107223 */ /* 0x000fe20000010010 */
[----:B------:R-:W-:Y:S02]  /*0b90*/  HADD2.F32 R17, -RZ, R17.H1_H1 ;  /* 0x30000011ff117230 */ /* 0x000fe40000004100 */
[----:B------:R-:W-:Y:S02]  /*0ba0*/  HADD2.F32 R12, -RZ, R21.H1_H1 ;  /* 0x30000015ff0c7230 */ /* 0x000fe40000004100 */
[----:B------:R-:W-:Y:S01]  /*0bb0*/  FFMA.FTZ R42, R42, R13, R41 ;  /* 0x0000000d2a2a7223 */ /* 0x000fe20000010029 */
[----:B------:R-:W-:-:S02]  /*0bc0*/  HADD2.F32 R9, -RZ, R10.H0_H0 ;  /* 0x2000000aff097230 */ /* 0x000fc40000004100 */
[----:B------:R-:W-:Y:S02]  /*0bd0*/  HADD2.F32 R7, -RZ, R18.H0_H0 ;  /* 0x20000012ff077230 */ /* 0x000fe40000004100 */
[----:B------:R-:W-:Y:S01]  /*0be0*/  FFMA.FTZ R12, R17, R12, R16 ;  /* 0x0000000c110c7223 */ /* 0x000fe20000010010 */
[----:B------:R-:W-:Y:S02]  /*0bf0*/  HADD2.F32 R8, -RZ, R22.H0_H0 ;  /* 0x20000016ff087230 */ /* 0x000fe40000004100 */
[----:B------:R-:W-:Y:S01]  /*0c00*/  FFMA.FTZ R42, R9, R46, R42 ;  /* 0x0000002e092a7223 */ /* 0x000fe2000001002a */
[----:B------:R-:W-:Y:S02]  /*0c10*/  HADD2.F32 R43, -RZ, R10.H1_H1 ;  /* 0x3000000aff2b7230 */ /* 0x000fe40000004100 */
[----:B------:R-:W-:Y:S01]  /*0c20*/  FFMA.FTZ R13, R7, R8, R12 ;  /* 0x00000008070d7223 */ /* 0x000fe2000001000c */
[--C-:B------:R-:W-:Y:S02]  /*0c30*/  HADD2.F32 R7, -RZ, R23.reuse.H0_H0 ;  /* 0x20000017ff077230 */ /* 0x100fe40000004100 */
[----:B------:R-:W-:Y:S01]  /*0c40*/  FFMA.FTZ R43, R43, R50, R42 ;  /* 0x000000322b2b7223 */ /* 0x000fe2000001002a */
[----:B------:R-:W-:-:S02]  /*0c50*/  HADD2.F32 R8, -RZ, R23.H1_H1 ;  /* 0x30000017ff087230 */ /* 0x000fc40000004100 */
[--C-:B--2---:R-:W-:Y:S02]  /*0c60*/  HADD2.F32 R17, -RZ, R24.reuse.H0_H0 ;  /* 0x20000018ff117230 */ /* 0x104fe40000004100 */
[----:B------:R-:W-:Y:S02]  /*0c70*/  HADD2.F32 R24, -RZ, R24.H1_H1 ;  /* 0x30000018ff187230 */ /* 0x000fe40000004100 */
[--C-:B------:R-:W-:Y:S02]  /*0c80*/  HADD2.F32 R23, -RZ, R28.reuse.H1_H1 ;  /* 0x3000001cff177230 */ /* 0x100fe40000004100 */
[----:B------:R-:W-:Y:S02]  /*0c90*/  HADD2.F32 R42, -RZ, R28.H0_H0 ;  /* 0x2000001cff2a7230 */ /* 0x000fe40000004100 */
[----:B------:R-:W-:Y:S02]  /*0ca0*/  HADD2.F32 R21, -RZ, R32.H1_H1 ;  /* 0x30000020ff157230 */ /* 0x000fe40000004100 */
[----:B------:R-:W-:Y:S01]  /*0cb0*/  FMUL.FTZ R24, R24, R23 ;  /* 0x0000001718187220 */ /* 0x000fe20000410000 */
[----:B------:R-:W-:-:S02]  /*0cc0*/  HADD2.F32 R28, -RZ, R36.H1_H1 ;  /* 0x30000024ff1c7230 */ /* 0x000fc40000004100 */
[----:B------:R-:W-:Y:S02]  /*0cd0*/  HADD2.F32 R18, -RZ, R18.H1_H1 ;  /* 0x30000012ff127230 */ /* 0x000fe40000004100 */
[----:B------:R-:W-:Y:S02]  /*0ce0*/  HADD2.F32 R9, -RZ, R22.H1_H1 ;  /* 0x30000016ff097230 */ /* 0x000fe40000004100 */
[----:B------:R-:W-:Y:S01]  /*0cf0*/  FMUL.FTZ R21, R21, R28 ;  /* 0x0000001c15157220 */ /* 0x000fe20000410000 */
[----:B------:R-:W-:Y:S02]  /*0d00*/  HADD2.F32 R32, -RZ, R32.H0_H0 ;  /* 0x20000020ff207230 */ /* 0x000fe40000004100 */
[----:B------:R-:W-:Y:S02]  /*0d10*/  HADD2.F32 R23, -RZ, R36.H0_H0 ;  /* 0x20000024ff177230 */ /* 0x000fe40000004100 */
[----:B------:R-:W-:Y:S01]  /*0d20*/  FFMA.FTZ R42, R17, R42, R24 ;  /* 0x0000002a112a7223 */ /* 0x000fe20000010018 */
[----:B------:R-:W-:-:S02]  /*0d30*/  HADD2.F32 R15, -RZ, R25.H0_H0 ;  /* 0x20000019ff0f7230 */ /* 0x000fc40000004100 */
[----:B------:R-:W-:Y:S02]  /*0d40*/  HADD2.F32 R44, -RZ, R29.H0_H0 ;  /* 0x2000001dff2c7230 */ /* 0x000fe40000004100 */
[----:B------:R-:W-:Y:S01]  /*0d50*/  FFMA.FTZ R9, R18, R9, R13 ;  /* 0x0000000912097223 */ /* 0x000fe2000001000d */
[----:B------:R-:W-:Y:S02]  /*0d60*/  HADD2.F32 R12, -RZ, R19.H0_H0 ;  /* 0x20000013ff0c7230 */ /* 0x000fe40000004100 */
[----:B------:R-:W-:Y:S01]  /*0d70*/  FFMA.FTZ R32, R32, R23, R21 ;  /* 0x0000001720207223 */ /* 0x000fe20000010015 */
[----:B------:R-:W-:Y:S02]  /*0d80*/  HADD2.F32 R17, -RZ, R33.H0_H0 ;  /* 0x20000021ff117230 */ /* 0x000fe40000004100 */
[----:B------:R-:W-:Y:S02]  /*0d90*/  HADD2.F32 R24, -RZ, R37.H0_H0 ;  /* 0x20000025ff187230 */ /* 0x000fe40000004100 */
[----:B------:R-:W-:Y:S01]  /*0da0*/  FFMA.FTZ R42, R15, R44, R42 ;  /* 0x0000002c0f2a7223 */ /* 0x000fe2000001002a */
[----:B------:R-:W-:-:S02]  /*0db0*/  HADD2.F32 R25, -RZ, R25.H1_H1 ;  /* 0x30000019ff197230 */ /* 0x000fc40000004100 */
[----:B------:R-:W-:Y:S02]  /*0dc0*/  HADD2.F32 R22, -RZ, R29.H1_H1 ;  /* 0x3000001dff167230 */ /* 0x000fe40000004100 */
[----:B------:R-:W-:Y:S01]  /*0dd0*/  FFMA.FTZ R12, R12, R7, R9 ;  /* 0x000000070c0c7223 */ /* 0x000fe20000010009 */
[----:B------:R-:W-:Y:S02]  /*0de0*/  HADD2.F32 R33, -RZ, R33.H1_H1 ;  /* 0x30000021ff217230 */ /* 0x000fe40000004100 */
[----:B------:R-:W-:Y:S01]  /*0df0*/  FFMA.FTZ R24, R17, R24, R32 ;  /* 0x0000001811187223 */ /* 0x000fe20000010020 */
[----:B------:R-:W-:Y:S02]  /*0e00*/  HADD2.F32 R28, -RZ, R37.H1_H1 ;  /* 0x30000025ff1c7230 */ /* 0x000fe40000004100 */
[----:B------:R-:W-:Y:S01]  /*0e10*/  FFMA.FTZ R42, R25, R22, R42 ;  /* 0x00000016192a7223 */ /* 0x000fe2000001002a */
[----:B------:R-:W-:Y:S02]  /*0e20*/  HADD2.F32 R9, -RZ, R26.H0_H0 ;  /* 0x2000001aff097230 */ /* 0x000fe40000004100 */
[----:B------:R-:W-:-:S02]  /*0e30*/  HADD2.F32 R20, -RZ, R30.H0_H0 ;  /* 0x2000001eff147230 */ /* 0x000fc40000004100 */
[----:B------:R-:W-:Y:S01]  /*0e40*/  FFMA.FTZ R24, R33, R28, R24 ;  /* 0x0000001c21187223 */ /* 0x000fe20000010018 */
[----:B------:R-:W-:Y:S02]  /*0e50*/  HADD2.F32 R15, -RZ, R34.H0_H0 ;  /* 0x20000022ff0f7230 */ /* 0x000fe40000004100 */
[----:B------:R-:W-:Y:S02]  /*0e60*/  HADD2.F32 R22, -RZ, R38.H0_H0 ;  /* 0x20000026ff167230 */ /* 0x000fe40000004100 */
[----:B------:R-:W-:Y:S01]  /*0e70*/  FFMA.FTZ R9, R9, R20, R42 ;  /* 0x0000001409097223 */ /* 0x000fe2000001002a */
[----:B------:R-:W-:Y:S02]  /*0e80*/  HADD2.F32 R26, -RZ, R26.H1_H1 ;  /* 0x3000001aff1a7230 */ /* 0x000fe40000004100 */
[----:B------:R-:W-:Y:S02]  /*0e90*/  HADD2.F32 R13, -RZ, R30.H1_H1 ;  /* 0x3000001eff0d7230 */ /* 0x000fe40000004100 */
[----:B------:R-:W-:Y:S01]  /*0ea0*/  FFMA.FTZ R15, R15, R22, R24 ;  /* 0x000000160f0f7223 */ /* 0x000fe20000010018 */
[----:B------:R-:W-:-:S02]  /*0eb0*/  HADD2.F32 R34, -RZ, R34.H1_H1 ;  /* 0x30000022ff227230 */ /* 0x000fc40000004100 */
[----:B------:R-:W-:Y:S02]  /*0ec0*/  HADD2.F32 R17, -RZ, R38.H1_H1 ;  /* 0x30000026ff117230 */ /* 0x000fe40000004100 */
[----:B------:R-:W-:Y:S01]  /*0ed0*/  FFMA.FTZ R26, R26, R13, R9 ;  /* 0x0000000d1a1a7223 */ /* 0x000fe20000010009 */
[----:B------:R-:W-:Y:S02]  /*0ee0*/  HADD2.F32 R7, -RZ, R27.H0_H0 ;  /* 0x2000001bff077230 */ /* 0x000fe40000004100 */
[----:B------:R-:W-:Y:S02]  /*0ef0*/  HADD2.F32 R18, -RZ, R31.H0_H0 ;  /* 0x2000001fff127230 */ /* 0x000fe40000004100 */
[----:B------:R-:W-:Y:S01]  /*0f00*/  FFMA.FTZ R34, R34, R17, R15 ;  /* 0x0000001122227223 */ /* 0x000fe2000001000f */
[----:B------:R-:W-:Y:S02]  /*0f10*/  HADD2.F32 R10, -RZ, R11.H0_H0 ;  /* 0x2000000bff0a7230 */ /* 0x000fe40000004100 */
[----:B------:R-:W-:-:S02]  /*0f20*/  HADD2.F32 R9, -RZ, R35.H0_H0 ;  /* 0x20000023ff097230 */ /* 0x000fc40000004100 */
[----:B------:R-:W-:Y:S02]  /*0f30*/  HADD2.F32 R20, -RZ, R39.H0_H0 ;  /* 0x20000027ff147230 */ /* 0x000fe40000004100 */
[----:B------:R-:W-:Y:S01]  /*0f40*/  FFMA.FTZ R26, R7, R18, R26 ;  /* 0x00000012071a7223 */ /* 0x000fe2000001001a */
[----:B------:R-:W-:Y:S02]  /*0f50*/  HADD2.F32 R11, -RZ, R11.H1_H1 ;  /* 0x3000000bff0b7230 */ /* 0x000fe40000004100 */
[----:B------:R-:W-:Y:S01]  /*0f60*/  FFMA.FTZ R10, R10, R47, R43 ;  /* 0x0000002f0a0a7223 */ /* 0x000fe2000001002b */
[----:B------:R-:W-:Y:S02]  /*0f70*/  HADD2.F32 R19, -RZ, R19.H1_H1 ;  /* 0x30000013ff137230 */ /* 0x000fe40000004100 */
[----:B------:R-:W-:Y:S01]  /*0f80*/  FFMA.FTZ R20, R9, R20, R34 ;  /* 0x0000001409147223 */ /* 0x000fe20000010022 */
[----:B------:R-:W-:Y:S02]  /*0f90*/  HADD2.F32 R27, -RZ, R27.H1_H1 ;  /* 0x3000001bff1b7230 */ /* 0x000fe40000004100 */
[----:B------:R-:W-:-:S02]  /*0fa0*/  HADD2.F32 R16, -RZ, R31.H1_H1 ;  /* 0x3000001fff107230 */ /* 0x000fc40000004100 */
[----:B------:R-:W-:Y:S02]  /*0fb0*/  HADD2.F32 R35, -RZ, R35.H1_H1 ;  /* 0x30000023ff237230 */ /* 0x000fe40000004100 */
[----:B------:R-:W-:Y:S02]  /*0fc0*/  HADD2.F32 R18, -RZ, R39.H1_H1 ;  /* 0x30000027ff127230 */ /* 0x000fe40000004100 */
[----:B------:R-:W-:Y:S01]  /*0fd0*/  FFMA.FTZ R10, R11, R14, R10 ;  /* 0x0000000e0b0a7223 */ /* 0x000fe2000001000a */
[----:B------:R-:W-:Y:S01]  /*0fe0*/  FFMA.FTZ R12, R19, R8, R12 ;  /* 0x00000008130c7223 */ /* 0x000fe2000001000c */
[----:B------:R-:W-:Y:S01]  /*0ff0*/  FFMA.FTZ R16, R27, R16, R26 ;  /* 0x000000101b107223 */ /* 0x000fe2000001001a */
[----:B------:R-:W-:Y:S02]  /*1000*/  FFMA.FTZ R20, R35, R18, R20 ;  /* 0x0000001223147223 */ /* 0x000fe40000010014 */
[----:B------:R-:W0:Y:S04]  /*1010*/  SHFL.BFLY PT, R7, R10, 0x4, 0x1f ;  /* 0x0c801f000a077f89 */ /* 0x000e2800000e0000 */
[----:B------:R-:W1:Y:S04]  /*1020*/  SHFL.BFLY PT, R9, R12, 0x4, 0x1f ;  /* 0x0c801f000c097f89 */ /* 0x000e6800000e0000 */
[----:B------:R-:W2:Y:S04]  /*1030*/  SHFL.BFLY PT, R13, R16, 0x4, 0x1f ;  /* 0x0c801f00100d7f89 */ /* 0x000ea800000e0000 */
[----:B------:R-:W3:Y:S01]  /*1040*/  SHFL.BFLY PT, R17, R20, 0x4, 0x1f ;  /* 0x0c801f0014117f89 */ /* 0x000ee200000e0000 */
[----:B0-----:R-:W-:Y:S01]  /*1050*/  FADD.FTZ R7, R10, R7 ;  /* 0x000000070a077221 */ /* 0x001fe20000010000 */
[----:B-1----:R-:W-:Y:S01]  /*1060*/  FADD.FTZ R11, R12, R9 ;  /* 0x000000090c0b7221 */ /* 0x002fe20000010000 */
[----:B--2---:R-:W-:Y:S01]  /*1070*/  FADD.FTZ R15, R16, R13 ;  /* 0x0000000d100f7221 */ /* 0x004fe20000010000 */
[----:B---3--:R-:W-:-:S02]  /*1080*/  FADD.FTZ R19, R20, R17 ;  /* 0x0000001114137221 */ /* 0x008fc40000010000 */
        /* <DEDUP_REMOVED lines=15> */
[----:B---3--:R-:W-:Y:S01]  /*1180*/  FADD.FTZ R15, R10, R7 ;  /* 0x000000070a0f7221 */ /* 0x008fe20000010000 */
[----:B------:R-:W-:Y:S06]  /*1190*/  @P0 BRA `(.L_x_13) ;  /* 0x0000000000640947 */ /* 0x000fec0003800000 */
[----:B------:R-:W0:Y:S01]  /*11a0*/  LDCU.64 UR8, c[0x0][0x3e8] ;  /* 0x00007d00ff0877ac */ /* 0x000e220008000a00 */
[----:B------:R-:W1:Y:S01]  /*11b0*/  LDC.64 R10, c[0x0][0x3f0] ;  /* 0x0000fc00ff0a7b82 */ /* 0x000e620000000a00 */
[----:B------:R-:W-:Y:S01]  /*11c0*/  ISETP.GE.AND P0, PT, R6, UR10, PT ;  /* 0x0000000a06007c0c */ /* 0x000fe2000bf06270 */
[----:B------:R-:W-:Y:S01]  /*11d0*/  UMOV UR4, UR6 ;  /* 0x0000000600047c82 */ /* 0x000fe20008000000 */
[----:B------:R-:W-:Y:S01]  /*11e0*/  UMOV UR5, URZ ;  /* 0x000000ff00057c82 */ /* 0x000fe20008000000 */
[----:B------:R-:W2:Y:S01]  /*11f0*/  LDCU.64 UR16, c[0x0][0x3d0] ;  /* 0x00007a00ff1077ac */ /* 0x000ea20008000a00 */
[----:B------:R-:W-:Y:S02]  /*1200*/  ISETP.GE.AND P3, PT, R2, UR10, PT ;  /* 0x0000000a02007c0c */ /* 0x000fe4000bf66270 */
[----:B------:R-:W-:Y:S02]  /*1210*/  ISETP.GE.AND P2, PT, R3, UR10, PT ;  /* 0x0000000a03007c0c */ /* 0x000fe4000bf46270 */
[----:B------:R-:W-:Y:S01]  /*1220*/  FSEL R3, R12, RZ, !P3 ;  /* 0x000000ff0c037208 */ /* 0x000fe20005800000 */
[----:B0-----:R-:W-:-:S04]  /*1230*/  UIMAD.WIDE.U32 UR4, UR14, UR8, UR4 ;  /* 0x000000080e0472a5 */ /* 0x001fc8000f8e0004 */
[----:B------:R-:W-:-:S06]  /*1240*/  UIMAD UR5, UR14, UR9, UR5 ;  /* 0x000000090e0572a4 */ /* 0x000fcc000f8e0205 */
[----:B-1----:R-:W-:-:S04]  /*1250*/  IMAD.WIDE.U32 R8, R4, R10, UR4 ;  /* 0x0000000404087e25 */ /* 0x002fc8000f8e000a */
[----:B------:R-:W-:Y:S01]  /*1260*/  IMAD R7, R4, R11, R9 ;  /* 0x0000000b04077224 */ /* 0x000fe200078e0209 */
[----:B------:R-:W-:Y:S02]  /*1270*/  IADD3 R8, P1, PT, R2, R8, RZ ;  /* 0x0000000802087210 */ /* 0x000fe40007f3e0ff */
[----:B------:R-:W-:Y:S02]  /*1280*/  FSEL R11, R15, RZ, !P0 ;  /* 0x000000ff0f0b7208 */ /* 0x000fe40004000000 */
[----:B------:R-:W-:Y:S02]  /*1290*/  IADD3.X R7, PT, PT, RZ, R7, RZ, P1, !PT ;  /* 0x00000007ff077210 */ /* 0x000fe40000ffe4ff */
[C---:B--2---:R-:W-:Y:S02]  /*12a0*/  LEA R6, P4, R8.reuse, UR16, 0x2 ;  /* 0x0000001008067c11 */ /* 0x044fe4000f8810ff */
[----:B------:R-:W-:Y:S02]  /*12b0*/  ISETP.GE.AND P1, PT, R5, UR10, PT ;  /* 0x0000000a05007c0c */ /* 0x000fe4000bf26270 */
[----:B------:R-:W-:-:S02]  /*12c0*/  LEA.HI.X R7, R8, UR17, R7, 0x2, P4 ;  /* 0x0000001108077c11 */ /* 0x000fc4000a0f1407 */
[----:B------:R-:W-:Y:S02]  /*12d0*/  FSEL R5, R13, RZ, !P2 ;  /* 0x000000ff0d057208 */ /* 0x000fe40005000000 */
[----:B------:R-:W-:Y:S01]  /*12e0*/  FSEL R9, R17, RZ, !P1 ;  /* 0x000000ff11097208 */ /* 0x000fe20004800000 */
[----:B------:R0:W-:Y:S04]  /*12f0*/  STG.E desc[UR12][R6.64], R3 ;  /* 0x0000000306007986 */ /* 0x0001e8000c10190c */
[----:B------:R0:W-:Y:S04]  /*1300*/  STG.E desc[UR12][R6.64+0x80], R5 ;  /* 0x0000800506007986 */ /* 0x0001e8000c10190c */
[----:B------:R0:W-:Y:S04]  /*1310*/  STG.E desc[UR12][R6.64+0x100], R9 ;  /* 0x0001000906007986 */ /* 0x0001e8000c10190c */
[----:B------:R0:W-:Y:S02]  /*1320*/  STG.E desc[UR12][R6.64+0x180], R11 ;  /* 0x0001800b06007986 */ /* 0x0001e4000c10190c */
.L_x_13:
[----:B------:R-:W-:Y:S05]  /*1330*/  BSYNC.RECONVERGENT B0 ;  /* 0x0000000000007941 */ /* 0x000fea0003800200 */
.L_x_12:
[----:B------:R-:W-:Y:S01]  /*1340*/  UIADD3 UR4, UPT, UPT, UR7, 0x7f, URZ ;  /* 0x0000007f07047890 */ /* 0x000fe2000fffe0ff */
[----:B0-----:R-:W0:Y:S01]  /*1350*/  LDC.64 R10, c[0x0][0x440] ;  /* 0x00011000ff0a7b82 */ /* 0x001e220000000a00 */
[----:B------:R-:W-:Y:S02]  /*1360*/  BSSY.RECONVERGENT B0, `(.L_x_14) ;  /* 0x0000019000007945 */ /* 0x000fe40003800200 */
[----:B------:R-:W-:-:S04]  /*1370*/  USHF.R.S32.HI UR5, URZ, 0x1f, UR4 ;  /* 0x0000001fff057899 */ /* 0x000fc80008011404 */
[----:B------:R-:W-:Y:S01]  /*1380*/  ULEA.HI UR5, UR5, UR4, URZ, 0x7 ;  /* 0x0000000405057291 */ /* 0x000fe2000f8f38ff */
[----:B------:R-:W1:Y:S03]  /*1390*/  LDC.64 R12, c[0x0][0x448] ;  /* 0x00011200ff0c7b82 */ /* 0x000e660000000a00 */
[----:B------:R-:W-:-:S04]  /*13a0*/  ULOP3.LUT UR5, UR5, 0xffffff80, URZ, 0xc0, !UPT ;  /* 0xffffff8005057892 */ /* 0x000fc8000f8ec0ff */
[----:B------:R-:W-:-:S04]  /*13b0*/  UIADD3 UR5, UPT, UPT, UR6, UR4, -UR5 ;  /* 0x0000000406057290 */ /* 0x000fc8000fffe805 */
[----:B------:R-:W-:-:S06]  /*13c0*/  UIADD3 UR5, UPT, UPT, UR4, -UR5, URZ ;  /* 0x8000000504057290 */ /* 0x000fcc000fffe0ff */
[----:B------:R-:W-:-:S04]  /*13d0*/  ISETP.GE.AND P0, PT, R0, UR5, PT ;  /* 0x0000000500007c0c */ /* 0x000fc8000bf06270 */
[----:B------:R-:W-:-:S13]  /*13e0*/  ISETP.GT.U32.OR P0, PT, R0, 0x7f, P0 ;  /* 0x0000007f0000780c */ /* 0x000fda0000704470 */
[----:B------:R-:W-:Y:S05]  /*13f0*/  @P0 BRA `(.L_x_15) ;  /* 0x00000000003c0947 */ /* 0x000fea0003800000 */
[----:B------:R-:W2:Y:S01]  /*1400*/  LDC.64 R6, c[0x0][0x418] ;  /* 0x00010600ff067b82 */ /* 0x000ea20000000a00 */
[----:B------:R-:W3:Y:S01]  /*1410*/  LDCU.64 UR4, c[0x0][0x420] ;  /* 0x00008400ff0477ac */ /* 0x000ee20008000a00 */
[----:B------:R-:W-:Y:S01]  /*1420*/  HFMA2 R3, -RZ, RZ, 0, 0 ;  /* 0x00000000ff037431 */ /* 0x000fe200000001ff */
[----:B------:R-:W-:Y:S01]  /*1430*/  IADD3 R2, PT, PT, R0, UR6, RZ ;  /* 0x0000000600027c10 */ /* 0x000fe2000fffe0ff */
[C---:B-----5:R-:W-:Y:S01]  /*1440*/  FMUL.FTZ R5, R48.reuse, 1.4426950216293334961 ;  /* 0x3fb8aa3b30057820 */ /* 0x060fe20000410000 */
[----:B------:R-:W-:-:S03]  /*1450*/  FSETP.NEU.FTZ.AND P0, PT, R48, -INF , PT ;  /* 0xff8000003000780b */ /* 0x000fc60003f1d000 */
[----:B------:R-:W4:Y:S01]  /*1460*/  LDC.64 R8, c[0x0][0x410] ;  /* 0x00010400ff087b82 */ /* 0x000f220000000a00 */
[----:B------:R-:W-:Y:S01]  /*1470*/  FSEL R5, R5, RZ, P0 ;  /* 0x000000ff05057208 */ /* 0x000fe20000000000 */
[----:B--2---:R-:W-:-:S04]  /*1480*/  IMAD.WIDE.U32 R2, R6, UR14, R2 ;  /* 0x0000000e06027c25 */ /* 0x004fc8000f8e0002 */
[----:B------:R-:W-:Y:S02]  /*1490*/  IMAD R3, R7, UR14, R3 ;  /* 0x0000000e07037c24 */ /* 0x000fe4000f8e0203 */
[----:B---3--:R-:W-:-:S04]  /*14a0*/  IMAD.WIDE.U32 R2, R4, UR4, R2 ;  /* 0x0000000404027c25 */ /* 0x008fc8000f8e0002 */
[----:B------:R-:W-:Y:S01]  /*14b0*/  IMAD R3, R4, UR5, R3 ;  /* 0x0000000504037c24 */ /* 0x000fe2000f8e0203 */
[----:B----4-:R-:W-:-:S04]  /*14c0*/  LEA R6, P1, R2, R8, 0x2 ;  /* 0x0000000802067211 */ /* 0x010fc800078210ff */
[----:B------:R-:W-:-:S05]  /*14d0*/  LEA.HI.X R7, R2, R9, R3, 0x2, P1 ;  /* 0x0000000902077211 */ /* 0x000fca00008f1403 */
[----:B------:R2:W-:Y:S04]  /*14e0*/  STG.E desc[UR12][R6.64], R5 ;  /* 0x0000000506007986 */ /* 0x0005e8000c10190c */
.L_x_15:
[----:B------:R-:W-:Y:S05]  /*14f0*/  BSYNC.RECONVERGENT B0 ;  /* 0x0000000000007941 */ /* 0x000fea0003800200 */
.L_x_14:
[----:B------:R-:W-:Y:S01]  /*1500*/  USHF.L.U32 UR4, UR11, 0xd, URZ ;  /* 0x0000000d0b047899 */ /* 0x000fe200080006ff */
[----:B------:R-:W-:Y:S01]  /*1510*/  SHF.L.U32 R2, R0, 0x2, RZ ;  /* 0x0000000200027819 */ /* 0x000fe200000006ff */
[----:B------:R-:W3:Y:S01]  /*1520*/  LDCU.64 UR8, c[0x0][0x458] ;  /* 0x00008b00ff0877ac */ /* 0x000ee20008000a00 */
[----:B------:R-:W-:-:S03]  /*1530*/  MOV R3, RZ ;  /* 0x000000ff00037202 */ /* 0x000fc60000000f00 */
[----:B------:R-:W-:-:S05]  /*1540*/  LOP3.LUT R2, R2, UR4, RZ, 0xfc, !PT ;  /* 0x0000000402027c12 */ /* 0x000fca000f8efcff */
[----:B------:R-:W2:Y:S01]  /*1550*/  LDCU.64 UR4, c[0x0][0x428] ;  /* 0x00008500ff0477ac */ /* 0x000ea20008000a00 */
[----:B0-----:R-:W-:-:S04]  /*1560*/  IMAD.WIDE.U32 R2, R10, UR14, R2 ;  /* 0x0000000e0a027c25 */ /* 0x001fc8000f8e0002 */
[----:B------:R-:W-:Y:S01]  /*1570*/  IMAD R3, R11, UR14, R3 ;  /* 0x0000000e0b037c24 */ /* 0x000fe2000f8e0203 */
[----:B---3--:R-:W-:Y:S01]  /*1580*/  ISETP.NE.U32.AND P0, PT, RZ, UR8, PT ;  /* 0x00000008ff007c0c */ /* 0x008fe2000bf05070 */
[----:B-1----:R-:W-:-:S03]  /*1590*/  IMAD.WIDE.U32 R2, R4, R12, R2 ;  /* 0x0000000c04027225 */ /* 0x002fc600078e0002 */
[----:B------:R-:W-:Y:S01]  /*15a0*/  ISETP.NE.AND.EX P0, PT, RZ, UR9, PT, P0 ;  /* 0x00000009ff007c0c */ /* 0x000fe2000bf05300 */
[----:B------:R-:W-:-:S03]  /*15b0*/  IMAD R3, R4, R13, R3 ;  /* 0x0000000d04037224 */ /* 0x000fc600078e0203 */
[----:B------:R-:W-:Y:S02]  /*15c0*/  ISETP.NE.OR P0, PT, R0, RZ, !P0 ;  /* 0x000000ff0000720c */ /* 0x000fe40004705670 */
[----:B--2---:R-:W-:-:S04]  /*15d0*/  LEA R6, P1, R2, UR4, 0x2 ;  /* 0x0000000402067c11 */ /* 0x004fc8000f8210ff */
[----:B------:R-:W-:-:S05]  /*15e0*/  LEA.HI.X R7, R2, UR5, R3, 0x2, P1 ;  /* 0x0000000502077c11 */ /* 0x000fca00088f1403 */
[----:B------:R0:W-:Y:S04]  /*15f0*/  STG.E.128 desc[UR12][R6.64], RZ ;  /* 0x000000ff06007986 */ /* 0x0001e8000c101d0c */
[----:B------:R0:W-:Y:S04]  /*1600*/  STG.E.128 desc[UR12][R6.64+0x1000], RZ ;  /* 0x001000ff06007986 */ /* 0x0001e8000c101d0c */
[----:B------:R0:W-:Y:S04]  /*1610*/  STG.E.128 desc[UR12][R6.64+0x2000], RZ ;  /* 0x002000ff06007986 */ /* 0x0001e8000c101d0c */
[----:B------:R0:W-:Y:S04]  /*1620*/  STG.E.128 desc[UR12][R6.64+0x3000], RZ ;  /* 0x003000ff06007986 */ /* 0x0001e8000c101d0c */
[----:B------:R0:W-:Y:S04]  /*1630*/  STG.E.128 desc[UR12][R6.64+0x4000], RZ ;  /* 0x004000ff06007986 */ /* 0x0001e8000c101d0c */
[----:B------:R0:W-:Y:S04]  /*1640*/  STG.E.128 desc[UR12][R6.64+0x5000], RZ ;  /* 0x005000ff06007986 */ /* 0x0001e8000c101d0c */
[----:B------:R0:W-:Y:S04]  /*1650*/  STG.E.128 desc[UR12][R6.64+0x6000], RZ ;  /* 0x006000ff06007986 */ /* 0x0001e8000c101d0c */
[----:B------:R0:W-:Y:S01]  /*1660*/  STG.E.128 desc[UR12][R6.64+0x7000], RZ ;  /* 0x007000ff06007986 */ /* 0x0001e2000c101d0c */
[----:B------:R-:W-:Y:S05]  /*1670*/  @P0 EXIT ;  /* 0x000000000000094d */ /* 0x000fea0003800000 */
[----:B------:R-:W1:Y:S08]  /*1680*/  LDC R5, c[0x0][0x450] ;  /* 0x00011400ff057b82 */ /* 0x000e700000000800 */
[----:B0-----:R-:W0:Y:S08]  /*1690*/  LDC R7, c[0x0][0x390] ;  /* 0x0000e400ff077b82 */ /* 0x001e300000000800 */
[----:B------:R-:W2:Y:S01]  /*16a0*/  LDC.64 R2, c[0x0][0x458] ;  /* 0x00011600ff027b82 */ /* 0x000ea20000000a00 */
[----:B-1----:R-:W-:-:S04]  /*16b0*/  IMAD R4, R5, UR11, R4 ;  /* 0x0000000b05047c24 */ /* 0x002fc8000f8e0204 */
[----:B0-----:R-:W-:-:S04]  /*16c0*/  IMAD R5, R4, R7, UR14 ;  /* 0x0000000e04057e24 */ /* 0x001fc8000f8e0207 */
[----:B--2---:R-:W-:-:S05]  /*16d0*/  IMAD.WIDE R2, R5, 0x4, R2 ;  /* 0x0000000405027825 */ /* 0x004fca00078e0202 */
[----:B------:R-:W-:Y:S01]  /*16e0*/  STG.E desc[UR12][R2.64], RZ ;  /* 0x000000ff02007986 */ /* 0x000fe2000c10190c */
[----:B------:R-:W-:Y:S05]  /*16f0*/  EXIT ;  /* 0x000000000000794d */ /* 0x000fea0003800000 */
.L_x_16:
        /* <DEDUP_REMOVED lines=16> */
.L_x_107:


//--------------------- .text._ZN7cutlass13device_kernelIN5flash11enable_sm90INS1_16FlashAttnBwdSm90INS1_25CollectiveMainloopBwdSm90ILi2ELi2ELi2EN4cute5tupleIJNS5_1CILi1EEES8_S8_EEENS6_IJNS7_ILi128EEESA_NS7_ILi64EEEEEENS_6half_tEfNS_4arch4Sm90ELb0ELb1ELb1ELb1ELb0ELb1ELb0ELb0ELi2ELi1ELi2ELi2ELb0EEENS1_21CollectiveEpilogueBwdISC_SD_SF_Li256ELb1ELb0ELi1EEENS1_19SingleTileSchedulerILb1ELb0ELb0ELi128EEEEEEEEEvNT_6ParamsE --------------------------
	.section	.text._ZN7cutlass13device_kernelIN5flash11enable_sm90INS1_16FlashAttnBwdSm90INS1_25CollectiveMainloopBwdSm90ILi2ELi2ELi2EN4cute5tupleIJNS5_1CILi1EEES8_S8_EEENS6_IJNS7_ILi128EEESA_NS7_ILi64EEEEEENS_6half_tEfNS_4arch4Sm90ELb0ELb1ELb1ELb1ELb0ELb1ELb0ELb0ELi2ELi1ELi2ELi2ELb0EEENS1_21CollectiveEpilogueBwdISC_SD_SF_Li256ELb1ELb0ELi1EEENS1_19SingleTileSchedulerILb1ELb0ELb0ELi128EEEEEEEEEvNT_6ParamsE,"ax",@progbits
	.align	128
.text._ZN7cutlass13device_kernelIN5flash11enable_sm90INS1_16FlashAttnBwdSm90INS1_25CollectiveMainloopBwdSm90ILi2ELi2ELi2EN4cute5tupleIJNS5_1CILi1EEES8_S8_EEENS6_IJNS7_ILi128EEESA_NS7_ILi64EEEEEENS_6half_tEfNS_4arch4Sm90ELb0ELb1ELb1ELb1ELb0ELb1ELb0ELb0ELi2ELi1ELi2ELi2ELb0EEENS1_21CollectiveEpilogueBwdISC_SD_SF_Li256ELb1ELb0ELi1EEENS1_19SingleTileSchedulerILb1ELb0ELb0ELi128EEEEEEEEEvNT_6ParamsE:
        .type           _ZN7cutlass13device_kernelIN5flash11enable_sm90INS1_16FlashAttnBwdSm90INS1_25CollectiveMainloopBwdSm90ILi2ELi2ELi2EN4cute5tupleIJNS5_1CILi1EEES8_S8_EEENS6_IJNS7_ILi128EEESA_NS7_ILi64EEEEEENS_6half_tEfNS_4arch4Sm90ELb0ELb1ELb1ELb1ELb0ELb1ELb0ELb0ELi2ELi1ELi2ELi2ELb0EEENS1_21CollectiveEpilogueBwdISC_SD_SF_Li256ELb1ELb0ELi1EEENS1_19SingleTileSchedulerILb1ELb0ELb0ELi128EEEEEEEEEvNT_6ParamsE,@function
        .size           _ZN7cutlass13device_kernelIN5flash11enable_sm90INS1_16FlashAttnBwdSm90INS1_25CollectiveMainloopBwdSm90ILi2ELi2ELi2EN4cute5tupleIJNS5_1CILi1EEES8_S8_EEENS6_IJNS7_ILi128EEESA_NS7_ILi64EEEEEENS_6half_tEfNS_4arch4Sm90ELb0ELb1ELb1ELb1ELb0ELb1ELb0ELb0ELi2ELi1ELi2ELi2ELb0EEENS1_21CollectiveEpilogueBwdISC_SD_SF_Li256ELb1ELb0ELi1EEENS1_19SingleTileSchedulerILb1ELb0ELb0ELi128EEEEEEEEEvNT_6ParamsE,(.L_x_108 - _ZN7cutlass13device_kernelIN5flash11enable_sm90INS1_16FlashAttnBwdSm90INS1_25CollectiveMainloopBwdSm90ILi2ELi2ELi2EN4cute5tupleIJNS5_1CILi1EEES8_S8_EEENS6_IJNS7_ILi128EEESA_NS7_ILi64EEEEEENS_6half_tEfNS_4arch4Sm90ELb0ELb1ELb1ELb1ELb0ELb1ELb0ELb0ELi2ELi1ELi2ELi2ELb0EEENS1_21CollectiveEpilogueBwdISC_SD_SF_Li256ELb1ELb0ELi1EEENS1_19SingleTileSchedulerILb1ELb0ELb0ELi128EEEEEEEEEvNT_6ParamsE)
        .other          _ZN7cutlass13device_kernelIN5flash11enable_sm90INS1_16FlashAttnBwdSm90INS1_25CollectiveMainloopBwdSm90ILi2ELi2ELi2EN4cute5tupleIJNS5_1CILi1EEES8_S8_EEENS6_IJNS7_ILi128EEESA_NS7_ILi64EEEEEENS_6half_tEfNS_4arch4Sm90ELb0ELb1ELb1ELb1ELb0ELb1ELb0ELb0ELi2ELi1ELi2ELi2ELb0EEENS1_21CollectiveEpilogueBwdISC_SD_SF_Li256ELb1ELb0ELi1EEENS1_19SingleTileSchedulerILb1ELb0ELb0ELi128EEEEEEEEEvNT_6ParamsE,@"STO_CUDA_ENTRY STV_DEFAULT"
_ZN7cutlass13device_kernelIN5flash11enable_sm90INS1_16FlashAttnBwdSm90INS1_25CollectiveMainloopBwdSm90ILi2ELi2ELi2EN4cute5tupleIJNS5_1CILi1EEES8_S8_EEENS6_IJNS7_ILi128EEESA_NS7_ILi64EEEEEENS_6half_tEfNS_4arch4Sm90ELb0ELb1ELb1ELb1ELb0ELb1ELb0ELb0ELi2ELi1ELi2ELi2ELb0EEENS1_21CollectiveEpilogueBwdISC_SD_SF_Li256ELb1ELb0ELi1EEENS1_19SingleTileSchedulerILb1ELb0ELb0ELi128EEEEEEEEEvNT_6ParamsE:
[----:B------:R-:W-:Y:S01]  /*0000*/  LDC R1, c[0x0][0x37c] ;  /* 0x0000df00ff017b82 */ /* 0x000fe20000000800 */
[----:B------:R-:W-:Y:S05]  /*0010*/  EXIT ;  /* 0x000000000000794d */ /* 0x000fea0003800000 */
.L_x_17:
        /* <DEDUP_REMOVED lines=14> */
.L_x_108:


//--------------------- .text._ZN7cutlass13device_kernelIN5flash11enable_sm90INS1_16FlashAttnBwdSm90INS1_25CollectiveMainloopBwdSm90ILi2ELi2ELi2EN4cute5tupleIJNS5_1CILi1EEES8_S8_EEENS6_IJNS7_ILi128EEESA_NS7_ILi64EEEEEENS_6half_tEfNS_4arch4Sm90ELb0ELb1ELb1ELb1ELb1ELb1ELb0ELb0ELi2ELi1ELi2ELi2ELb0EEENS1_21CollectiveEpilogueBwdISC_SD_SF_Li256ELb1ELb0ELi1EEENS1_19SingleTileSchedulerILb1ELb0ELb0ELi128EEEEEEEEEvNT_6ParamsE --------------------------
	.section	.text._ZN7cutlass13device_kernelIN5flash11enable_sm90INS1_16FlashAttnBwdSm90INS1_25CollectiveMainloopBwdSm90ILi2ELi2ELi2EN4cute5tupleIJNS5_1CILi1EEES8_S8_EEENS6_IJNS7_ILi128EEESA_NS7_ILi64EEEEEENS_6half_tEfNS_4arch4Sm90ELb0ELb1ELb1ELb1ELb1ELb1ELb0ELb0ELi2ELi1ELi2ELi2ELb0EEENS1_21CollectiveEpilogueBwdISC_SD_SF_Li256ELb1ELb0ELi1EEENS1_19SingleTileSchedulerILb1ELb0ELb0ELi128EEEEEEEEEvNT_6ParamsE,"ax",@progbits
	.align	128
.text._ZN7cutlass13device_kernelIN5flash11enable_sm90INS1_16FlashAttnBwdSm90INS1_25CollectiveMainloopBwdSm90ILi2ELi2ELi2EN4cute5tupleIJNS5_1CILi1EEES8_S8_EEENS6_IJNS7_ILi128EEESA_NS7_ILi64EEEEEENS_6half_tEfNS_4arch4Sm90ELb0ELb1ELb1ELb1ELb1ELb1ELb0ELb0ELi2ELi1ELi2ELi2ELb0EEENS1_21CollectiveEpilogueBwdISC_SD_SF_Li256ELb1ELb0ELi1EEENS1_19SingleTileSchedulerILb1ELb0ELb0ELi128EEEEEEEEEvNT_6ParamsE:
        .type           _ZN7cutlass13device_kernelIN5flash11enable_sm90INS1_16FlashAttnBwdSm90INS1_25CollectiveMainloopBwdSm90ILi2ELi2ELi2EN4cute5tupleIJNS5_1CILi1EEES8_S8_EEENS6_IJNS7_ILi128EEESA_NS7_ILi64EEEEEENS_6half_tEfNS_4arch4Sm90ELb0ELb1ELb1ELb1ELb1ELb1ELb0ELb0ELi2ELi1ELi2ELi2ELb0EEENS1_21CollectiveEpilogueBwdISC_SD_SF_Li256ELb1ELb0ELi1EEENS1_19SingleTileSchedulerILb1ELb0ELb0ELi128EEEEEEEEEvNT_6ParamsE,@function
        .size           _ZN7cutlass13device_kernelIN5flash11enable_sm90INS1_16FlashAttnBwdSm90INS1_25CollectiveMainloopBwdSm90ILi2ELi2ELi2EN4cute5tupleIJNS5_1CILi1EEES8_S8_EEENS6_IJNS7_ILi128EEESA_NS7_ILi64EEEEEENS_6half_tEfNS_4arch4Sm90ELb0ELb1ELb1ELb1ELb1ELb1ELb0ELb0ELi2ELi1ELi2ELi2ELb0EEENS1_21CollectiveEpilogueBwdISC_SD_SF_Li256ELb1ELb0ELi1EEENS1_19SingleTileSchedulerILb1ELb0ELb0ELi128EEEEEEEEEvNT_6ParamsE,(.L_x_109 - _ZN7cutlass13device_kernelIN5flash11enable_sm90INS1_16FlashAttnBwdSm90INS1_25CollectiveMainloopBwdSm90ILi2ELi2ELi2EN4cute5tupleIJNS5_1CILi1EEES8_S8_EEENS6_IJNS7_ILi128EEESA_NS7_ILi64EEEEEENS_6half_tEfNS_4arch4Sm90ELb0ELb1ELb1ELb1ELb1ELb1ELb0ELb0ELi2ELi1ELi2ELi2ELb0EEENS1_21CollectiveEpilogueBwdISC_SD_SF_Li256ELb1ELb0ELi1EEENS1_19SingleTileSchedulerILb1ELb0ELb0ELi128EEEEEEEEEvNT_6ParamsE)
        .other          _ZN7cutlass13device_kernelIN5flash11enable_sm90INS1_16FlashAttnBwdSm90INS1_25CollectiveMainloopBwdSm90ILi2ELi2ELi2EN4cute5tupleIJNS5_1CILi1EEES8_S8_EEENS6_IJNS7_ILi128EEESA_NS7_ILi64EEEEEENS_6half_tEfNS_4arch4Sm90ELb0ELb1ELb1ELb1ELb1ELb1ELb0ELb0ELi2ELi1ELi2ELi2ELb0EEENS1_21CollectiveEpilogueBwdISC_SD_SF_Li256ELb1ELb0ELi1EEENS1_19SingleTileSchedulerILb1ELb0ELb0ELi128EEEEEEEEEvNT_6ParamsE,@"STO_CUDA_ENTRY STV_DEFAULT"
_ZN7cutlass13device_kernelIN5flash11enable_sm90INS1_16FlashAttnBwdSm90INS1_25CollectiveMainloopBwdSm90ILi2ELi2ELi2EN4cute5tupleIJNS5_1CILi1EEES8_S8_EEENS6_IJNS7_ILi128EEESA_NS7_ILi64EEEEEENS_6half_tEfNS_4arch4Sm90ELb0ELb1ELb1ELb1ELb1ELb1ELb0ELb0ELi2ELi1ELi2ELi2ELb0EEENS1_21CollectiveEpilogueBwdISC_SD_SF_Li256ELb1ELb0ELi1EEENS1_19SingleTileSchedulerILb1ELb0ELb0ELi128EEEEEEEEEvNT_6ParamsE:
[----:B------:R-:W-:Y:S01]  /*0000*/  LDC R1, c[0x0][0x37c] ;  /* 0x0000df00ff017b82 */ /* 0x000fe20000000800 */
[----:B------:R-:W-:Y:S05]  /*0010*/  EXIT ;  /* 0x000000000000794d */ /* 0x000fea0003800000 */
.L_x_18:
        /* <DEDUP_REMOVED lines=14> */
.L_x_109:


//--------------------- .text._ZN7cutlass13device_kernelIN5flash11enable_sm90INS1_16FlashAttnBwdSm90INS1_25CollectiveMainloopBwdSm90ILi2ELi2ELi2EN4cute5tupleIJNS5_1CILi1EEES8_S8_EEENS6_IJNS7_ILi128EEESA_NS7_ILi64EEEEEENS_6half_tEfNS_4arch4Sm90ELb0ELb1ELb1ELb1ELb0ELb1ELb0ELb0ELi2ELi1ELi2ELi2ELb0EEENS1_24CollectiveEpilogueBwdGQAISC_fSF_Li256ELb1ELb0EEENS1_19SingleTileSchedulerILb1ELb0ELb0ELi128EEEEEEEEEvNT_6ParamsE --------------------------
	.section	.text._ZN7cutlass13device_kernelIN5flash11enable_sm90INS1_16FlashAttnBwdSm90INS1_25CollectiveMainloopBwdSm90ILi2ELi2ELi2EN4cute5tupleIJNS5_1CILi1EEES8_S8_EEENS6_IJNS7_ILi128EEESA_NS7_ILi64EEEEEENS_6half_tEfNS_4arch4Sm90ELb0ELb1ELb1ELb1ELb0ELb1ELb0ELb0ELi2ELi1ELi2ELi2ELb0EEENS1_24CollectiveEpilogueBwdGQAISC_fSF_Li256ELb1ELb0EEENS1_19SingleTileSchedulerILb1ELb0ELb0ELi128EEEEEEEEEvNT_6ParamsE,"ax",@progbits
	.align	128
.text._ZN7cutlass13device_kernelIN5flash11enable_sm90INS1_16FlashAttnBwdSm90INS1_25CollectiveMainloopBwdSm90ILi2ELi2ELi2EN4cute5tupleIJNS5_1CILi1EEES8_S8_EEENS6_IJNS7_ILi128EEESA_NS7_ILi64EEEEEENS_6half_tEfNS_4arch4Sm90ELb0ELb1ELb1ELb1ELb0ELb1ELb0ELb0ELi2ELi1ELi2ELi2ELb0EEENS1_24CollectiveEpilogueBwdGQAISC_fSF_Li256ELb1ELb0EEENS1_19SingleTileSchedulerILb1ELb0ELb0ELi128EEEEEEEEEvNT_6ParamsE:
        .type           _ZN7cutlass13device_kernelIN5flash11enable_sm90INS1_16FlashAttnBwdSm90INS1_25CollectiveMainloopBwdSm90ILi2ELi2ELi2EN4cute5tupleIJNS5_1CILi1EEES8_S8_EEENS6_IJNS7_ILi128EEESA_NS7_ILi64EEEEEENS_6half_tEfNS_4arch4Sm90ELb0ELb1ELb1ELb1ELb0ELb1ELb0ELb0ELi2ELi1ELi2ELi2ELb0EEENS1_24CollectiveEpilogueBwdGQAISC_fSF_Li256ELb1ELb0EEENS1_19SingleTileSchedulerILb1ELb0ELb0ELi128EEEEEEEEEvNT_6ParamsE,@function
        .size           _ZN7cutlass13device_kernelIN5flash11enable_sm90INS1_16FlashAttnBwdSm90INS1_25CollectiveMainloopBwdSm90ILi2ELi2ELi2EN4cute5tupleIJNS5_1CILi1EEES8_S8_EEENS6_IJNS7_ILi128EEESA_NS7_ILi64EEEEEENS_6half_tEfNS_4arch4Sm90ELb0ELb1ELb1ELb1ELb0ELb1ELb0ELb0ELi2ELi1ELi2ELi2ELb0EEENS1_24CollectiveEpilogueBwdGQAISC_fSF_Li256ELb1ELb0EEENS1_19SingleTileSchedulerILb1ELb0ELb0ELi128EEEEEEEEEvNT_6ParamsE,(.L_x_110 - _ZN7cutlass13device_kernelIN5flash11enable_sm90INS1_16FlashAttnBwdSm90INS1_25CollectiveMainloopBwdSm90ILi2ELi2ELi2EN4cute5tupleIJNS5_1CILi1EEES8_S8_EEENS6_IJNS7_ILi128EEESA_NS7_ILi64EEEEEENS_6half_tEfNS_4arch4Sm90ELb0ELb1ELb1ELb1ELb0ELb1ELb0ELb0ELi2ELi1ELi2ELi2ELb0EEENS1_24CollectiveEpilogueBwdGQAISC_fSF_Li256ELb1ELb0EEENS1_19SingleTileSchedulerILb1ELb0ELb0ELi128EEEEEEEEEvNT_6ParamsE)
        .other          _ZN7cutlass13device_kernelIN5flash11enable_sm90INS1_16FlashAttnBwdSm90INS1_25CollectiveMainloopBwdSm90ILi2ELi2ELi2EN4cute5tupleIJNS5_1CILi1EEES8_S8_EEENS6_IJNS7_ILi128EEESA_NS7_ILi64EEEEEENS_6half_tEfNS_4arch4Sm90ELb0ELb1ELb1ELb1ELb0ELb1ELb0ELb0ELi2ELi1ELi2ELi2ELb0EEENS1_24CollectiveEpilogueBwdGQAISC_fSF_Li256ELb1ELb0EEENS1_19SingleTileSchedulerILb1ELb0ELb0ELi128EEEEEEEEEvNT_6ParamsE,@"STO_CUDA_ENTRY STV_DEFAULT"
_ZN7cutlass13device_kernelIN5flash11enable_sm90INS1_16FlashAttnBwdSm90INS1_25CollectiveMainloopBwdSm90ILi2ELi2ELi2EN4cute5tupleIJNS5_1CILi1EEES8_S8_EEENS6_IJNS7_ILi128EEESA_NS7_ILi64EEEEEENS_6half_tEfNS_4arch4Sm90ELb0ELb1ELb1ELb1ELb0ELb1ELb0ELb0ELi2ELi1ELi2ELi2ELb0EEENS1_24CollectiveEpilogueBwdGQAISC_fSF_Li256ELb1ELb0EEENS1_19SingleTileSchedulerILb1ELb0ELb0ELi128EEEEEEEEEvNT_6ParamsE:
[----:B------:R-:W-:Y:S01]  /*0000*/  LDC R1, c[0x0][0x37c] ;  /* 0x0000df00ff017b82 */ /* 0x000fe20000000800 */
[----:B------:R-:W-:Y:S05]  /*0010*/  EXIT ;  /* 0x000000000000794d */ /* 0x000fea0003800000 */
.L_x_19:
        /* <DEDUP_REMOVED lines=14> */
.L_x_110:


//--------------------- .text._ZN7cutlass13device_kernelIN5flash32FlashAttnBwdPostprocessConvertdQIN4cute5tupleIJNS3_1CILi128EEENS5_ILi64EEEEEENS_6half_tEfNS_4arch4Sm90ELi256ENS3_8TiledMMAINS3_8MMA_AtomIJNS3_4SM904GMMA25MMA_64x64x16_F32F16F16_SSILNSF_5MajorE0ELSH_1ELNSF_7ScaleInE1ELSI_1EEEEEENS3_6LayoutINS4_IJNS5_ILi2EEENS5_ILi1EEESN_EEENS4_IJSN_NS5_ILi0EEESP_EEEEENS4_IJNS3_10UnderscoreESS_SS_EEEEELb0EEEEEvNT_6ParamsE --------------------------
	.section	.text._ZN7cutlass13device_kernelIN5flash32FlashAttnBwdPostprocessConvertdQIN4cute5tupleIJNS3_1CILi128EEENS5_ILi64EEEEEENS_6half_tEfNS_4arch4Sm90ELi256ENS3_8TiledMMAINS3_8MMA_AtomIJNS3_4SM904GMMA25MMA_64x64x16_F32F16F16_SSILNSF_5MajorE0ELSH_1ELNSF_7ScaleInE1ELSI_1EEEEEENS3_6LayoutINS4_IJNS5_ILi2EEENS5_ILi1EEESN_EEENS4_IJSN_NS5_ILi0EEESP_EEEEENS4_IJNS3_10UnderscoreESS_SS_EEEEELb0EEEEEvNT_6ParamsE,"ax",@progbits
	.align	128
.text._ZN7cutlass13device_kernelIN5flash32FlashAttnBwdPostprocessConvertdQIN4cute5tupleIJNS3_1CILi128EEENS5_ILi64EEEEEENS_6half_tEfNS_4arch4Sm90ELi256ENS3_8TiledMMAINS3_8MMA_AtomIJNS3_4SM904GMMA25MMA_64x64x16_F32F16F16_SSILNSF_5MajorE0ELSH_1ELNSF_7ScaleInE1ELSI_1EEEEEENS3_6LayoutINS4_IJNS5_ILi2EEENS5_ILi1EEESN_EEENS4_IJSN_NS5_ILi0EEESP_EEEEENS4_IJNS3_10UnderscoreESS_SS_EEEEELb0EEEEEvNT_6ParamsE:
        .type           _ZN7cutlass13device_kernelIN5flash32FlashAttnBwdPostprocessConvertdQIN4cute5tupleIJNS3_1CILi128EEENS5_ILi64EEEEEENS_6half_tEfNS_4arch4Sm90ELi256ENS3_8TiledMMAINS3_8MMA_AtomIJNS3_4SM904GMMA25MMA_64x64x16_F32F16F16_SSILNSF_5MajorE0ELSH_1ELNSF_7ScaleInE1ELSI_1EEEEEENS3_6LayoutINS4_IJNS5_ILi2EEENS5_ILi1EEESN_EEENS4_IJSN_NS5_ILi0EEESP_EEEEENS4_IJNS3_10UnderscoreESS_SS_EEEEELb0EEEEEvNT_6ParamsE,@function
        .size           _ZN7cutlass13device_kernelIN5flash32FlashAttnBwdPostprocessConvertdQIN4cute5tupleIJNS3_1CILi128EEENS5_ILi64EEEEEENS_6half_tEfNS_4arch4Sm90ELi256ENS3_8TiledMMAINS3_8MMA_AtomIJNS3_4SM904GMMA25MMA_64x64x16_F32F16F16_SSILNSF_5MajorE0ELSH_1ELNSF_7ScaleInE1ELSI_1EEEEEENS3_6LayoutINS4_IJNS5_ILi2EEENS5_ILi1EEESN_EEENS4_IJSN_NS5_ILi0EEESP_EEEEENS4_IJNS3_10UnderscoreESS_SS_EEEEELb0EEEEEvNT_6ParamsE,(.L_x_111 - _ZN7cutlass13device_kernelIN5flash32FlashAttnBwdPostprocessConvertdQIN4cute5tupleIJNS3_1CILi128EEENS5_ILi64EEEEEENS_6half_tEfNS_4arch4Sm90ELi256ENS3_8TiledMMAINS3_8MMA_AtomIJNS3_4SM904GMMA25MMA_64x64x16_F32F16F16_SSILNSF_5MajorE0ELSH_1ELNSF_7ScaleInE1ELSI_1EEEEEENS3_6LayoutINS4_IJNS5_ILi2EEENS5_ILi1EEESN_EEENS4_IJSN_NS5_ILi0EEESP_EEEEENS4_IJNS3_10UnderscoreESS_SS_EEEEELb0EEEEEvNT_6ParamsE)
        .other          _ZN7cutlass13device_kernelIN5flash32FlashAttnBwdPostprocessConvertdQIN4cute5tupleIJNS3_1CILi128EEENS5_ILi64EEEEEENS_6half_tEfNS_4arch4Sm90ELi256ENS3_8TiledMMAINS3_8MMA_AtomIJNS3_4SM904GMMA25MMA_64x64x16_F32F16F16_SSILNSF_5MajorE0ELSH_1ELNSF_7ScaleInE1ELSI_1EEEEEENS3_6LayoutINS4_IJNS5_ILi2EEENS5_ILi1EEESN_EEENS4_IJSN_NS5_ILi0EEESP_EEEEENS4_IJNS3_10UnderscoreESS_SS_EEEEELb0EEEEEvNT_6ParamsE,@"STO_CUDA_ENTRY STV_DEFAULT"
_ZN7cutlass13device_kernelIN5flash32FlashAttnBwdPostprocessConvertdQIN4cute5tupleIJNS3_1CILi128EEENS5_ILi64EEEEEENS_6half_tEfNS_4arch4Sm90ELi256ENS3_8TiledMMAINS3_8MMA_AtomIJNS3_4SM904GMMA25MMA_64x64x16_F32F16F16_SSILNSF_5MajorE0ELSH_1ELNSF_7ScaleInE1ELSI_1EEEEEENS3_6LayoutINS4_IJNS5_ILi2EEENS5_ILi1EEESN_EEENS4_IJSN_NS5_ILi0EEESP_EEEEENS4_IJNS3_10UnderscoreESS_SS_EEEEELb0EEEEEvNT_6ParamsE:
[----:B------:R-:W-:Y:S08]  /*0000*/  LDC R1, c[0x0][0x37c] ;  /* 0x0000df00ff017b82 */ /* 0x000ff00000000800 */
[----:B------:R-:W0:Y:S01]  /*0010*/  LDC.64 R8, c[0x0][0x3e0] ;  /* 0x0000f800ff087b82 */ /* 0x000e220000000a00 */
[----:B------:R-:W1:Y:S01]  /*0020*/  S2R R36, SR_CTAID.X ;  /* 0x0000000000247919 */ /* 0x000e620000002500 */
[----:B------:R-:W2:Y:S01]  /*0030*/  LDCU.64 UR8, c[0x0][0x358] ;  /* 0x00006b00ff0877ac */ /* 0x000ea20008000a00 */
[----:B------:R-:W3:Y:S01]  /*0040*/  S2R R7, SR_CTAID.Z ;  /* 0x0000000000077919 */ /* 0x000ee20000002700 */
[----:B0-----:R-:W-:-:S04]  /*0050*/  ISETP.NE.U32.AND P0, PT, R8, RZ, PT ;  /* 0x000000ff0800720c */ /* 0x001fc80003f05070 */
[----:B------:R-:W-:-:S13]  /*0060*/  ISETP.NE.AND.EX P1, PT, R9, RZ, PT, P0 ;  /* 0x000000ff0900720c */ /* 0x000fda0003f25300 */
[----:B-123--:R-:W-:Y:S05]  /*0070*/  @P1 BRA `(.L_x_20) ;  /* 0x0000000000241947 */ /* 0x00efea0003800000 */
[----:B------:R-:W0:Y:S01]  /*0080*/  LDCU.64 UR4, c[0x0][0x3e8] ;  /* 0x00007d00ff0477ac */ /* 0x000e220008000a00 */
[----:B------:R-:W-:Y:S02]  /*0090*/  CS2R R2, SRZ ;  /* 0x0000000000027805 */ /* 0x000fe4000001ff00 */
[----:B------:R-:W-:Y:S01]  /*00a0*/  CS2R R44, SRZ ;  /* 0x00000000002c7805 */ /* 0x000fe2000001ff00 */
[----:B------:R-:W1:Y:S01]  /*00b0*/  LDCU UR6, c[0x0][0x3b0] ;  /* 0x00007600ff0677ac */ /* 0x000e620008000800 */
[----:B0-----:R-:W-:-:S04]  /*00c0*/  UISETP.NE.U32.AND UP0, UPT, UR4, URZ, UPT ;  /* 0x000000ff0400728c */ /* 0x001fc8000bf05070 */
[----:B------:R-:W-:Y:S01]  /*00d0*/  UISETP.NE.AND.EX UP0, UPT, UR5, URZ, UPT, UP0 ;  /* 0x000000ff0500728c */ /* 0x000fe2000bf05300 */
[----:B-1----:R-:W-:-:S08]  /*00e0*/  IMAD.U32 R40, RZ, RZ, UR6 ;  /* 0x00000006ff287e24 */ /* 0x002fd0000f8e00ff */
[----:B------:R-:W-:Y:S05]  /*00f0*/  BRA.U !UP0, `(.L_x_21) ;  /* 0x0000000108547547 */ /* 0x000fea000b800000 */
[----:B------:R-:W-:Y:S05]  /*0100*/  BRA `(.L_x_22) ;  /* 0x0000000000387947 */ /* 0x000fea0003800000 */
.L_x_20:
[----:B------:R-:W0:Y:S01]  /*0110*/  LDC.64 R4, c[0x0][0x3e0] ;  /* 0x0000f800ff047b82 */ /* 0x000e220000000a00 */
[----:B------:R-:W1:Y:S01]  /*0120*/  LDCU.64 UR4, c[0x0][0x3e8] ;  /* 0x00007d00ff0477ac */ /* 0x000e620008000a00 */
[----:B0-----:R-:W-:-:S05]  /*0130*/  IMAD.WIDE.U32 R4, R7, 0x4, R4 ;  /* 0x0000000407047825 */ /* 0x001fca00078e0004 */
[----:B------:R-:W2:Y:S01]  /*0140*/  LDG.E R44, desc[UR8][R4.64] ;  /* 0x00000008042c7981 */ /* 0x000ea2000c1e1900 */
[----:B-1----:R-:W-:-:S04]  /*0150*/  UISETP.NE.U32.AND UP0, UPT, UR4, URZ, UPT ;  /* 0x000000ff0400728c */ /* 0x002fc8000bf05070 */
[----:B------:R-:W-:Y:S01]  /*0160*/  UISETP.NE.AND.EX UP0, UPT, UR5, URZ, UPT, UP0 ;  /* 0x000000ff0500728c */ /* 0x000fe2000bf05300 */
[--C-:B--2---:R-:W-:Y:S01]  /*0170*/  IMAD R0, R7, 0x80, R44.reuse ;  /* 0x0000008007007824 */ /* 0x104fe200078e022c */
[----:B------:R-:W-:-:S04]  /*0180*/  SHF.R.S32.HI R45, RZ, 0x1f, R44 ;  /* 0x0000001fff2d7819 */ /* 0x000fc8000001142c */
[----:B------:R-:W-:-:S04]  /*0190*/  SHF.R.S32.HI R3, RZ, 0x1f, R0 ;  /* 0x0000001fff037819 */ /* 0x000fc80000011400 */
[----:B------:R-:W-:-:S05]  /*01a0*/  LEA.HI R3, R3, R0, RZ, 0x7 ;  /* 0x0000000003037211 */ /* 0x000fca00078f38ff */
[----:B------:R-:W-:-:S05]  /*01b0*/  IMAD.SHL.U32 R3, R3, 0x40, RZ ;  /* 0x0000004003037824 */ /* 0x000fca00078e00ff */
[----:B------:R-:W-:-:S04]  /*01c0*/  LOP3.LUT R2, R3, 0xffffe000, RZ, 0xc0, !PT ;  /* 0xffffe00003027812 */ /* 0x000fc800078ec0ff */
[----:B------:R-:W-:Y:S01]  /*01d0*/  SHF.R.S32.HI R3, RZ, 0x1f, R2 ;  /* 0x0000001fff037819 */ /* 0x000fe20000011402 */
[----:B------:R-:W-:Y:S06]  /*01e0*/  BRA.U !UP0, `(.L_x_23) ;  /* 0x0000000108107547 */ /* 0x000fec000b800000 */
.L_x_22:
[----:B------:R-:W0:Y:S02]  /*01f0*/  LDC.64 R40, c[0x0][0x3e8] ;  /* 0x0000fa00ff287b82 */ /* 0x000e240000000a00 */
[----:B0-----:R-:W-:-:S06]  /*0200*/  IMAD.WIDE.U32 R40, R7, 0x4, R40 ;  /* 0x0000000407287825 */ /* 0x001fcc00078e0028 */
[----:B------:R0:W5:Y:S01]  /*0210*/  LDG.E R40, desc[UR8][R40.64] ;  /* 0x0000000828287981 */ /* 0x000162000c1e1900 */
[----:B------:R-:W-:Y:S05]  /*0220*/  BRA `(.L_x_21) ;  /* 0x0000000000087947 */ /* 0x000fea0003800000 */
.L_x_23:
[----:B------:R-:W2:Y:S02]  /*0230*/  LDG.E R5, desc[UR8][R4.64+0x4] ;  /* 0x0000040804057981 */ /* 0x000ea4000c1e1900 */
[----:B--2---:R-:W-:-:S07]  /*0240*/  IADD3 R40, PT, PT, -R44, R5, RZ ;  /* 0x000000052c287210 */ /* 0x004fce0007ffe1ff */
.L_x_21:
[----:B------:R-:W-:Y:S01]  /*0250*/  IMAD.SHL.U32 R37, R36, 0x80, RZ ;  /* 0x0000008024257824 */ /* 0x000fe200078e00ff */
[----:B------:R-:W-:-:S04]  /*0260*/  ISETP.NE.AND.EX P0, PT, R9, RZ, PT, P0 ;  /* 0x000000ff0900720c */ /* 0x000fc80003f05300 */
[----:B-----5:R-:W-:-:S13]  /*0270*/  ISETP.GT.AND P2, PT, R40, R37, PT ;  /* 0x000000252800720c */ /* 0x020fda0003f44270 */
[----:B------:R-:W-:Y:S05]  /*0280*/  @!P2 EXIT P0 ;  /* 0x000000000000a94d */ /* 0x000fea0000000000 */
[----:B------:R-:W1:Y:S01]  /*0290*/  S2R R38, SR_CTAID.Y ;  /* 0x0000000000267919 */ /* 0x000e620000002600 */
[----:B------:R-:W1:Y:S01]  /*02a0*/  LDC.64 R4, c[0x0][0x398] ;  /* 0x0000e600ff047b82 */ /* 0x000e620000000a00 */
[----:B------:R-:W-:Y:S01]  /*02b0*/  LEA R2, P0, R36, R2, 0xd ;  /* 0x0000000224027211 */ /* 0x000fe200078068ff */
[----:B------:R-:W-:Y:S01]  /*02c0*/  BSSY.RECONVERGENT B0, `(.L_x_24) ;  /* 0x0000025000007945 */ /* 0x000fe20003800200 */
[----:B------:R-:W2:Y:S03]  /*02d0*/  S2R R0, SR_TID.X ;  /* 0x0000000000007919 */ /* 0x000ea60000002100 */
[----:B------:R-:W-:Y:S01]  /*02e0*/  IMAD.X R3, RZ, RZ, R3, P0 ;  /* 0x000000ffff037224 */ /* 0x000fe200000e0603 */
[----:B------:R-:W3:Y:S01]  /*02f0*/  S2R R6, SR_CgaCtaId ;  /* 0x0000000000067919 */ /* 0x000ee20000008800 */
[----:B------:R-:W4:Y:S08]  /*0300*/  LDC.64 R8, c[0x0][0x3a0] ;  /* 0x0000e800ff087b82 */ /* 0x000f300000000a00 */
[----:B------:R-:W5:Y:S01]  /*0310*/  LDC.64 R10, c[0x0][0x380] ;  /* 0x0000e000ff0a7b82 */ /* 0x000f620000000a00 */
[----:B-1----:R-:W-:-:S04]  /*0320*/  IMAD.WIDE.U32 R2, R38, R4, R2 ;  /* 0x0000000426027225 */ /* 0x002fc800078e0002 */
[----:B------:R-:W-:Y:S01]  /*0330*/  IMAD R5, R38, R5, R3 ;  /* 0x0000000526057224 */ /* 0x000fe200078e0203 */
[----:B--2---:R-:W-:Y:S01]  /*0340*/  ISETP.NE.AND P0, PT, R0, RZ, PT ;  /* 0x000000ff0000720c */ /* 0x004fe20003f05270 */
[----:B------:R-:W-:Y:S01]  /*0350*/  IMAD.MOV.U32 R4, RZ, RZ, R2 ;  /* 0x000000ffff047224 */ /* 0x000fe200078e0002 */
[----:B------:R-:W-:-:S05]  /*0360*/  SEL R3, R7, RZ, !P1 ;  /* 0x000000ff07037207 */ /* 0x000fca0004800000 */
[----:B----4-:R-:W-:-:S04]  /*0370*/  IMAD.WIDE.U32 R4, R3, R8, R4 ;  /* 0x0000000803047225 */ /* 0x010fc800078e0004 */
[----:B------:R-:W-:Y:S01]  /*0380*/  IMAD R2, R3, R9, R5 ;  /* 0x0000000903027224 */ /* 0x000fe200078e0205 */
[----:B-----5:R-:W-:-:S04]  /*0390*/  LEA R10, P1, R4, R10, 0x2 ;  /* 0x0000000a040a7211 */ /* 0x020fc800078210ff */
[----:B------:R-:W-:Y:S01]  /*03a0*/  LEA.HI.X R2, R4, R11, R2, 0x2, P1 ;  /* 0x0000000b04027211 */ /* 0x000fe200008f1402 */
[----:B---3--:R-:W-:Y:S08]  /*03b0*/  @P0 BRA `(.L_x_25) ;  /* 0x0000000000540947 */ /* 0x008ff00003800000 */
[----:B------:R-:W1:Y:S01]  /*03c0*/  S2UR UR7, SR_CgaCtaId ;  /* 0x00000000000779c3 */ /* 0x000e620000008800 */
[----:B------:R-:W-:Y:S01]  /*03d0*/  UMOV UR6, 0x400 ;  /* 0x0000040000067882 */ /* 0x000fe20000000000 */
[----:B------:R-:W-:Y:S01]  /*03e0*/  UMOV UR4, 0x1 ;  /* 0x0000000100047882 */ /* 0x000fe20000000000 */
[----:B------:R-:W-:Y:S01]  /*03f0*/  HFMA2 R4, -RZ, RZ, 0, -0.0 ;  /* 0x00008000ff047431 */ /* 0x000fe200000001ff */
[----:B------:R-:W-:-:S04]  /*0400*/  UIADD3 UR4, UPT, UPT, -UR4, 0x100000, URZ ;  /* 0x0010000004047890 */ /* 0x000fc8000fffe1ff */
[----:B------:R-:W-:Y:S02]  /*0410*/  USHF.L.U32 UR5, UR4, 0xb, URZ ;  /* 0x0000000b04057899 */ /* 0x000fe400080006ff */
[----:B------:R-:W-:Y:S01]  /*0420*/  USHF.L.U32 UR4, UR4, 0x1, URZ ;  /* 0x0000000104047899 */ /* 0x000fe200080006ff */
[----:B------:R-:W-:Y:S01]  /*0430*/  PLOP3.LUT P0, PT, PT, PT, PT, 0x80, 0x8 ;  /* 0x000000000008781c */ /* 0x000fe20003f0f070 */
[----:B------:R-:W-:Y:S01]  /*0440*/  UMOV UR10, 0x800 ;  /* 0x00000800000a7882 */ /* 0x000fe20000000000 */
[----:B-1----:R-:W-:-:S04]  /*0450*/  ULEA UR6, UR7, UR6, 0x18 ;  /* 0x0000000607067291 */ /* 0x002fc8000f8ec0ff */
[----:B------:R-:W-:Y:S01]  /*0460*/  UIADD3 UR7, UPT, UPT, UR6, 0xc000, URZ ;  /* 0x0000c00006077890 */ /* 0x000fe2000fffe0ff */
[----:B------:R-:W1:Y:S07]  /*0470*/  FENCE.VIEW.ASYNC.S ;  /* 0x00000000000073c6 */ /* 0x000e6e0000000000 */
[----:B-1----:R1:W2:Y:S02]  /*0480*/  SYNCS.EXCH.64 URZ, [UR6+0xc000], UR4 ;  /* 0x00c0000406ff75b2 */ /* 0x0022a40008000100 */
[----:B-1----:R-:W-:-:S02]  /*0490*/  R2UR UR4, R10 ;  /* 0x000000000a0472ca */ /* 0x002fc400000e0000 */
[----:B------:R-:W-:Y:S01]  /*04a0*/  R2UR UR5, R2 ;  /* 0x00000000020572ca */ /* 0x000fe200000e0000 */
[----:B--2---:R1:W-:-:S14]  /*04b0*/  SYNCS.ARRIVE.TRANS64 RZ, [UR6+0xc000], R4 ;  /* 0x00c00004ffff79a7 */ /* 0x0043dc0008000006 */
.L_x_26:
[----:B------:R-:W-:Y:S01]  /*04c0*/  @P0 ELECT P1, URZ, PT ;  /* 0x0000000000ff082f */ /* 0x000fe20003820000 */
[----:B------:R2:W-:-:S12]  /*04d0*/  UBLKCP.S.G [UR6], [UR4], UR10 ;  /* 0x00000006040073ba */ /* 0x0005d8000800020a */
[----:B------:R-:W-:Y:S02]  /*04e0*/  @P1 PLOP3.LUT P0, PT, P1, PT, PT, 0x8, 0x80 ;  /* 0x000000000080181c */ /* 0x000fe40000f0e170 */
[----:B------:R-:W-:-:S11]  /*04f0*/  PLOP3.LUT P1, PT, PT, PT, PT, 0x8, 0x80 ;  /* 0x000000000080781c */ /* 0x000fd60003f2e170 */
[----:B--2---:R-:W-:Y:S05]  /*0500*/  @P0 BRA.U.ANY `(.L_x_26) ;  /* 0xfffffffd00ec0947 */ /* 0x004fea000393ffff */
.L_x_25:
[----:B------:R-:W-:Y:S05]  /*0510*/  BSYNC.RECONVERGENT B0 ;  /* 0x0000000000007941 */ /* 0x000fea0003800200 */
.L_x_24:
[----:B------:R-:W-:Y:S01]  /*0520*/  BAR.SYNC.DEFER_BLOCKING 0x0 ;  /* 0x0000000000007b1d */ /* 0x000fe20000010000 */
[----:B------:R-:W-:Y:S02]  /*0530*/  MOV R39, 0x400 ;  /* 0x0000040000277802 */ /* 0x000fe40000000f00 */
[----:B------:R-:W-:Y:S02]  /*0540*/  SHF.L.U32 R2, RZ, 0x1f, RZ ;  /* 0x0000001fff027819 */ /* 0x000fe400000006ff */
[----:B------:R-:W-:-:S07]  /*0550*/  LEA R39, R6, R39, 0x18 ;  /* 0x0000002706277211 */ /* 0x000fce00078ec0ff */
.L_x_27:
[----:B--2---:R2:W3:Y:S02]  /*0560*/  SYNCS.PHASECHK.TRANS64.TRYWAIT P0, [R39+URZ+0xc000], R2 ;  /* 0x00c00002270075a7 */ /* 0x0044e400080011ff */
[----:B---3--:R-:W-:Y:S05]  /*0570*/  @!P0 NANOSLEEP.SYNCS 0x989680 ;  /* 0x009896800000895d */ /* 0x008fea0003900000 */
[----:B------:R-:W3:Y:S02]  /*0580*/  @!P0 SYNCS.PHASECHK.TRANS64 P0, [R39+URZ+0xc000], R2 ;  /* 0x00c00002270085a7 */ /* 0x000ee400080010ff */
[----:B---3--:R-:W-:Y:S05]  /*0590*/  @!P0 BRA `(.L_x_27) ;  /* 0xfffffffc00f08947 */ /* 0x008fea000383ffff */
[C---:B-1----:R-:W-:Y:S01]  /*05a0*/  IMAD.SHL.U32 R4, R0.reuse, 0x10, RZ ;  /* 0x0000001000047824 */ /* 0x042fe200078e00ff */
[----:B------:R-:W-:Y:S01]  /*05b0*/  SHF.R.U32.HI R32, RZ, 0x1, R0 ;  /* 0x00000001ff207819 */ /* 0x000fe20000011600 */
[C---:B--2---:R-:W-:Y:S01]  /*05c0*/  IMAD.SHL.U32 R2, R0.reuse, 0x80, RZ ;  /* 0x0000008000027824 */ /* 0x044fe200078e00ff */
[----:B------:R-:W1:Y:S01]  /*05d0*/  LDCU UR4, c[0x0][0x3d8] ;  /* 0x00007b00ff0477ac */ /* 0x000e620008000800 */
[----:B------:R-:W-:Y:S01]  /*05e0*/  IMAD.SHL.U32 R42, R0, 0x20, RZ ;  /* 0x00000020002a7824 */ /* 0x000fe200078e00ff */
[----:B------:R-:W-:Y:S01]  /*05f0*/  LOP3.LUT R5, R4, 0x7f0, RZ, 0xc0, !PT ;  /* 0x000007f004057812 */ /* 0x000fe200078ec0ff */
[----:B------:R-:W-:Y:S01]  /*0600*/  BSSY.RECONVERGENT B0, `(.L_x_28) ;  /* 0x000007a000007945 */ /* 0x000fe20003800200 */
[----:B------:R-:W-:Y:S01]  /*0610*/  R2P PR, R0, 0x6 ;  /* 0x0000000600007804 */ /* 0x000fe20000000000 */
[----:B------:R-:W2:Y:S01]  /*0620*/  LDCU.64 UR6, c[0x0][0x3c8] ;  /* 0x00007900ff0677ac */ /* 0x000ea20008000a00 */
[----:B------:R-:W-:Y:S02]  /*0630*/  LOP3.LUT R2, R5, 0x1c000, R2, 0xf8, !PT ;  /* 0x0001c00005027812 */ /* 0x000fe400078ef802 */
[----:B------:R-:W-:Y:S01]  /*0640*/  VIADDMNMX R37, R40, -R37, 0x80, PT ;  /* 0x0000008028257446 */ /* 0x000fe20003800925 */
[----:B------:R-:W3:Y:S02]  /*0650*/  LDCU.64 UR10, c[0x0][0x3d0] ;  /* 0x00007a00ff0a77ac */ /* 0x000ee40008000a00 */
[----:B------:R-:W-:Y:S01]  /*0660*/  IMAD.IADD R43, R39, 0x1, R2 ;  /* 0x00000001272b7824 */ /* 0x000fe200078e0202 */
[----:B------:R-:W-:-:S04]  /*0670*/  SHF.L.U32 R2, R0, 0x6, RZ ;  /* 0x0000000600027819 */ /* 0x000fc800000006ff */
[----:B------:R-:W1:Y:S01]  /*0680*/  LDS.128 R4, [R43] ;  /* 0x000000002b047984 */ /* 0x000e620000000c00 */
[C---:B------:R-:W-:Y:S02]  /*0690*/  LOP3.LUT R33, R2.reuse, 0x200, RZ, 0xc0, !PT ;  /* 0x0000020002217812 */ /* 0x040fe400078ec0ff */
[----:B0-----:R-:W-:Y:S01]  /*06a0*/  LOP3.LUT R41, R2, 0x1c0, RZ, 0xc0, !PT ;  /* 0x000001c002297812 */ /* 0x001fe200078ec0ff */
[----:B------:R-:W0:Y:S01]  /*06b0*/  LDS.128 R8, [R43+0x800] ;  /* 0x000800002b087984 */ /* 0x000e220000000c00 */
[----:B------:R-:W-:Y:S01]  /*06c0*/  LOP3.LUT R42, R33, 0x7c00, R42, 0xf8, !PT ;  /* 0x00007c00212a7812 */ /* 0x000fe200078ef82a */
[----:B------:R-:W-:Y:S01]  /*06d0*/  IMAD.SHL.U32 R2, R0, 0x8, RZ ;  /* 0x0000000800027824 */ /* 0x000fe200078e00ff */
[----:B------:R-:W-:Y:S01]  /*06e0*/  LOP3.LUT R41, R41, 0x8, R32, 0xf8, !PT ;  /* 0x0000000829297812 */ /* 0x000fe200078ef820 */
[----:B------:R-:W4:Y:S03]  /*06f0*/  LDS.128 R20, [R43+0x2000] ;  /* 0x002000002b147984 */ /* 0x000f260000000c00 */
[----:B------:R-:W-:Y:S01]  /*0700*/  LOP3.LUT R41, R41, 0x38, R2, 0x78, !PT ;  /* 0x0000003829297812 */ /* 0x000fe200078e7802 */
[----:B------:R-:W5:Y:S03]  /*0710*/  LDS.128 R16, [R43+0x1800] ;  /* 0x001800002b107984 */ /* 0x000f660000000c00 */
[----:B------:R-:W-:Y:S01]  /*0720*/  LOP3.LUT R42, R42, R41, RZ, 0xfc, !PT ;  /* 0x000000292a2a7212 */ /* 0x000fe200078efcff */
[----:B------:R-:W2:Y:S04]  /*0730*/  LDS.128 R12, [R43+0x1000] ;  /* 0x001000002b0c7984 */ /* 0x000ea80000000c00 */
[----:B------:R-:W3:Y:S04]  /*0740*/  LDS.128 R24, [R43+0x2800] ;  /* 0x002800002b187984 */ /* 0x000ee80000000c00 */
[----:B------:R-:W3:Y:S04]  /*0750*/  LDS.128 R28, [R43+0x3000] ;  /* 0x003000002b1c7984 */ /* 0x000ee80000000c00 */
[----:B------:R-:W3:Y:S01]  /*0760*/  LDS.128 R32, [R43+0x3800] ;  /* 0x003800002b207984 */ /* 0x000ee20000000c00 */
[----:B-1----:R-:W-:Y:S01]  /*0770*/  FMUL.FTZ R4, R4, UR4 ;  /* 0x0000000404047c20 */ /* 0x002fe20008410000 */
[----:B------:R-:W-:Y:S01]  /*0780*/  FMUL.FTZ R5, R5, UR4 ;  /* 0x0000000405057c20 */ /* 0x000fe20008410000 */
[----:B------:R-:W-:Y:S01]  /*0790*/  FMUL.FTZ R6, R6, UR4 ;  /* 0x0000000406067c20 */ /* 0x000fe20008410000 */
[----:B------:R-:W-:Y:S01]  /*07a0*/  FMUL.FTZ R7, R7, UR4 ;  /* 0x0000000407077c20 */ /* 0x000fe20008410000 */
[----:B0-----:R-:W-:Y:S01]  /*07b0*/  FMUL.FTZ R8, R8, UR4 ;  /* 0x0000000408087c20 */ /* 0x001fe20008410000 */
[----:B------:R-:W-:Y:S01]  /*07c0*/  FMUL.FTZ R9, R9, UR4 ;  /* 0x0000000409097c20 */ /* 0x000fe20008410000 */
[----:B------:R-:W-:Y:S01]  /*07d0*/  FMUL.FTZ R10, R10, UR4 ;  /* 0x000000040a0a7c20 */ /* 0x000fe20008410000 */
[----:B------:R-:W-:Y:S01]  /*07e0*/  FMUL.FTZ R11, R11, UR4 ;  /* 0x000000040b0b7c20 */ /* 0x000fe20008410000 */
[----:B------:R-:W-:Y:S01]  /*07f0*/  F2FP.F16.F32.PACK_AB R4, R5, R4 ;  /* 0x000000040504723e */ /* 0x000fe200000000ff */
[----:B----4-:R-:W-:Y:S01]  /*0800*/  FMUL.FTZ R21, R21, UR4 ;  /* 0x0000000415157c20 */ /* 0x010fe20008410000 */
[----:B------:R-:W-:-:S02]  /*0810*/  F2FP.F16.F32.PACK_AB R5, R7, R6 ;  /* 0x000000060705723e */ /* 0x000fc400000000ff */
[----:B------:R-:W-:Y:S01]  /*0820*/  F2FP.F16.F32.PACK_AB R6, R9, R8 ;  /* 0x000000080906723e */ /* 0x000fe200000000ff */
[----:B------:R-:W-:Y:S01]  /*0830*/  FMUL.FTZ R8, R20, UR4 ;  /* 0x0000000414087c20 */ /* 0x000fe20008410000 */
[----:B------:R-:W-:Y:S01]  /*0840*/  F2FP.F16.F32.PACK_AB R7, R11, R10 ;  /* 0x0000000a0b07723e */ /* 0x000fe200000000ff */
[----:B------:R-:W-:Y:S02]  /*0850*/  IMAD R11, R42, 0x2, R39 ;  /* 0x000000022a0b7824 */ /* 0x000fe400078e0227 */
[----:B-----5:R-:W-:Y:S01]  /*0860*/  FMUL.FTZ R16, R16, UR4 ;  /* 0x0000000410107c20 */ /* 0x020fe20008410000 */
[----:B------:R-:W-:Y:S01]  /*0870*/  FMUL.FTZ R17, R17, UR4 ;  /* 0x0000000411117c20 */ /* 0x000fe20008410000 */
[----:B--2---:R-:W-:Y:S01]  /*0880*/  FMUL.FTZ R14, R14, UR4 ;  /* 0x000000040e0e7c20 */ /* 0x004fe20008410000 */
[----:B------:R-:W-:Y:S01]  /*0890*/  FMUL.FTZ R15, R15, UR4 ;  /* 0x000000040f0f7c20 */ /* 0x000fe20008410000 */
[----:B------:R-:W-:Y:S01]  /*08a0*/  F2FP.F16.F32.PACK_AB R8, R21, R8 ;  /* 0x000000081508723e */ /* 0x000fe200000000ff */
[----:B------:R0:W-:Y:S01]  /*08b0*/  STSM.16.M88.4 [R11+0x8000], R4 ;  /* 0x008000040b007844 */ /* 0x0001e20000000200 */
[----:B------:R-:W-:Y:S01]  /*08c0*/  IADD3 R21, PT, PT, R39, 0x8000, RZ ;  /* 0x0000800027157810 */ /* 0x000fe20007ffe0ff */
[----:B------:R-:W-:Y:S01]  /*08d0*/  FMUL.FTZ R9, R22, UR4 ;  /* 0x0000000416097c20 */ /* 0x000fe20008410000 */
[----:B------:R-:W-:Y:S01]  /*08e0*/  FMUL.FTZ R10, R23, UR4 ;  /* 0x00000004170a7c20 */ /* 0x000fe20008410000 */
[----:B---3--:R-:W-:Y:S01]  /*08f0*/  FMUL.FTZ R24, R24, UR4 ;  /* 0x0000000418187c20 */ /* 0x008fe20008410000 */
[----:B------:R-:W-:Y:S01]  /*0900*/  FMUL.FTZ R25, R25, UR4 ;  /* 0x0000000419197c20 */ /* 0x000fe20008410000 */
        /* <DEDUP_REMOVED lines=10> */
[----:B0-----:R-:W-:Y:S01]  /*09b0*/  F2FP.F16.F32.PACK_AB R6, R17, R16 ;  /* 0x000000101106723e */ /* 0x001fe200000000ff */
[----:B------:R-:W-:Y:S01]  /*09c0*/  IMAD.MOV.U32 R16, RZ, RZ, 0x20 ;  /* 0x00000020ff107424 */ /* 0x000fe200078e00ff */
[----:B------:R-:W-:Y:S01]  /*09d0*/  F2FP.F16.F32.PACK_AB R5, R15, R14 ;  /* 0x0000000e0f05723e */ /* 0x000fe200000000ff */
[----:B------:R-:W-:-:S02]  /*09e0*/  IMAD R15, R42, 0x2, R21 ;  /* 0x000000022a0f7824 */ /* 0x000fc400078e0215 */
[----:B------:R-:W-:Y:S01]  /*09f0*/  FMUL.FTZ R11, R26, UR4 ;  /* 0x000000041a0b7c20 */ /* 0x000fe20008410000 */
[----:B------:R-:W-:Y:S01]  /*0a00*/  FMUL.FTZ R33, R33, UR4 ;  /* 0x0000000421217c20 */ /* 0x000fe20008410000 */
[----:B------:R-:W-:Y:S01]  /*0a10*/  SEL R16, R16, 0xffffffe0, !P1 ;  /* 0xffffffe010107807 */ /* 0x000fe20004800000 */
[----:B------:R-:W-:Y:S02]  /*0a20*/  VIADD R27, R15, 0x40 ;  /* 0x000000400f1b7836 */ /* 0x000fe40000000000 */
[----:B------:R-:W-:Y:S01]  /*0a30*/  FMUL.FTZ R34, R34, UR4 ;  /* 0x0000000422227c20 */ /* 0x000fe20008410000 */
[----:B------:R-:W-:Y:S01]  /*0a40*/  FMUL.FTZ R35, R35, UR4 ;  /* 0x0000000423237c20 */ /* 0x000fe20008410000 */
[----:B------:R-:W-:Y:S01]  /*0a50*/  @P2 IADD3 R27, PT, PT, R15, -0x40, RZ ;  /* 0xffffffc00f1b2810 */ /* 0x000fe20007ffe0ff */
[----:B------:R-:W0:Y:S01]  /*0a60*/  LDCU UR4, c[0x0][0x3b4] ;  /* 0x00007680ff0477ac */ /* 0x000e220008000800 */
[----:B------:R-:W-:Y:S02]  /*0a70*/  F2FP.F16.F32.PACK_AB R9, R10, R9 ;  /* 0x000000090a09723e */ /* 0x000fe400000000ff */
[----:B------:R-:W-:Y:S01]  /*0a80*/  F2FP.F16.F32.PACK_AB R10, R25, R24 ;  /* 0x00000018190a723e */ /* 0x000fe200000000ff */
[C---:B------:R-:W-:Y:S01]  /*0a90*/  IMAD.IADD R24, R16.reuse, 0x1, R15 ;  /* 0x0000000110187824 */ /* 0x040fe200078e020f */
[----:B------:R-:W-:Y:S01]  /*0aa0*/  F2FP.F16.F32.PACK_AB R4, R13, R12 ;  /* 0x0000000c0d04723e */ /* 0x000fe200000000ff */
[----:B------:R-:W-:Y:S01]  /*0ab0*/  IMAD.IADD R26, R16, 0x1, R27 ;  /* 0x00000001101a7824 */ /* 0x000fe200078e021b */
[----:B------:R-:W-:-:S02]  /*0ac0*/  F2FP.F16.F32.PACK_AB R7, R19, R18 ;  /* 0x000000121307723e */ /* 0x000fc400000000ff */
[----:B------:R-:W-:Y:S02]  /*0ad0*/  F2FP.F16.F32.PACK_AB R11, R20, R11 ;  /* 0x0000000b140b723e */ /* 0x000fe400000000ff */
[----:B------:R-:W-:Y:S01]  /*0ae0*/  F2FP.F16.F32.PACK_AB R12, R29, R28 ;  /* 0x0000001c1d0c723e */ /* 0x000fe200000000ff */
[----:B------:R1:W-:Y:S01]  /*0af0*/  STSM.16.M88.4 [R24], R4 ;  /* 0x0000000418007844 */ /* 0x0003e20000000200 */
[----:B------:R-:W-:Y:S02]  /*0b00*/  F2FP.F16.F32.PACK_AB R13, R31, R30 ;  /* 0x0000001e1f0d723e */ /* 0x000fe400000000ff */
[----:B------:R-:W-:Y:S01]  /*0b10*/  F2FP.F16.F32.PACK_AB R14, R33, R32 ;  /* 0x00000020210e723e */ /* 0x000fe200000000ff */
[----:B------:R2:W-:Y:S01]  /*0b20*/  STSM.16.M88.4 [R27], R8 ;  /* 0x000000081b007844 */ /* 0x0005e20000000200 */
[----:B------:R-:W-:Y:S02]  /*0b30*/  F2FP.F16.F32.PACK_AB R15, R35, R34 ;  /* 0x00000022230f723e */ /* 0x000fe400000000ff */
[----:B------:R-:W-:-:S02]  /*0b40*/  LOP3.LUT R17, R2, 0x1f8, RZ, 0xc0, !PT ;  /* 0x000001f802117812 */ /* 0x000fc400078ec0ff */
[--C-:B------:R-:W-:Y:S01]  /*0b50*/  SHF.R.U32.HI R25, RZ, 0x3, R0.reuse ;  /* 0x00000003ff197819 */ /* 0x100fe20000011600 */
[----:B------:R3:W-:Y:S01]  /*0b60*/  STSM.16.M88.4 [R26], R12 ;  /* 0x0000000c1a007844 */ /* 0x0007e20000000200 */
[----:B------:R-:W-:Y:S01]  /*0b70*/  LOP3.LUT R17, R17, 0x38, R0, 0x78, !PT ;  /* 0x0000003811117812 */ /* 0x000fe200078e7800 */
[----:B------:R-:W-:Y:S03]  /*0b80*/  BAR.SYNC.DEFER_BLOCKING 0x0 ;  /* 0x0000000000007b1d */ /* 0x000fe60000010000 */
[----:B------:R-:W-:Y:S01]  /*0b90*/  LOP3.LUT R20, R17, 0x1e00, R2, 0xf8, !PT ;  /* 0x00001e0011147812 */ /* 0x000fe200078ef802 */
[----:B-1----:R-:W-:Y:S01]  /*0ba0*/  HFMA2 R5, -RZ, RZ, 0, 0 ;  /* 0x00000000ff057431 */ /* 0x002fe200000001ff */
[C---:B------:R-:W-:Y:S01]  /*0bb0*/  IADD3 R22, P0, PT, R25.reuse, R44, RZ ;  /* 0x0000002c19167210 */ /* 0x040fe20007f1e0ff */
[----:B------:R-:W-:Y:S01]  /*0bc0*/  VIADD R0, R25, 0x20 ;  /* 0x0000002019007836 */ /* 0x000fe20000000000 */
[----:B------:R-:W-:-:S02]  /*0bd0*/  LEA R39, R20, R39, 0x1 ;  /* 0x0000002714277211 */ /* 0x000fc400078e08ff */
[----:B------:R-:W-:Y:S01]  /*0be0*/  LOP3.LUT R4, R2, 0x38, RZ, 0xc0, !PT ;  /* 0x0000003802047812 */ /* 0x000fe200078ec0ff */
[----:B------:R-:W-:Y:S01]  /*0bf0*/  IMAD.X R23, RZ, RZ, R45, P0 ;  /* 0x000000ffff177224 */ /* 0x000fe200000e062d */
[----:B--2---:R-:W-:Y:S01]  /*0c00*/  LEA R8, R20, R21, 0x1 ;  /* 0x0000001514087211 */ /* 0x004fe200078e08ff */
[----:B------:R-:W-:Y:S01]  /*0c10*/  VIADD R2, R25, 0x40 ;  /* 0x0000004019027836 */ /* 0x000fe20000000000 */
[----:B0-----:R-:W-:Y:S01]  /*0c20*/  ISETP.GE.AND P0, PT, R4, UR4, PT ;  /* 0x0000000404007c0c */ /* 0x001fe2000bf06270 */
[----:B------:R-:W-:-:S03]  /*0c30*/  IMAD.WIDE.U32 R4, R38, UR6, R4 ;  /* 0x0000000626047c25 */ /* 0x000fc6000f8e0004 */
[CC--:B------:R-:W-:Y:S01]  /*0c40*/  ISETP.GE.OR P3, PT, R25.reuse, R37.reuse, P0 ;  /* 0x000000251900720c */ /* 0x0c0fe20000766670 */
[----:B------:R-:W-:Y:S01]  /*0c50*/  IMAD R5, R38, UR7, R5 ;  /* 0x0000000726057c24 */ /* 0x000fe2000f8e0205 */
[-C--:B------:R-:W-:Y:S01]  /*0c60*/  ISETP.GE.OR P2, PT, R0, R37.reuse, P0 ;  /* 0x000000250000720c */ /* 0x080fe20000746670 */
[----:B------:R-:W-:Y:S01]  /*0c70*/  VIADD R25, R25, 0x60 ;  /* 0x0000006019197836 */ /* 0x000fe20000000000 */
[----:B------:R-:W-:Y:S01]  /*0c80*/  ISETP.GE.OR P1, PT, R2, R37, P0 ;  /* 0x000000250200720c */ /* 0x000fe20000726670 */
[----:B------:R-:W-:-:S03]  /*0c90*/  IMAD.WIDE.U32 R4, R3, UR10, R4 ;  /* 0x0000000a03047c25 */ /* 0x000fc6000f8e0004 */
[----:B------:R-:W-:Y:S01]  /*0ca0*/  ISETP.GE.OR P0, PT, R25, R37, P0 ;  /* 0x000000251900720c */ /* 0x000fe20000706670 */
[----:B------:R3:W0:Y:S01]  /*0cb0*/  LDS.128 R16, [R39+0xb000] ;  /* 0x00b0000027107984 */ /* 0x0006220000000c00 */
[----:B------:R-:W-:Y:S02]  /*0cc0*/  IMAD R3, R3, UR11, R5 ;  /* 0x0000000b03037c24 */ /* 0x000fe4000f8e0205 */
[----:B------:R-:W-:Y:S01]  /*0cd0*/  IMAD.WIDE.U32 R36, R36, 0x80, R22 ;  /* 0x0000008024247825 */ /* 0x000fe200078e0016 */
[----:B------:R-:W-:Y:S08]  /*0ce0*/  @P3 BRA `(.L_x_29) ;  /* 0x00000000002c3947 */ /* 0x000ff00003800000 */
[----:B------:R-:W1:Y:S01]  /*0cf0*/  LDS.128 R8, [R8] ;  /* 0x0000000008087984 */ /* 0x000e620000000c00 */
[----:B------:R-:W3:Y:S01]  /*0d00*/  LDCU.64 UR4, c[0x0][0x3c0] ;  /* 0x00007800ff0477ac */ /* 0x000ee20008000a00 */
[----:B------:R-:W-:Y:S01]  /*0d10*/  IMAD.MOV.U32 R2, RZ, RZ, R4 ;  /* 0x000000ffff027224 */ /* 0x000fe200078e0004 */
[----:B------:R-:W2:Y:S01]  /*0d20*/  LDCU.64 UR6, c[0x0][0x3a8] ;  /* 0x00007500ff0677ac */ /* 0x000ea20008000a00 */
[----:B---3--:R-:W-:Y:S02]  /*0d30*/  IMAD R13, R37, UR4, RZ ;  /* 0x00000004250d7c24 */ /* 0x008fe4000f8e02ff */
[----:B------:R-:W-:-:S04]  /*0d40*/  IMAD.WIDE.U32 R6, R36, UR4, R2 ;  /* 0x0000000424067c25 */ /* 0x000fc8000f8e0002 */
[----:B------:R-:W-:Y:S01]  /*0d50*/  IMAD R13, R36, UR5, R13 ;  /* 0x00000005240d7c24 */ /* 0x000fe2000f8e020d */
[----:B--2---:R-:W-:-:S03]  /*0d60*/  LEA R12, P3, R6, UR6, 0x1 ;  /* 0x00000006060c7c11 */ /* 0x004fc6000f8608ff */
[----:B------:R-:W-:-:S05]  /*0d70*/  IMAD.IADD R7, R7, 0x1, R13 ;  /* 0x0000000107077824 */ /* 0x000fca00078e020d */
[----:B------:R-:W-:-:S05]  /*0d80*/  LEA.HI.X R13, R6, UR7, R7, 0x1, P3 ;  /* 0x00000007060d7c11 */ /* 0x000fca00098f0c07 */
[----:B-1----:R1:W-:Y:S02]  /*0d90*/  STG.E.128 desc[UR8][R12.64], R8 ;  /* 0x000000080c007986 */ /* 0x0023e4000c101d08 */
.L_x_29:
[----:B------:R-:W-:Y:S05]  /*0da0*/  BSYNC.RECONVERGENT B0 ;  /* 0x0000000000007941 */ /* 0x000fea0003800200 */
.L_x_28:
[----:B-1----:R1:W2:Y:S01]  /*0db0*/  LDS.128 R8, [R39+0x9000] ;  /* 0x0090000027087984 */ /* 0x0022a20000000c00 */
[----:B------:R-:W-:Y:S04]  /*0dc0*/  BSSY.RECONVERGENT B0, `(.L_x_30) ;  /* 0x000000f000007945 */ /* 0x000fe80003800200 */
[----:B------:R-:W-:Y:S05]  /*0dd0*/  @P2 BRA `(.L_x_31) ;  /* 0x0000000000342947 */ /* 0x000fea0003800000 */
[----:B------:R-:W4:Y:S01]  /*0de0*/  LDCU.64 UR4, c[0x0][0x3c0] ;  /* 0x00007800ff0477ac */ /* 0x000f220008000a00 */
[----:B---3--:R-:W-:Y:S01]  /*0df0*/  IADD3 R13, P2, PT, R36, 0x20, RZ ;  /* 0x00000020240d7810 */ /* 0x008fe20007f5e0ff */
[----:B------:R-:W-:Y:S01]  /*0e00*/  IMAD.MOV.U32 R6, RZ, RZ, R4 ;  /* 0x000000ffff067224 */ /* 0x000fe200078e0004 */
[----:B------:R-:W3:Y:S02]  /*0e10*/  LDCU.64 UR6, c[0x0][0x3a8] ;  /* 0x00007500ff0677ac */ /* 0x000ee40008000a00 */
[----:B------:R-:W-:Y:S01]  /*0e20*/  IADD3.X R0, PT, PT, RZ, R37, RZ, P2, !PT ;  /* 0x00000025ff007210 */ /* 0x000fe200017fe4ff */
[----:B------:R-:W-:-:S04]  /*0e30*/  IMAD.MOV.U32 R7, RZ, RZ, R3 ;  /* 0x000000ffff077224 */ /* 0x000fc800078e0003 */
[----:B----4-:R-:W-:Y:S02]  /*0e40*/  IMAD R0, R0, UR4, RZ ;  /* 0x0000000400007c24 */ /* 0x010fe4000f8e02ff */
[----:B------:R-:W-:-:S04]  /*0e50*/  IMAD.WIDE.U32 R6, R13, UR4, R6 ;  /* 0x000000040d067c25 */ /* 0x000fc8000f8e0006 */
[----:B------:R-:W-:Y:S01]  /*0e60*/  IMAD R13, R13, UR5, R0 ;  /* 0x000000050d0d7c24 */ /* 0x000fe2000f8e0200 */
[----:B---3--:R-:W-:-:S04]  /*0e70*/  LEA R12, P2, R6, UR6, 0x1 ;  /* 0x00000006060c7c11 */ /* 0x008fc8000f8408ff */
[----:B------:R-:W-:-:S04]  /*0e80*/  IADD3 R7, PT, PT, R7, R13, RZ ;  /* 0x0000000d07077210 */ /* 0x000fc80007ffe0ff */
[----:B------:R-:W-:-:S05]  /*0e90*/  LEA.HI.X R13, R6, UR7, R7, 0x1, P2 ;  /* 0x00000007060d7c11 */ /* 0x000fca00090f0c07 */
[----:B--2---:R4:W-:Y:S02]  /*0ea0*/  STG.E.128 desc[UR8][R12.64], R8 ;  /* 0x000000080c007986 */ /* 0x0049e4000c101d08 */
.L_x_31:
[----:B------:R-:W-:Y:S05]  /*0eb0*/  BSYNC.RECONVERGENT B0 ;  /* 0x0000000000007941 */ /* 0x000fea0003800200 */
.L_x_30:
[----:B--2-4-:R2:W4:Y:S01]  /*0ec0*/  LDS.128 R8, [R39+0xa000] ;  /* 0x00a0000027087984 */ /* 0x0145220000000c00 */
[----:B------:R-:W-:Y:S04]  /*0ed0*/  BSSY.RECONVERGENT B0, `(.L_x_32) ;  /* 0x000000f000007945 */ /* 0x000fe80003800200 */
[----:B------:R-:W-:Y:S05]  /*0ee0*/  @P1 BRA `(.L_x_33) ;  /* 0x0000000000341947 */ /* 0x000fea0003800000 */
[----:B------:R-:W5:Y:S01]  /*0ef0*/  LDCU.64 UR4, c[0x0][0x3c0] ;  /* 0x00007800ff0477ac */ /* 0x000f620008000a00 */
[----:B---3--:R-:W-:Y:S01]  /*0f00*/  IADD3 R13, P1, PT, R36, 0x40, RZ ;  /* 0x00000040240d7810 */ /* 0x008fe20007f3e0ff */
[----:B------:R-:W-:Y:S01]  /*0f10*/  IMAD.MOV.U32 R6, RZ, RZ, R4 ;  /* 0x000000ffff067224 */ /* 0x000fe200078e0004 */
[----:B------:R-:W-:Y:S01]  /*0f20*/  MOV R7, R3 ;  /* 0x0000000300077202 */ /* 0x000fe20000000f00 */
[----:B------:R-:W3:Y:S02]  /*0f30*/  LDCU.64 UR6, c[0x0][0x3a8] ;  /* 0x00007500ff0677ac */ /* 0x000ee40008000a00 */
[----:B------:R-:W-:-:S04]  /*0f40*/  IMAD.X R0, RZ, RZ, R37, P1 ;  /* 0x000000ffff007224 */ /* 0x000fc800008e0625 */
[----:B-----5:R-:W-:Y:S02]  /*0f50*/  IMAD R0, R0, UR4, RZ ;  /* 0x0000000400007c24 */ /* 0x020fe4000f8e02ff */
[----:B------:R-:W-:-:S04]  /*0f60*/  IMAD.WIDE.U32 R6, R13, UR4, R6 ;  /* 0x000000040d067c25 */ /* 0x000fc8000f8e0006 */
[----:B------:R-:W-:Y:S01]  /*0f70*/  IMAD R13, R13, UR5, R0 ;  /* 0x000000050d0d7c24 */ /* 0x000fe2000f8e0200 */
[----:B---3--:R-:W-:-:S03]  /*0f80*/  LEA R12, P1, R6, UR6, 0x1 ;  /* 0x00000006060c7c11 */ /* 0x008fc6000f8208ff */
[----:B------:R-:W-:-:S05]  /*0f90*/  IMAD.IADD R7, R7, 0x1, R13 ;  /* 0x0000000107077824 */ /* 0x000fca00078e020d */
[----:B------:R-:W-:-:S05]  /*0fa0*/  LEA.HI.X R13, R6, UR7, R7, 0x1, P1 ;  /* 0x00000007060d7c11 */ /* 0x000fca00088f0c07 */
[----:B----4-:R3:W-:Y:S02]  /*0fb0*/  STG.E.128 desc[UR8][R12.64], R8 ;  /* 0x000000080c007986 */ /* 0x0107e4000c101d08 */
.L_x_33:
[----:B------:R-:W-:Y:S05]  /*0fc0*/  BSYNC.RECONVERGENT B0 ;  /* 0x0000000000007941 */ /* 0x000fea0003800200 */
.L_x_32:
[----:B------:R-:W-:Y:S05]  /*0fd0*/  @P0 EXIT ;  /* 0x000000000000094d */ /* 0x000fea0003800000 */
[----:B------:R-:W5:Y:S01]  /*0fe0*/  LDCU.64 UR4, c[0x0][0x3c0] ;  /* 0x00007800ff0477ac */ /* 0x000f620008000a00 */
[----:B------:R-:W-:Y:S02]  /*0ff0*/  IADD3 R5, P0, PT, R36, 0x60, RZ ;  /* 0x0000006024057810 */ /* 0x000fe40007f1e0ff */
[----:B------:R-:W-:Y:S01]  /*1000*/  MOV R2, R4 ;  /* 0x0000000400027202 */ /* 0x000fe20000000f00 */
[----:B------:R-:W0:Y:S02]  /*1010*/  LDCU.64 UR6, c[0x0][0x3a8] ;  /* 0x00007500ff0677ac */ /* 0x000e240008000a00 */
[----:B------:R-:W-:-:S04]  /*1020*/  IMAD.X R36, RZ, RZ, R37, P0 ;  /* 0x000000ffff247224 */ /* 0x000fc800000e0625 */
[----:B-----5:R-:W-:Y:S02]  /*1030*/  IMAD R36, R36, UR4, RZ ;  /* 0x0000000424247c24 */ /* 0x020fe4000f8e02ff */
[----:B------:R-:W-:-:S04]  /*1040*/  IMAD.WIDE.U32 R2, R5, UR4, R2 ;  /* 0x0000000405027c25 */ /* 0x000fc8000f8e0002 */
[----:B------:R-:W-:Y:S01]  /*1050*/  IMAD R5, R5, UR5, R36 ;  /* 0x0000000505057c24 */ /* 0x000fe2000f8e0224 */
[----:B0-----:R-:W-:-:S03]  /*1060*/  LEA R4, P0, R2, UR6, 0x1 ;  /* 0x0000000602047c11 */ /* 0x001fc6000f8008ff */
[----:B------:R-:W-:-:S05]  /*1070*/  IMAD.IADD R3, R3, 0x1, R5 ;  /* 0x0000000103037824 */ /* 0x000fca00078e0205 */
[----:B------:R-:W-:-:S05]  /*1080*/  LEA.HI.X R5, R2, UR7, R3, 0x1, P0 ;  /* 0x0000000702057c11 */ /* 0x000fca00080f0c03 */
[----:B------:R-:W-:Y:S01]  /*1090*/  STG.E.128 desc[UR8][R4.64], R16 ;  /* 0x0000001004007986 */ /* 0x000fe2000c101d08 */
[----:B------:R-:W-:Y:S05]  /*10a0*/  EXIT ;  /* 0x000000000000794d */ /* 0x000fea0003800000 */
.L_x_34:
        /* <DEDUP_REMOVED lines=13> */
.L_x_111:


//--------------------- .text._ZN7cutlass13device_kernelIN5flash11enable_sm90INS1_16FlashAttnBwdSm90INS1_25CollectiveMainloopBwdSm90ILi2ELi2ELi2EN4cute5tupleIJNS5_1CILi1EEES8_S8_EEENS6_IJNS7_ILi128EEESA_NS7_ILi64EEEEEENS_6half_tEfNS_4arch4Sm90ELb0ELb1ELb1ELb1ELb1ELb1ELb0ELb0ELi2ELi1ELi2ELi2ELb0EEENS1_24CollectiveEpilogueBwdGQAISC_fSF_Li256ELb1ELb1EEENS1_19SingleTileSchedulerILb1ELb0ELb0ELi128EEEEEEEEEvNT_6ParamsE --------------------------
	.section	.text._ZN7cutlass13device_kernelIN5flash11enable_sm90INS1_16FlashAttnBwdSm90INS1_25CollectiveMainloopBwdSm90ILi2ELi2ELi2EN4cute5tupleIJNS5_1CILi1EEES8_S8_EEENS6_IJNS7_ILi128EEESA_NS7_ILi64EEEEEENS_6half_tEfNS_4arch4Sm90ELb0ELb1ELb1ELb1ELb1ELb1ELb0ELb0ELi2ELi1ELi2ELi2ELb0EEENS1_24CollectiveEpilogueBwdGQAISC_fSF_Li256ELb1ELb1EEENS1_19SingleTileSchedulerILb1ELb0ELb0ELi128EEEEEEEEEvNT_6ParamsE,"ax",@progbits
	.align	128
.text._ZN7cutlass13device_kernelIN5flash11enable_sm90INS1_16FlashAttnBwdSm90INS1_25CollectiveMainloopBwdSm90ILi2ELi2ELi2EN4cute5tupleIJNS5_1CILi1EEES8_S8_EEENS6_IJNS7_ILi128EEESA_NS7_ILi64EEEEEENS_6half_tEfNS_4arch4Sm90ELb0ELb1ELb1ELb1ELb1ELb1ELb0ELb0ELi2ELi1ELi2ELi2ELb0EEENS1_24CollectiveEpilogueBwdGQAISC_fSF_Li256ELb1ELb1EEENS1_19SingleTileSchedulerILb1ELb0ELb0ELi128EEEEEEEEEvNT_6ParamsE:
        .type           _ZN7cutlass13device_kernelIN5flash11enable_sm90INS1_16FlashAttnBwdSm90INS1_25CollectiveMainloopBwdSm90ILi2ELi2ELi2EN4cute5tupleIJNS5_1CILi1EEES8_S8_EEENS6_IJNS7_ILi128EEESA_NS7_ILi64EEEEEENS_6half_tEfNS_4arch4Sm90ELb0ELb1ELb1ELb1ELb1ELb1ELb0ELb0ELi2ELi1ELi2ELi2ELb0EEENS1_24CollectiveEpilogueBwdGQAISC_fSF_Li256ELb1ELb1EEENS1_19SingleTileSchedulerILb1ELb0ELb0ELi128EEEEEEEEEvNT_6ParamsE,@function
        .size           _ZN7cutlass13device_kernelIN5flash11enable_sm90INS1_16FlashAttnBwdSm90INS1_25CollectiveMainloopBwdSm90ILi2ELi2ELi2EN4cute5tupleIJNS5_1CILi1EEES8_S8_EEENS6_IJNS7_ILi128EEESA_NS7_ILi64EEEEEENS_6half_tEfNS_4arch4Sm90ELb0ELb1ELb1ELb1ELb1ELb1ELb0ELb0ELi2ELi1ELi2ELi2ELb0EEENS1_24CollectiveEpilogueBwdGQAISC_fSF_Li256ELb1ELb1EEENS1_19SingleTileSchedulerILb1ELb0ELb0ELi128EEEEEEEEEvNT_6ParamsE,(.L_x_112 - _ZN7cutlass13device_kernelIN5flash11enable_sm90INS1_16FlashAttnBwdSm90INS1_25CollectiveMainloopBwdSm90ILi2ELi2ELi2EN4cute5tupleIJNS5_1CILi1EEES8_S8_EEENS6_IJNS7_ILi128EEESA_NS7_ILi64EEEEEENS_6half_tEfNS_4arch4Sm90ELb0ELb1ELb1ELb1ELb1ELb1ELb0ELb0ELi2ELi1ELi2ELi2ELb0EEENS1_24CollectiveEpilogueBwdGQAISC_fSF_Li256ELb1ELb1EEENS1_19SingleTileSchedulerILb1ELb0ELb0ELi128EEEEEEEEEvNT_6ParamsE)
        .other          _ZN7cutlass13device_kernelIN5flash11enable_sm90INS1_16FlashAttnBwdSm90INS1_25CollectiveMainloopBwdSm90ILi2ELi2ELi2EN4cute5tupleIJNS5_1CILi1EEES8_S8_EEENS6_IJNS7_ILi128EEESA_NS7_ILi64EEEEEENS_6half_tEfNS_4arch4Sm90ELb0ELb1ELb1ELb1ELb1ELb1ELb0ELb0ELi2ELi1ELi2ELi2ELb0EEENS1_24CollectiveEpilogueBwdGQAISC_fSF_Li256ELb1ELb1EEENS1_19SingleTileSchedulerILb1ELb0ELb0ELi128EEEEEEEEEvNT_6ParamsE,@"STO_CUDA_ENTRY STV_DEFAULT"
_ZN7cutlass13device_kernelIN5flash11enable_sm90INS1_16FlashAttnBwdSm90INS1_25CollectiveMainloopBwdSm90ILi2ELi2ELi2EN4cute5tupleIJNS5_1CILi1EEES8_S8_EEENS6_IJNS7_ILi128EEESA_NS7_ILi64EEEEEENS_6half_tEfNS_4arch4Sm90ELb0ELb1ELb1ELb1ELb1ELb1ELb0ELb0ELi2ELi1ELi2ELi2ELb0EEENS1_24CollectiveEpilogueBwdGQAISC_fSF_Li256ELb1ELb1EEENS1_19SingleTileSchedulerILb1ELb0ELb0ELi128EEEEEEEEEvNT_6ParamsE:
[----:B------:R-:W-:Y:S01]  /*0000*/  LDC R1, c[0x0][0x37c] ;  /* 0x0000df00ff017b82 */ /* 0x000fe20000000800 */
[----:B------:R-:W-:Y:S05]  /*0010*/  EXIT ;  /* 0x000000000000794d */ /* 0x000fea0003800000 */
.L_x_35:
        /* <DEDUP_REMOVED lines=14> */
.L_x_112:


//--------------------- .text._ZN7cutlass13device_kernelIN5flash22FlashAttnBwdPreprocessIN4cute5tupleIJNS3_1CILi128EEENS5_ILi64EEEEEENS_6half_tEfNS_4arch4Sm90ELb1ELb1EEEEEvNT_6ParamsE --------------------------
	.section	.text._ZN7cutlass13device_kernelIN5flash22FlashAttnBwdPreprocessIN4cute5tupleIJNS3_1CILi128EEENS5_ILi64EEEEEENS_6half_tEfNS_4arch4Sm90ELb1ELb1EEEEEvNT_6ParamsE,"ax",@progbits
	.align	128
.text._ZN7cutlass13device_kernelIN5flash22FlashAttnBwdPreprocessIN4cute5tupleIJNS3_1CILi128EEENS5_ILi64EEEEEENS_6half_tEfNS_4arch4Sm90ELb1ELb1EEEEEvNT_6ParamsE:
        .type           _ZN7cutlass13device_kernelIN5flash22FlashAttnBwdPreprocessIN4cute5tupleIJNS3_1CILi128EEENS5_ILi64EEEEEENS_6half_tEfNS_4arch4Sm90ELb1ELb1EEEEEvNT_6ParamsE,@function
        .size           _ZN7cutlass13device_kernelIN5flash22FlashAttnBwdPreprocessIN4cute5tupleIJNS3_1CILi128EEENS5_ILi64EEEEEENS_6half_tEfNS_4arch4Sm90ELb1ELb1EEEEEvNT_6ParamsE,(.L_x_113 - _ZN7cutlass13device_kernelIN5flash22FlashAttnBwdPreprocessIN4cute5tupleIJNS3_1CILi128EEENS5_ILi64EEEEEENS_6half_tEfNS_4arch4Sm90ELb1ELb1EEEEEvNT_6ParamsE)
        .other          _ZN7cutlass13device_kernelIN5flash22FlashAttnBwdPreprocessIN4cute5tupleIJNS3_1CILi128EEENS5_ILi64EEEEEENS_6half_tEfNS_4arch4Sm90ELb1ELb1EEEEEvNT_6ParamsE,@"STO_CUDA_ENTRY STV_DEFAULT"
_ZN7cutlass13device_kernelIN5flash22FlashAttnBwdPreprocessIN4cute5tupleIJNS3_1CILi128EEENS5_ILi64EEEEEENS_6half_tEfNS_4arch4Sm90ELb1ELb1EEEEEvNT_6ParamsE:
[----:B------:R-:W-:Y:S08]  /*0000*/  LDC R1, c[0x0][0x37c] ;  /* 0x0000df00ff017b82 */ /* 0x000ff00000000800 */
[----:B------:R-:W0:Y:S01]  /*0010*/  LDC.64 R6, c[0x0][0x460] ;  /* 0x00011800ff067b82 */ /* 0x000e220000000a00 */
[----:B------:R-:W1:Y:S01]  /*0020*/  S2R R0, SR_CTAID.X ;  /* 0x0000000000007919 */ /* 0x000e620000002500 */
[----:B------:R-:W2:Y:S01]  /*0030*/  LDCU.64 UR4, c[0x0][0x358] ;  /* 0x00006b00ff0477ac */ /* 0x000ea20008000a00 */
[----:B------:R-:W3:Y:S05]  /*0040*/  S2R R2, SR_CTAID.Z ;  /* 0x0000000000027919 */ /* 0x000eea0000002700 */
[----:B------:R-:W4:Y:S01]  /*0050*/  S2UR UR6, SR_CTAID.Y ;  /* 0x00000000000679c3 */ /* 0x000f220000002600 */
[----:B0-----:R-:W-:-:S04]  /*0060*/  ISETP.NE.U32.AND P0, PT, R6, RZ, PT ;  /* 0x000000ff0600720c */ /* 0x001fc80003f05070 */
[----:B------:R-:W-:-:S13]  /*0070*/  ISETP.NE.AND.EX P3, PT, R7, RZ, PT, P0 ;  /* 0x000000ff0700720c */ /* 0x000fda0003f65300 */
[----:B-1234-:R-:W-:Y:S05]  /*0080*/  @P3 BRA `(.L_x_36) ;  /* 0x0000000000243947 */ /* 0x01efea0003800000 */
[----:B------:R-:W0:Y:S01]  /*0090*/  LDCU.64 UR8, c[0x0][0x468] ;  /* 0x00008d00ff0877ac */ /* 0x000e220008000a00 */
[----:B------:R-:W-:Y:S01]  /*00a0*/  HFMA2 R3, -RZ, RZ, 0, 0 ;  /* 0x00000000ff037431 */ /* 0x000fe200000001ff */
[----:B------:R-:W-:Y:S01]  /*00b0*/  CS2R R42, SRZ ;  /* 0x00000000002a7805 */ /* 0x000fe2000001ff00 */
[----:B------:R-:W1:Y:S01]  /*00c0*/  LDCU UR7, c[0x0][0x388] ;  /* 0x00007100ff0777ac */ /* 0x000e620008000800 */
[----:B0-----:R-:W-:-:S04]  /*00d0*/  UISETP.NE.U32.AND UP0, UPT, UR8, URZ, UPT ;  /* 0x000000ff0800728c */ /* 0x001fc8000bf05070 */
[----:B------:R-:W-:Y:S01]  /*00e0*/  UISETP.NE.AND.EX UP0, UPT, UR9, URZ, UPT, UP0 ;  /* 0x000000ff0900728c */ /* 0x000fe2000bf05300 */
[----:B-1----:R-:W-:-:S08]  /*00f0*/  MOV R53, UR7 ;  /* 0x0000000700357c02 */ /* 0x002fd00008000f00 */
[----:B------:R-:W-:Y:S05]  /*0100*/  BRA.U !UP0, `(.L_x_37) ;  /* 0x00000001084c7547 */ /* 0x000fea000b800000 */
[----:B------:R-:W-:Y:S05]  /*0110*/  BRA `(.L_x_38) ;  /* 0x0000000000307947 */ /* 0x000fea0003800000 */
.L_x_36:
[----:B------:R-:W0:Y:S01]  /*0120*/  LDC.64 R4, c[0x0][0x460] ;  /* 0x00011800ff047b82 */ /* 0x000e220000000a00 */
[----:B------:R-:W1:Y:S01]  /*0130*/  LDCU.64 UR8, c[0x0][0x468] ;  /* 0x00008d00ff0877ac */ /* 0x000e620008000a00 */
[----:B0-----:R-:W-:-:S05]  /*0140*/  IMAD.WIDE.U32 R4, R2, 0x4, R4 ;  /* 0x0000000402047825 */ /* 0x001fca00078e0004 */
[----:B------:R-:W2:Y:S01]  /*0150*/  LDG.E R42, desc[UR4][R4.64] ;  /* 0x00000004042a7981 */ /* 0x000ea2000c1e1900 */
[----:B-1----:R-:W-:-:S04]  /*0160*/  UISETP.NE.U32.AND UP0, UPT, UR8, URZ, UPT ;  /* 0x000000ff0800728c */ /* 0x002fc8000bf05070 */
[----:B------:R-:W-:Y:S01]  /*0170*/  UISETP.NE.AND.EX UP0, UPT, UR9, URZ, UPT, UP0 ;  /* 0x000000ff0900728c */ /* 0x000fe2000bf05300 */
[----:B--2---:R-:W-:Y:S02]  /*0180*/  LEA R3, R2, R42, 0x7 ;  /* 0x0000002a02037211 */ /* 0x004fe400078e38ff */
[----:B------:R-:W-:Y:S02]  /*0190*/  SHF.R.S32.HI R43, RZ, 0x1f, R42 ;  /* 0x0000001fff2b7819 */ /* 0x000fe4000001142a */
[----:B------:R-:W-:-:S04]  /*01a0*/  SHF.R.S32.HI R6, RZ, 0x1f, R3 ;  /* 0x0000001fff067819 */ /* 0x000fc80000011403 */
[----:B------:R-:W-:-:S04]  /*01b0*/  LEA.HI R3, R6, R3, RZ, 0x7 ;  /* 0x0000000306037211 */ /* 0x000fc800078f38ff */
[----:B------:R-:W-:Y:S01]  /*01c0*/  LOP3.LUT R3, R3, 0xffffff80, RZ, 0xc0, !PT ;  /* 0xffffff8003037812 */ /* 0x000fe200078ec0ff */
[----:B------:R-:W-:Y:S06]  /*01d0*/  BRA.U !UP0, `(.L_x_39) ;  /* 0x0000000108107547 */ /* 0x000fec000b800000 */
.L_x_38:
[----:B------:R-:W0:Y:S02]  /*01e0*/  LDC.64 R4, c[0x0][0x468] ;  /* 0x00011a00ff047b82 */ /* 0x000e240000000a00 */
[----:B0-----:R-:W-:-:S05]  /*01f0*/  IMAD.WIDE.U32 R4, R2, 0x4, R4 ;  /* 0x0000000402047825 */ /* 0x001fca00078e0004 */
[----:B------:R0:W5:Y:S01]  /*0200*/  LDG.E R53, desc[UR4][R4.64] ;  /* 0x0000000404357981 */ /* 0x000162000c1e1900 */
[----:B------:R-:W-:Y:S05]  /*0210*/  BRA `(.L_x_37) ;  /* 0x0000000000087947 */ /* 0x000fea0003800000 */
.L_x_39:
[----:B------:R-:W2:Y:S02]  /*0220*/  LDG.E R5, desc[UR4][R4.64+0x4] ;  /* 0x0000040404057981 */ /* 0x000ea4000c1e1900 */
[----:B--2---:R-:W-:-:S07]  /*0230*/  IADD3 R53, PT, PT, -R42, R5, RZ ;  /* 0x000000052a357210 */ /* 0x004fce0007ffe1ff */
.L_x_37:
[----:B0-----:R-:W0:Y:S01]  /*0240*/  S2R R4, SR_TID.X ;  /* 0x0000000000047919 */ /* 0x001e220000002100 */
[----:B------:R-:W-:Y:S02]  /*0250*/  SHF.L.U32 R5, R0, 0x7, RZ ;  /* 0x0000000700057819 */ /* 0x000fe400000006ff */
[----:B------:R-:W-:Y:S02]  /*0260*/  ISETP.NE.AND.EX P0, PT, R7, RZ, PT, P0 ;  /* 0x000000ff0700720c */ /* 0x000fe40003f05300 */
[----:B-----5:R-:W-:-:S13]  /*0270*/  ISETP.GT.AND P1, PT, R53, R5, PT ;  /* 0x000000053500720c */ /* 0x020fda0003f24270 */
[----:B------:R-:W-:Y:S05]  /*0280*/  @!P1 EXIT P0 ;  /* 0x000000000000994d */ /* 0x000fea0000000000 */
[----:B------:R-:W1:Y:S01]  /*0290*/  LDCU UR7, c[0x0][0x38c] ;  /* 0x00007180ff0777ac */ /* 0x000e620008000800 */
[----:B------:R-:W2:Y:S01]  /*02a0*/  LDC.64 R10, c[0x0][0x3a0] ;  /* 0x0000e800ff0a7b82 */ /* 0x000ea20000000a00 */
[----:B0-----:R-:W-:Y:S02]  /*02b0*/  SHF.L.U32 R44, R4, 0x3, RZ ;  /* 0x00000003042c7819 */ /* 0x001fe400000006ff */
[----:B------:R-:W-:Y:S02]  /*02c0*/  SHF.R.U32.HI R6, RZ, 0x3, R4 ;  /* 0x00000003ff067819 */ /* 0x000fe40000011604 */
[----:B------:R-:W-:Y:S02]  /*02d0*/  LOP3.LUT R44, R44, 0x38, RZ, 0xc0, !PT ;  /* 0x000000382c2c7812 */ /* 0x000fe400078ec0ff */
[----:B------:R-:W-:Y:S01]  /*02e0*/  IADD3 R7, PT, PT, -R5, R53, RZ ;  /* 0x0000003505077210 */ /* 0x000fe20007ffe1ff */
[----:B------:R-:W0:Y:S01]  /*02f0*/  LDC.64 R14, c[0x0][0x3c0] ;  /* 0x0000f000ff0e7b82 */ /* 0x000e220000000a00 */
[----:B------:R-:W-:-:S02]  /*0300*/  IADD3 R40, PT, PT, R6, 0x20, RZ ;  /* 0x0000002006287810 */ /* 0x000fc40007ffe0ff */
[----:B------:R-:W-:Y:S02]  /*0310*/  MOV R45, RZ ;  /* 0x000000ff002d7202 */ /* 0x000fe40000000f00 */
[----:B------:R-:W-:Y:S02]  /*0320*/  IADD3 R34, P4, PT, R6, R42, RZ ;  /* 0x0000002a06227210 */ /* 0x000fe40007f9e0ff */
[----:B------:R-:W-:Y:S01]  /*0330*/  SEL R41, R2, RZ, !P3 ;  /* 0x000000ff02297207 */ /* 0x000fe20005800000 */
[----:B------:R-:W3:Y:S01]  /*0340*/  LDC.64 R22, c[0x0][0x3a8] ;  /* 0x0000ea00ff167b82 */ /* 0x000ee20000000a00 */
[----:B-1----:R-:W-:Y:S02]  /*0350*/  ISETP.GE.AND P0, PT, R44, UR7, PT ;  /* 0x000000072c007c0c */ /* 0x002fe4000bf06270 */
[----:B------:R-:W-:Y:S02]  /*0360*/  IADD3.X R35, PT, PT, RZ, R43, RZ, P4, !PT ;  /* 0x0000002bff237210 */ /* 0x000fe400027fe4ff */
[----:B------:R-:W-:-:S02]  /*0370*/  ISETP.GE.OR P1, PT, R40, R7, P0 ;  /* 0x000000072800720c */ /* 0x000fc40000726670 */
[----:B------:R-:W-:Y:S01]  /*0380*/  ISETP.GE.OR P2, PT, R6, R7, P0 ;  /* 0x000000070600720c */ /* 0x000fe20000746670 */
[----:B--2---:R-:W-:Y:S01]  /*0390*/  IMAD.WIDE.U32 R8, R10, UR6, R44 ;  /* 0x000000060a087c25 */ /* 0x004fe2000f8e002c */
[----:B------:R-:W1:Y:S01]  /*03a0*/  LDC.64 R30, c[0x0][0x3b8] ;  /* 0x0000ee00ff1e7b82 */ /* 0x000e620000000a00 */
[----:B------:R-:W-:Y:S02]  /*03b0*/  IADD3 R52, PT, PT, R6, 0x60, RZ ;  /* 0x0000006006347810 */ /* 0x000fe40007ffe0ff */
[----:B------:R-:W-:Y:S02]  /*03c0*/  IMAD R9, R11, UR6, R9 ;  /* 0x000000060b097c24 */ /* 0x000fe4000f8e0209 */
[----:B------:R-:W-:-:S03]  /*03d0*/  IMAD.WIDE.U32 R34, R0, 0x80, R34 ;  /* 0x0000008000227825 */ /* 0x000fc600078e0022 */
[----:B------:R-:W2:Y:S01]  /*03e0*/  LDC.64 R10, c[0x0][0x3c8] ;  /* 0x0000f200ff0a7b82 */ /* 0x000ea20000000a00 */
[----:B0-----:R-:W-:Y:S01]  /*03f0*/  IMAD.WIDE.U32 R12, R14, UR6, R44 ;  /* 0x000000060e0c7c25 */ /* 0x001fe2000f8e002c */
[----:B------:R-:W-:Y:S02]  /*0400*/  IADD3 R45, PT, PT, R6, 0x40, RZ ;  /* 0x00000040062d7810 */ /* 0x000fe40007ffe0ff */
[----:B------:R-:W-:Y:S01]  /*0410*/  @!P1 IADD3 R19, P4, PT, R34, 0x20, RZ ;  /* 0x0000002022139810 */ /* 0x000fe20007f9e0ff */
[----:B------:R-:W-:Y:S01]  /*0420*/  IMAD R13, R15, UR6, R13 ;  /* 0x000000060f0d7c24 */ /* 0x000fe2000f8e020d */
[-C--:B------:R-:W-:Y:S01]  /*0430*/  ISETP.GE.OR P3, PT, R45, R7.reuse, P0 ;  /* 0x000000072d00720c */ /* 0x080fe20000766670 */
[C---:B---3--:R-:W-:Y:S01]  /*0440*/  IMAD.WIDE.U32 R32, R41.reuse, R22, R8 ;  /* 0x0000001629207225 */ /* 0x048fe200078e0008 */
[----:B------:R-:W0:Y:S01]  /*0450*/  @!P1 LDC.64 R36, c[0x0][0x398] ;  /* 0x0000e600ff249b82 */ /* 0x000e220000000a00 */
[----:B------:R-:W-:Y:S02]  /*0460*/  ISETP.GE.OR P0, PT, R52, R7, P0 ;  /* 0x000000073400720c */ /* 0x000fe40000706670 */
[----:B------:R-:W-:Y:S01]  /*0470*/  @!P1 IADD3.X R9, PT, PT, RZ, R35, RZ, P4, !PT ;  /* 0x00000023ff099210 */ /* 0x000fe200027fe4ff */
[----:B------:R-:W-:Y:S01]  /*0480*/  IMAD R23, R41, R23, R33 ;  /* 0x0000001729177224 */ /* 0x000fe200078e0221 */
[----:B------:R-:W-:-:S02]  /*0490*/  @!P1 IADD3 R27, P5, PT, R34, 0x20, RZ ;  /* 0x00000020221b9810 */ /* 0x000fc40007fbe0ff */
[-C--:B------:R-:W-:Y:S01]  /*04a0*/  @!P1 MOV R22, R32.reuse ;  /* 0x0000002000169202 */ /* 0x080fe20000000f00 */
[----:B------:R-:W3:Y:S01]  /*04b0*/  @!P2 LDC.64 R20, c[0x0][0x398] ;  /* 0x0000e600ff14ab82 */ /* 0x000ee20000000a00 */
[----:B------:R-:W-:Y:S02]  /*04c0*/  @!P2 MOV R8, R32 ;  /* 0x000000200008a202 */ /* 0x000fe40000000f00 */
[-C--:B------:R-:W-:Y:S02]  /*04d0*/  @!P3 MOV R59, R23.reuse ;  /* 0x00000017003bb202 */ /* 0x080fe40000000f00 */
[C---:B------:R-:W-:Y:S02]  /*04e0*/  @!P3 IADD3 R26, P6, PT, R34.reuse, 0x40, RZ ;  /* 0x00000040221ab810 */ /* 0x040fe40007fde0ff */
[----:B------:R-:W-:Y:S01]  /*04f0*/  @!P0 MOV R33, R23 ;  /* 0x0000001700218202 */ /* 0x000fe20000000f00 */
[C---:B--2---:R-:W-:Y:S01]  /*0500*/  IMAD.WIDE.U32 R24, R41.reuse, R10, R12 ;  /* 0x0000000a29187225 */ /* 0x044fe200078e000c */
[----:B------:R-:W-:Y:S01]  /*0510*/  @!P1 IADD3.X R13, PT, PT, RZ, R35, RZ, P5, !PT ;  /* 0x00000023ff0d9210 */ /* 0x000fe20002ffe4ff */
[----:B------:R-:W2:Y:S01]  /*0520*/  LDC.64 R14, c[0x0][0x3b8] ;  /* 0x0000ee00ff0e7b82 */ /* 0x000ea20000000a00 */
[C---:B------:R-:W-:Y:S01]  /*0530*/  @!P3 IADD3 R48, P4, PT, R34.reuse, 0x40, RZ ;  /* 0x000000402230b810 */ /* 0x040fe20007f9e0ff */
[----:B------:R-:W-:Y:S01]  /*0540*/  IMAD R25, R41, R11, R25 ;  /* 0x0000000b29197224 */ /* 0x000fe200078e0219 */
[----:B------:R-:W-:Y:S01]  /*0550*/  @!P0 IADD3 R55, P5, PT, R34, 0x60, RZ ;  /* 0x0000006022378810 */ /* 0x000fe20007fbe0ff */
[----:B-1----:R-:W-:Y:S01]  /*0560*/  @!P1 IMAD R12, R13, R30, RZ ;  /* 0x0000001e0d0c9224 */ /* 0x002fe200078e02ff */
[----:B------:R-:W-:Y:S01]  /*0570*/  @!P3 IADD3.X R50, PT, PT, RZ, R35, RZ, P4, !PT ;  /* 0x00000023ff32b210 */ /* 0x000fe200027fe4ff */
[-C--:B0-----:R-:W-:Y:S01]  /*0580*/  @!P1 IMAD R10, R9, R36.reuse, RZ ;  /* 0x00000024090a9224 */ /* 0x081fe200078e02ff */
[----:B------:R-:W-:Y:S01]  /*0590*/  @!P2 MOV R9, R23 ;  /* 0x000000170009a202 */ /* 0x000fe20000000f00 */
[----:B------:R-:W-:Y:S01]  /*05a0*/  @!P1 IMAD.WIDE.U32 R22, R19, R36, R22 ;  /* 0x0000002413169225 */ /* 0x000fe200078e0016 */
[----:B------:R-:W0:Y:S01]  /*05b0*/  @!P1 LDC.64 R16, c[0x0][0x380] ;  /* 0x0000e000ff109b82 */ /* 0x000e220000000a00 */
[----:B------:R-:W-:-:S02]  /*05c0*/  @!P0 IADD3.X R28, PT, PT, RZ, R35, RZ, P5, !PT ;  /* 0x00000023ff1c8210 */ /* 0x000fc40002ffe4ff */
[----:B------:R-:W-:Y:S01]  /*05d0*/  @!P1 IMAD R37, R19, R37, R10 ;  /* 0x0000002513259224 */ /* 0x000fe200078e020a */
[----:B------:R-:W-:Y:S01]  /*05e0*/  @!P3 MOV R58, R32 ;  /* 0x00000020003ab202 */ /* 0x000fe20000000f00 */
[----:B---3--:R-:W-:Y:S02]  /*05f0*/  @!P2 IMAD R10, R35, R20, RZ ;  /* 0x00000014230aa224 */ /* 0x008fe400078e02ff */
[----:B------:R-:W-:Y:S01]  /*0600*/  @!P1 IMAD.WIDE.U32 R18, R27, R30, R24 ;  /* 0x0000001e1b129225 */ /* 0x000fe200078e0018 */
[----:B------:R-:W1:Y:S01]  /*0610*/  LDC.64 R46, c[0x0][0x3b0] ;  /* 0x0000ec00ff2e7b82 */ /* 0x000e620000000a00 */
[----:B------:R-:W-:Y:S02]  /*0620*/  @!P1 IADD3 R23, PT, PT, R23, R37, RZ ;  /* 0x0000002517179210 */ /* 0x000fe40007ffe0ff */
[C---:B------:R-:W-:Y:S02]  /*0630*/  @!P2 IMAD R30, R34.reuse, R21, R10 ;  /* 0x00000015221ea224 */ /* 0x040fe400078e020a */
[----:B------:R-:W-:-:S03]  /*0640*/  @!P2 IMAD.WIDE.U32 R20, R34, R20, R8 ;  /* 0x000000142214a225 */ /* 0x000fc600078e0008 */
[----:B------:R-:W3:Y:S01]  /*0650*/  @!P3 LDC.64 R8, c[0x0][0x398] ;  /* 0x0000e600ff08bb82 */ /* 0x000ee20000000a00 */
[----:B------:R-:W-:Y:S01]  /*0660*/  @!P1 IMAD R31, R27, R31, R12 ;  /* 0x0000001f1b1f9224 */ /* 0x000fe200078e020c */
[----:B------:R-:W-:Y:S01]  /*0670*/  @!P3 IADD3.X R27, PT, PT, RZ, R35, RZ, P6, !PT ;  /* 0x00000023ff1bb210 */ /* 0x000fe200037fe4ff */
[----:B--2---:R-:W-:Y:S01]  /*0680*/  @!P2 IMAD R29, R35, R14, RZ ;  /* 0x0000000e231da224 */ /* 0x004fe200078e02ff */
[----:B------:R-:W-:Y:S02]  /*0690*/  @!P2 IADD3 R30, PT, PT, R21, R30, RZ ;  /* 0x0000001e151ea210 */ /* 0x000fe40007ffe0ff */
[C---:B------:R-:W-:Y:S01]  /*06a0*/  @!P0 IADD3 R49, P6, PT, R34.reuse, 0x60, RZ ;  /* 0x0000006022318810 */ /* 0x040fe20007fde0ff */
[----:B------:R-:W-:Y:S01]  /*06b0*/  @!P2 IMAD R29, R34, R15, R29 ;  /* 0x0000000f221da224 */ /* 0x000fe200078e021d */
[----:B------:R-:W2:Y:S01]  /*06c0*/  @!P2 LDC.64 R12, c[0x0][0x380] ;  /* 0x0000e000ff0cab82 */ /* 0x000ea20000000a00 */
[----:B0-----:R-:W-:Y:S01]  /*06d0*/  @!P1 LEA R56, P4, R22, R16, 0x1 ;  /* 0x0000001016389211 */ /* 0x001fe200078808ff */
[----:B------:R-:W-:Y:S01]  /*06e0*/  @!P2 IMAD.WIDE.U32 R14, R34, R14, R24 ;  /* 0x0000000e220ea225 */ /* 0x000fe200078e0018 */
[----:B------:R-:W-:-:S02]  /*06f0*/  @!P1 IADD3 R16, PT, PT, R19, R31, RZ ;  /* 0x0000001f13109210 */ /* 0x000fc40007ffe0ff */
[----:B------:R-:W-:Y:S02]  /*0700*/  @!P1 LEA.HI.X R57, R22, R17, R23, 0x1, P4 ;  /* 0x0000001116399211 */ /* 0x000fe400020f0c17 */
[----:B------:R-:W-:Y:S01]  /*0710*/  @!P2 IADD3 R29, PT, PT, R15, R29, RZ ;  /* 0x0000001d0f1da210 */ /* 0x000fe20007ffe0ff */
[----:B------:R-:W0:Y:S01]  /*0720*/  @!P0 LDC.64 R38, c[0x0][0x398] ;  /* 0x0000e600ff268b82 */ /* 0x000e220000000a00 */
[C---:B-1----:R-:W-:Y:S02]  /*0730*/  @!P1 LEA R46, P5, R18.reuse, R46, 0x1 ;  /* 0x0000002e122e9211 */ /* 0x042fe400078a08ff */
[----:B------:R-:W-:Y:S02]  /*0740*/  @!P0 IADD3.X R51, PT, PT, RZ, R35, RZ, P6, !PT ;  /* 0x00000023ff338210 */ /* 0x000fe400037fe4ff */
[----:B------:R-:W-:-:S03]  /*0750*/  @!P1 LEA.HI.X R47, R18, R47, R16, 0x1, P5 ;  /* 0x0000002f122f9211 */ /* 0x000fc600028f0c10 */
[----:B------:R-:W1:Y:S01]  /*0760*/  LDC.64 R10, c[0x0][0x3b0] ;  /* 0x0000ec00ff0a7b82 */ /* 0x000e620000000a00 */
[-C--:B---3--:R-:W-:Y:S02]  /*0770*/  @!P3 IMAD R27, R27, R8.reuse, RZ ;  /* 0x000000081b1bb224 */ /* 0x088fe400078e02ff */
[----:B------:R-:W-:-:S04]  /*0780*/  @!P3 IMAD.WIDE.U32 R58, R26, R8, R58 ;  /* 0x000000081a3ab225 */ /* 0x000fc800078e003a */
[----:B------:R-:W-:Y:S01]  /*0790*/  @!P3 IMAD R54, R26, R9, R27 ;  /* 0x000000091a36b224 */ /* 0x000fe200078e021b */
[C---:B--2---:R-:W-:Y:S01]  /*07a0*/  @!P2 LEA R18, P4, R20.reuse, R12, 0x1 ;  /* 0x0000000c1412a211 */ /* 0x044fe200078808ff */
[----:B------:R-:W2:Y:S01]  /*07b0*/  LDC.64 R26, c[0x0][0x3b8] ;  /* 0x0000ee00ff1a7b82 */ /* 0x000ea20000000a00 */
[----:B------:R-:W-:Y:S02]  /*07c0*/  CS2R R8, SRZ ;  /* 0x0000000000087805 */ /* 0x000fe4000001ff00 */
[----:B------:R-:W-:Y:S02]  /*07d0*/  @!P2 LEA.HI.X R19, R20, R13, R30, 0x1, P4 ;  /* 0x0000000d1413a211 */ /* 0x000fe400020f0c1e */
[----:B------:R-:W-:Y:S01]  /*07e0*/  CS2R R12, SRZ ;  /* 0x00000000000c7805 */ /* 0x000fe2000001ff00 */
[----:B0-----:R-:W-:Y:S02]  /*07f0*/  @!P0 IMAD R28, R28, R38, RZ ;  /* 0x000000261c1c8224 */ /* 0x001fe400078e02ff */
[----:B------:R-:W0:Y:S02]  /*0800*/  LDC.64 R30, c[0x0][0x3b8] ;  /* 0x0000ee00ff1e7b82 */ /* 0x000e240000000a00 */
[----:B------:R-:W-:Y:S01]  /*0810*/  @!P0 IMAD R39, R55, R39, R28 ;  /* 0x0000002737278224 */ /* 0x000fe200078e021c */
[----:B-1----:R-:W-:-:S05]  /*0820*/  @!P2 LEA R16, P5, R14, R10, 0x1 ;  /* 0x0000000a0e10a211 */ /* 0x002fca00078a08ff */
[----:B------:R-:W1:Y:S01]  /*0830*/  LDC.64 R34, c[0x0][0x3b0] ;  /* 0x0000ec00ff227b82 */ /* 0x000e620000000a00 */
[----:B------:R-:W-:Y:S02]  /*0840*/  @!P2 LEA.HI.X R17, R14, R11, R29, 0x1, P5 ;  /* 0x0000000b0e11a211 */ /* 0x000fe400028f0c1d */
[----:B------:R-:W-:Y:S02]  /*0850*/  CS2R R10, SRZ ;  /* 0x00000000000a7805 */ /* 0x000fe4000001ff00 */
[----:B------:R-:W-:-:S03]  /*0860*/  CS2R R14, SRZ ;  /* 0x00000000000e7805 */ /* 0x000fc6000001ff00 */
[----:B------:R-:W3:Y:S01]  /*0870*/  @!P3 LDC.64 R28, c[0x0][0x380] ;  /* 0x0000e000ff1cbb82 */ /* 0x000ee20000000a00 */
[----:B------:R-:W-:Y:S01]  /*0880*/  @!P0 IMAD.WIDE.U32 R60, R55, R38, R32 ;  /* 0x00000026373c8225 */ /* 0x000fe200078e0020 */
[----:B------:R4:W3:Y:S01]  /*0890*/  @!P2 LDG.E.128 R8, desc[UR4][R18.64] ;  /* 0x000000041208a981 */ /* 0x0008e2000c1e1d00 */
[----:B------:R-:W-:-:S05]  /*08a0*/  CS2R R20, SRZ ;  /* 0x0000000000147805 */ /* 0x000fca000001ff00 */
[----:B------:R-:W1:Y:S01]  /*08b0*/  @!P0 LDC.64 R36, c[0x0][0x380] ;  /* 0x0000e000ff248b82 */ /* 0x000e620000000a00 */
[----:B------:R2:W3:Y:S01]  /*08c0*/  @!P2 LDG.E.128 R12, desc[UR4][R16.64] ;  /* 0x00000004100ca981 */ /* 0x0004e2000c1e1d00 */
[----:B------:R-:W-:Y:S02]  /*08d0*/  CS2R R22, SRZ ;  /* 0x0000000000167805 */ /* 0x000fe4000001ff00 */
[----:B----4-:R-:W-:-:S04]  /*08e0*/  CS2R R18, SRZ ;  /* 0x0000000000127805 */ /* 0x010fc8000001ff00 */
[----:B------:R-:W4:Y:S01]  /*08f0*/  LDC.64 R32, c[0x0][0x3b0] ;  /* 0x0000ec00ff207b82 */ /* 0x000f220000000a00 */
[----:B------:R3:W4:Y:S01]  /*0900*/  @!P1 LDG.E.128 R20, desc[UR4][R46.64] ;  /* 0x000000042e149981 */ /* 0x000722000c1e1d00 */
[----:B--2---:R-:W-:Y:S01]  /*0910*/  CS2R R16, SRZ ;  /* 0x0000000000107805 */ /* 0x004fe2000001ff00 */
[----:B------:R-:W-:-:S05]  /*0920*/  @!P3 IMAD R50, R50, R26, RZ ;  /* 0x0000001a3232b224 */ /* 0x000fca00078e02ff */
[----:B------:R2:W4:Y:S01]  /*0930*/  @!P1 LDG.E.128 R16, desc[UR4][R56.64] ;  /* 0x0000000438109981 */ /* 0x000522000c1e1d00 */
[----:B------:R-:W-:Y:S01]  /*0940*/  @!P3 IADD3 R54, PT, PT, R59, R54, RZ ;  /* 0x000000363b36b210 */ /* 0x000fe20007ffe0ff */
[----:B------:R-:W-:Y:S01]  /*0950*/  @!P3 IMAD R27, R48, R27, R50 ;  /* 0x0000001b301bb224 */ /* 0x000fe200078e0232 */
[----:B---3--:R-:W-:Y:S02]  /*0960*/  @!P3 LEA R46, P1, R58, R28, 0x1 ;  /* 0x0000001c3a2eb211 */ /* 0x008fe400078208ff */
[----:B--2---:R-:W-:Y:S02]  /*0970*/  @!P0 MOV R56, R24 ;  /* 0x0000001800388202 */ /* 0x004fe40000000f00 */
[----:B------:R-:W-:Y:S01]  /*0980*/  @!P0 MOV R57, R25 ;  /* 0x0000001900398202 */ /* 0x000fe20000000f00 */
[----:B------:R-:W-:-:S04]  /*0990*/  @!P3 IMAD.WIDE.U32 R24, R48, R26, R24 ;  /* 0x0000001a3018b225 */ /* 0x000fc800078e0018 */
[-C--:B0-----:R-:W-:Y:S02]  /*09a0*/  @!P0 IMAD R26, R51, R30.reuse, RZ ;  /* 0x0000001e331a8224 */ /* 0x081fe400078e02ff */
[----:B------:R-:W-:Y:S01]  /*09b0*/  @!P0 IMAD.WIDE.U32 R56, R49, R30, R56 ;  /* 0x0000001e31388225 */ /* 0x000fe200078e0038 */
[----:B------:R-:W-:-:S03]  /*09c0*/  @!P3 LEA.HI.X R47, R58, R29, R54, 0x1, P1 ;  /* 0x0000001d3a2fb211 */ /* 0x000fc600008f0c36 */
[----:B------:R-:W-:Y:S01]  /*09d0*/  @!P0 IMAD R31, R49, R31, R26 ;  /* 0x0000001f311f8224 */ /* 0x000fe200078e021a */
[----:B------:R-:W-:Y:S02]  /*09e0*/  @!P0 IADD3 R39, PT, PT, R61, R39, RZ ;  /* 0x000000273d278210 */ /* 0x000fe40007ffe0ff */
[----:B-1----:R-:W-:Y:S02]  /*09f0*/  @!P0 LEA R50, P1, R60, R36, 0x1 ;  /* 0x000000243c328211 */ /* 0x002fe400078208ff */
[----:B------:R-:W-:Y:S02]  /*0a00*/  @!P3 IADD3 R27, PT, PT, R25, R27, RZ ;  /* 0x0000001b191bb210 */ /* 0x000fe40007ffe0ff */
[----:B------:R-:W-:Y:S02]  /*0a10*/  @!P3 LEA R34, P2, R24, R34, 0x1 ;  /* 0x000000221822b211 */ /* 0x000fe400078408ff */
[----:B------:R-:W-:Y:S02]  /*0a20*/  CS2R R28, SRZ ;  /* 0x00000000001c7805 */ /* 0x000fe4000001ff00 */
[----:B------:R-:W-:-:S02]  /*0a30*/  @!P0 IADD3 R36, PT, PT, R57, R31, RZ ;  /* 0x0000001f39248210 */ /* 0x000fc40007ffe0ff */
[----:B------:R-:W-:Y:S02]  /*0a40*/  CS2R R30, SRZ ;  /* 0x00000000001e7805 */ /* 0x000fe4000001ff00 */
[----:B------:R-:W-:Y:S02]  /*0a50*/  @!P0 LEA.HI.X R51, R60, R37, R39, 0x1, P1 ;  /* 0x000000253c338211 */ /* 0x000fe400008f0c27 */
[----:B------:R-:W-:Y:S02]  /*0a60*/  @!P3 LEA.HI.X R35, R24, R35, R27, 0x1, P2 ;  /* 0x000000231823b211 */ /* 0x000fe400010f0c1b */
[C---:B----4-:R-:W-:Y:S02]  /*0a70*/  @!P0 LEA R48, P1, R56.reuse, R32, 0x1 ;  /* 0x0000002038308211 */ /* 0x050fe400078208ff */
[----:B------:R-:W-:Y:S02]  /*0a80*/  CS2R R24, SRZ ;  /* 0x0000000000187805 */ /* 0x000fe4000001ff00 */
[----:B------:R-:W-:Y:S01]  /*0a90*/  CS2R R26, SRZ ;  /* 0x00000000001a7805 */ /* 0x000fe2000001ff00 */
[----:B------:R0:W2:Y:S01]  /*0aa0*/  @!P3 LDG.E.128 R28, desc[UR4][R34.64] ;  /* 0x00000004221cb981 */ /* 0x0000a2000c1e1d00 */
[----:B------:R-:W-:-:S02]  /*0ab0*/  @!P0 LEA.HI.X R49, R56, R33, R36, 0x1, P1 ;  /* 0x0000002138318211 */ /* 0x000fc400008f0c24 */
[----:B------:R-:W-:Y:S02]  /*0ac0*/  CS2R R32, SRZ ;  /* 0x0000000000207805 */ /* 0x000fe4000001ff00 */
[----:B------:R-:W-:Y:S02]  /*0ad0*/  CS2R R36, SRZ ;  /* 0x0000000000247805 */ /* 0x000fe4000001ff00 */
[----:B------:R-:W-:Y:S01]  /*0ae0*/  CS2R R38, SRZ ;  /* 0x0000000000267805 */ /* 0x000fe2000001ff00 */
[----:B------:R1:W3:Y:S01]  /*0af0*/  @!P3 LDG.E.128 R24, desc[UR4][R46.64] ;  /* 0x000000042e18b981 */ /* 0x0002e2000c1e1d00 */
[----:B0-----:R-:W-:-:S04]  /*0b00*/  CS2R R34, SRZ ;  /* 0x0000000000227805 */ /* 0x001fc8000001ff00 */
[----:B------:R0:W4:Y:S01]  /*0b10*/  @!P0 LDG.E.128 R36, desc[UR4][R48.64] ;  /* 0x0000000430248981 */ /* 0x000122000c1e1d00 */
[----:B-1----:R-:W1:Y:S03]  /*0b20*/  LDC.64 R46, c[0x0][0x400] ;  /* 0x00010000ff2e7b82 */ /* 0x002e660000000a00 */
[----:B------:R0:W4:Y:S01]  /*0b30*/  @!P0 LDG.E.128 R32, desc[UR4][R50.64] ;  /* 0x0000000432208981 */ /* 0x000122000c1e1d00 */
[----:B------:R-:W-:-:S04]  /*0b40*/  ISETP.GE.AND P0, PT, R4, R7, PT ;  /* 0x000000070400720c */ /* 0x000fc80003f06270 */
[----:B------:R-:W-:Y:S01]  /*0b50*/  ISETP.GT.U32.OR P0, PT, R4, 0x7f, P0 ;  /* 0x0000007f0400780c */ /* 0x000fe20000704470 */
[----:B0-----:R-:W0:-:S12]  /*0b60*/  LDC.64 R48, c[0x0][0x408] ;  /* 0x00010200ff307b82 */ /* 0x001e180000000a00 */
[----:B------:R-:W-:Y:S01]  /*0b70*/  @!P0 IADD3 R55, PT, PT, R5, R4, RZ ;  /* 0x0000000405378210 */ /* 0x000fe20007ffe0ff */
[----:B------:R-:W0:Y:S03]  /*0b80*/  @!P0 LDC.64 R50, c[0x0][0x3f8] ;  /* 0x0000fe00ff328b82 */ /* 0x000e260000000a00 */
[----:B------:R-:W-:-:S04]  /*0b90*/  @!P0 IADD3 R42, P1, PT, R55, R42, RZ ;  /* 0x0000002a372a8210 */ /* 0x000fc80007f3e0ff */
[----:B------:R-:W-:-:S03]  /*0ba0*/  @!P0 IADD3.X R43, PT, PT, RZ, R43, RZ, P1, !PT ;  /* 0x0000002bff2b8210 */ /* 0x000fc60000ffe4ff */
[----:B-1----:R-:W-:-:S04]  /*0bb0*/  @!P0 IMAD.WIDE.U32 R42, R46, UR6, R42 ;  /* 0x000000062e2a8c25 */ /* 0x002fc8000f8e002a */
[----:B------:R-:W-:Y:S02]  /*0bc0*/  @!P0 IMAD R43, R47, UR6, R43 ;  /* 0x000000062f2b8c24 */ /* 0x000fe4000f8e022b */
[----:B0-----:R-:W-:-:S04]  /*0bd0*/  @!P0 IMAD.WIDE.U32 R42, R41, R48, R42 ;  /* 0x00000030292a8225 */ /* 0x001fc800078e002a */
[----:B------:R-:W-:Y:S01]  /*0be0*/  @!P0 IMAD R49, R41, R49, R43 ;  /* 0x0000003129318224 */ /* 0x000fe200078e022b */
[----:B------:R-:W-:-:S04]  /*0bf0*/  @!P0 LEA R50, P1, R42, R50, 0x2 ;  /* 0x000000322a328211 */ /* 0x000fc800078210ff */
[----:B------:R-:W-:Y:S02]  /*0c00*/  @!P0 LEA.HI.X R51, R42, R51, R49, 0x2, P1 ;  /* 0x000000332a338211 */ /* 0x000fe400008f1431 */
[----:B------:R-:W-:-:S06]  /*0c10*/  MOV R49, 0x7f800000 ;  /* 0x7f80000000317802 */ /* 0x000fcc0000000f00 */
[----:B------:R0:W5:Y:S01]  /*0c20*/  @!P0 LDG.E R49, desc[UR4][R50.64] ;  /* 0x0000000432318981 */ /* 0x000162000c1e1900 */
[----:B------:R-:W-:Y:S01]  /*0c30*/  ISETP.NE.AND P1, PT, R44, RZ, PT ;  /* 0x000000ff2c00720c */ /* 0x000fe20003f25270 */
[----:B------:R-:W-:Y:S01]  /*0c40*/  BSSY.RECONVERGENT B0, `(.L_x_40) ;  /* 0x00000a4000007945 */ /* 0x000fe20003800200 */
[--C-:B------:R-:W-:Y:S02]  /*0c50*/  HADD2.F32 R47, -RZ, R8.reuse.H1_H1 ;  /* 0x30000008ff2f7230 */ /* 0x100fe40000004100 */
[----:B------:R-:W-:Y:S02]  /*0c60*/  HADD2.F32 R42, -RZ, R8.H0_H0 ;  /* 0x20000008ff2a7230 */ /* 0x000fe40000004100 */
[--C-:B------:R-:W-:Y:S02]  /*0c70*/  HADD2.F32 R48, -RZ, R12.reuse.H1_H1 ;  /* 0x3000000cff307230 */ /* 0x100fe40000004100 */
[----:B------:R-:W-:-:S03]  /*0c80*/  HADD2.F32 R55, -RZ, R12.H0_H0 ;  /* 0x2000000cff377230 */ /* 0x000fc60000004100 */
[----:B------:R-:W-:Y:S01]  /*0c90*/  FMUL.FTZ R59, R47, R48 ;  /* 0x000000302f3b7220 */ /* 0x000fe20000410000 */
[--C-:B------:R-:W-:Y:S02]  /*0ca0*/  HADD2.F32 R48, -RZ, R14.reuse.H0_H0 ;  /* 0x2000000eff307230 */ /* 0x100fe40000004100 */
[----:B------:R-:W-:Y:S02]  /*0cb0*/  HADD2.F32 R47, -RZ, R14.H1_H1 ;  /* 0x3000000eff2f7230 */ /* 0x000fe40000004100 */
[----:B------:R-:W-:Y:S02]  /*0cc0*/  HADD2.F32 R57, -RZ, R20.H1_H1 ;  /* 0x30000014ff397230 */ /* 0x000fe40000004100 */
[----:B------:R-:W-:Y:S01]  /*0cd0*/  FFMA.FTZ R55, R42, R55, R59 ;  /* 0x000000372a377223 */ /* 0x000fe2000001003b */
[----:B------:R-:W-:Y:S02]  /*0ce0*/  HADD2.F32 R8, -RZ, R9.H0_H0 ;  /* 0x20000009ff087230 */ /* 0x000fe40000004100 */
[----:B0-----:R-:W-:-:S02]  /*0cf0*/  HADD2.F32 R51, -RZ, R13.H0_H0 ;  /* 0x2000000dff337230 */ /* 0x001fc40000004100 */
[--C-:B------:R-:W-:Y:S02]  /*0d00*/  HADD2.F32 R14, -RZ, R16.reuse.H1_H1 ;  /* 0x30000010ff0e7230 */ /* 0x100fe40000004100 */
[----:B------:R-:W-:Y:S02]  /*0d10*/  HADD2.F32 R50, -RZ, R13.H1_H1 ;  /* 0x3000000dff327230 */ /* 0x000fe40000004100 */
[--C-:B------:R-:W-:Y:S02]  /*0d20*/  HADD2.F32 R13, -RZ, R15.reuse.H0_H0 ;  /* 0x2000000fff0d7230 */ /* 0x100fe40000004100 */
[----:B------:R-:W-:Y:S02]  /*0d30*/  HADD2.F32 R12, -RZ, R15.H1_H1 ;  /* 0x3000000fff0c7230 */ /* 0x000fe40000004100 */
[----:B------:R-:W-:Y:S01]  /*0d40*/  FMUL.FTZ R57, R14, R57 ;  /* 0x000000390e397220 */ /* 0x000fe20000410000 */
[----:B------:R-:W-:Y:S02]  /*0d50*/  HADD2.F32 R16, -RZ, R16.H0_H0 ;  /* 0x20000010ff107230 */ /* 0x000fe40000004100 */
[----:B------:R-:W-:-:S02]  /*0d60*/  HADD2.F32 R15, -RZ, R20.H0_H0 ;  /* 0x20000014ff0f7230 */ /* 0x000fc40000004100 */
[----:B------:R-:W-:Y:S01]  /*0d70*/  FFMA.FTZ R14, R8, R51, R55 ;  /* 0x00000033080e7223 */ /* 0x000fe20000010037 */
[----:B------:R-:W-:Y:S02]  /*0d80*/  HADD2.F32 R43, -RZ, R9.H1_H1 ;  /* 0x30000009ff2b7230 */ /* 0x000fe40000004100 */
[----:B------:R-:W-:Y:S02]  /*0d90*/  HADD2.F32 R8, -RZ, R17.H0_H0 ;  /* 0x20000011ff087230 */ /* 0x000fe40000004100 */
[----:B------:R-:W-:Y:S01]  /*0da0*/  FFMA.FTZ R15, R16, R15, R57 ;  /* 0x0000000f100f7223 */ /* 0x000fe20000010039 */
[----:B------:R-:W-:Y:S02]  /*0db0*/  HADD2.F32 R51, -RZ, R21.H0_H0 ;  /* 0x20000015ff337230 */ /* 0x000fe40000004100 */
[----:B------:R-:W-:Y:S01]  /*0dc0*/  FFMA.FTZ R50, R43, R50, R14 ;  /* 0x000000322b327223 */ /* 0x000fe2000001000e */
[----:B------:R-:W-:Y:S02]  /*0dd0*/  HADD2.F32 R9, -RZ, R10.H0_H0 ;  /* 0x2000000aff097230 */ /* 0x000fe40000004100 */
[----:B------:R-:W-:-:S02]  /*0de0*/  HADD2.F32 R17, -RZ, R17.H1_H1 ;  /* 0x30000011ff117230 */ /* 0x000fc40000004100 */
[----:B------:R-:W-:Y:S01]  /*0df0*/  FFMA.FTZ R16, R8, R51, R15 ;  /* 0x0000003308107223 */ /* 0x000fe2000001000f */
[----:B------:R-:W-:Y:S02]  /*0e00*/  HADD2.F32 R14, -RZ, R21.H1_H1 ;  /* 0x30000015ff0e7230 */ /* 0x000fe40000004100 */
[----:B------:R-:W-:Y:S01]  /*0e10*/  FFMA.FTZ R15, R9, R48, R50 ;  /* 0x00000030090f7223 */ /* 0x000fe20000010032 */
[----:B------:R-:W-:Y:S02]  /*0e20*/  HADD2.F32 R46, -RZ, R10.H1_H1 ;  /* 0x3000000aff2e7230 */ /* 0x000fe40000004100 */
[----:B------:R-:W-:Y:S02]  /*0e30*/  HADD2.F32 R8, -RZ, R18.H0_H0 ;  /* 0x20000012ff087230 */ /* 0x000fe40000004100 */
[----:B------:R-:W-:Y:S01]  /*0e40*/  FFMA.FTZ R17, R17, R14, R16 ;  /* 0x0000000e11117223 */ /* 0x000fe20000010010 */
[----:B------:R-:W-:Y:S02]  /*0e50*/  HADD2.F32 R9, -RZ, R22.H0_H0 ;  /* 0x20000016ff097230 */ /* 0x000fe40000004100 */
[----:B------:R-:W-:Y:S01]  /*0e60*/  FFMA.FTZ R47, R46, R47, R15 ;  /* 0x0000002f2e2f7223 */ /* 0x000fe2000001000f */
[----:B------:R-:W-:-:S02]  /*0e70*/  HADD2.F32 R10, -RZ, R11.H0_H0 ;  /* 0x2000000bff0a7230 */ /* 0x000fc40000004100 */
[----:B------:R-:W-:Y:S02]  /*0e80*/  HADD2.F32 R18, -RZ, R18.H1_H1 ;  /* 0x30000012ff127230 */ /* 0x000fe40000004100 */
[----:B------:R-:W-:Y:S01]  /*0e90*/  FFMA.FTZ R17, R8, R9, R17 ;  /* 0x0000000908117223 */ /* 0x000fe20000010011 */
[----:B------:R-:W-:Y:S02]  /*0ea0*/  HADD2.F32 R15, -RZ, R22.H1_H1 ;  /* 0x30000016ff0f7230 */ /* 0x000fe40000004100 */
[----:B------:R-:W-:Y:S01]  /*0eb0*/  FFMA.FTZ R8, R10, R13, R47 ;  /* 0x0000000d0a087223 */ /* 0x000fe2000001002f */
[----:B------:R-:W-:Y:S02]  /*0ec0*/  HADD2.F32 R11, -RZ, R11.H1_H1 ;  /* 0x3000000bff0b7230 */ /* 0x000fe40000004100 */
[----:B------:R-:W-:Y:S01]  /*0ed0*/  FFMA.FTZ R15, R18, R15, R17 ;  /* 0x0000000f120f7223 */ /* 0x000fe20000010011 */
[----:B------:R-:W-:Y:S02]  /*0ee0*/  HADD2.F32 R9, -RZ, R23.H0_H0 ;  /* 0x20000017ff097230 */ /* 0x000fe40000004100 */
[----:B------:R-:W-:Y:S01]  /*0ef0*/  FFMA.FTZ R11, R11, R12, R8 ;  /* 0x0000000c0b0b7223 */ /* 0x000fe20000010008 */
[----:B--2---:R-:W-:-:S02]  /*0f00*/  HADD2.F32 R21, -RZ, R28.H1_H1 ;  /* 0x3000001cff157230 */ /* 0x004fc40000004100 */
[----:B------:R-:W-:Y:S02]  /*0f10*/  HADD2.F32 R8, -RZ, R23.H1_H1 ;  /* 0x30000017ff087230 */ /* 0x000fe40000004100 */
[--C-:B---3--:R-:W-:Y:S02]  /*0f20*/  HADD2.F32 R17, -RZ, R24.reuse.H0_H0 ;  /* 0x20000018ff117230 */ /* 0x108fe40000004100 */
[----:B------:R-:W-:Y:S02]  /*0f30*/  HADD2.F32 R24, -RZ, R24.H1_H1 ;  /* 0x30000018ff187230 */ /* 0x000fe40000004100 */
[----:B------:R-:W-:Y:S02]  /*0f40*/  HADD2.F32 R22, -RZ, R28.H0_H0 ;  /* 0x2000001cff167230 */ /* 0x000fe40000004100 */
[----:B----4-:R-:W-:Y:S02]  /*0f50*/  HADD2.F32 R23, -RZ, R36.H1_H1 ;  /* 0x30000024ff177230 */ /* 0x010fe40000004100 */
[----:B------:R-:W-:Y:S01]  /*0f60*/  FMUL.FTZ R24, R24, R21 ;  /* 0x0000001518187220 */ /* 0x000fe20000410000 */
[----:B------:R-:W-:-:S02]  /*0f70*/  HADD2.F32 R18, -RZ, R32.H1_H1 ;  /* 0x30000020ff127230 */ /* 0x000fc40000004100 */
[--C-:B------:R-:W-:Y:S02]  /*0f80*/  HADD2.F32 R43, -RZ, R29.reuse.H0_H0 ;  /* 0x2000001dff2b7230 */ /* 0x100fe40000004100 */
        /* <DEDUP_REMOVED lines=10> */
[----:B------:R-:W-:Y:S02]  /*1030*/  HADD2.F32 R25, -RZ, R25.H1_H1 ;  /* 0x30000019ff197230 */ /* 0x000fe40000004100 */
[----:B------:R-:W-:Y:S02]  /*1040*/  HADD2.F32 R10, -RZ, R19.H0_H0 ;  /* 0x20000013ff0a7230 */ /* 0x000fe40000004100 */
        /* <DEDUP_REMOVED lines=8> */
[----:B------:R-:W-:Y:S01]  /*10d0*/  FFMA.FTZ R20, R33, R20, R32 ;  /* 0x0000001421147223 */ /* 0x000fe20000010020 */
        /* <DEDUP_REMOVED lines=12> */
[----:B------:R-:W-:Y:S02]  /*11a0*/  HADD2.F32 R16, -RZ, R39.H0_H0 ;  /* 0x20000027ff107230 */ /* 0x000fe40000004100 */
[----:B------:R-:W-:Y:S01]  /*11b0*/  FFMA.FTZ R26, R9, R14, R26 ;  /* 0x0000000e091a7223 */ /* 0x000fe2000001001a */
[----:B------:R-:W-:Y:S02]  /*11c0*/  HADD2.F32 R19, -RZ, R19.H1_H1 ;  /* 0x30000013ff137230 */ /* 0x000fe40000004100 */
[----:B------:R-:W-:-:S02]  /*11d0*/  HADD2.F32 R27, -RZ, R27.H1_H1 ;  /* 0x3000001bff1b7230 */ /* 0x000fc40000004100 */
[----:B------:R-:W-:Y:S01]  /*11e0*/  FFMA.FTZ R16, R13, R16, R34 ;  /* 0x000000100d107223 */ /* 0x000fe20000010022 */
[----:B------:R-:W-:Y:S02]  /*11f0*/  HADD2.F32 R12, -RZ, R31.H1_H1 ;  /* 0x3000001fff0c7230 */ /* 0x000fe40000004100 */
[----:B------:R-:W-:Y:S02]  /*1200*/  HADD2.F32 R35, -RZ, R35.H1_H1 ;  /* 0x30000023ff237230 */ /* 0x000fe40000004100 */
[----:B------:R-:W-:Y:S02]  /*1210*/  HADD2.F32 R14, -RZ, R39.H1_H1 ;  /* 0x30000027ff0e7230 */ /* 0x000fe40000004100 */
[----:B------:R-:W-:Y:S01]  /*1220*/  FFMA.FTZ R10, R19, R8, R10 ;  /* 0x00000008130a7223 */ /* 0x000fe2000001000a */
[----:B------:R-:W-:Y:S01]  /*1230*/  FFMA.FTZ R12, R27, R12, R26 ;  /* 0x0000000c1b0c7223 */ /* 0x000fe2000001001a */
[----:B------:R-:W0:Y:S01]  /*1240*/  SHFL.BFLY PT, R8, R11, 0x4, 0x1f ;  /* 0x0c801f000b087f89 */ /* 0x000e2200000e0000 */
[----:B------:R-:W-:-:S03]  /*1250*/  FFMA.FTZ R35, R35, R14, R16 ;  /* 0x0000000e23237223 */ /* 0x000fc60000010010 */
[----:B------:R-:W1:Y:S04]  /*1260*/  SHFL.BFLY PT, R9, R10, 0x4, 0x1f ;  /* 0x0c801f000a097f89 */ /* 0x000e6800000e0000 */
[----:B------:R-:W2:Y:S04]  /*1270*/  SHFL.BFLY PT, R13, R12, 0x4, 0x1f ;  /* 0x0c801f000c0d7f89 */ /* 0x000ea800000e0000 */
[----:B------:R-:W3:Y:S01]  /*1280*/  SHFL.BFLY PT, R18, R35, 0x4, 0x1f ;  /* 0x0c801f0023127f89 */ /* 0x000ee200000e0000 */
[----:B0-----:R-:W-:Y:S01]  /*1290*/  FADD.FTZ R8, R11, R8 ;  /* 0x000000080b087221 */ /* 0x001fe20000010000 */
[----:B-1----:R-:W-:-:S04]  /*12a0*/  FADD.FTZ R14, R10, R9 ;  /* 0x000000090a0e7221 */ /* 0x002fc80000010000 */
[----:B------:R-:W0:Y:S01]  /*12b0*/  SHFL.BFLY PT, R9, R8, 0x2, 0x1f ;  /* 0x0c401f0008097f89 */ /* 0x000e2200000e0000 */
[----:B--2---:R-:W-:Y:S01]  /*12c0*/  FADD.FTZ R16, R12, R13 ;  /* 0x0000000d0c107221 */ /* 0x004fe20000010000 */
[----:B---3--:R-:W-:Y:S02]  /*12d0*/  FADD.FTZ R18, R35, R18 ;  /* 0x0000001223127221 */ /* 0x008fe40000010000 */
[----:B------:R-:W1:Y:S04]  /*12e0*/  SHFL.BFLY PT, R13, R14, 0x2, 0x1f ;  /* 0x0c401f000e0d7f89 */ /* 0x000e6800000e0000 */
[----:B------:R-:W2:Y:S04]  /*12f0*/  SHFL.BFLY PT, R17, R16, 0x2, 0x1f ;  /* 0x0c401f0010117f89 */ /* 0x000ea800000e0000 */
[----:B------:R-:W3:Y:S01]  /*1300*/  SHFL.BFLY PT, R11, R18, 0x2, 0x1f ;  /* 0x0c401f00120b7f89 */ /* 0x000ee200000e0000 */
[----:B------:R-:W-:Y:S01]  /*1310*/  IADD3 R20, PT, PT, R53, 0x7f, RZ ;  /* 0x0000007f35147810 */ /* 0x000fe20007ffe0ff */
[----:B0-----:R-:W-:-:S03]  /*1320*/  FADD.FTZ R12, R8, R9 ;  /* 0x00000009080c7221 */ /* 0x001fc60000010000 */
[----:B------:R-:W-:-:S04]  /*1330*/  SHF.R.S32.HI R9, RZ, 0x1f, R20 ;  /* 0x0000001fff097819 */ /* 0x000fc80000011414 */
[-C--:B------:R-:W-:Y:S01]  /*1340*/  LEA.HI R9, R9, R20.reuse, RZ, 0x7 ;  /* 0x0000001409097211 */ /* 0x080fe200078f38ff */
[----:B-1----:R-:W-:Y:S02]  /*1350*/  FADD.FTZ R15, R14, R13 ;  /* 0x0000000d0e0f7221 */ /* 0x002fe40000010000 */
[----:B------:R-:W0:Y:S01]  /*1360*/  SHFL.BFLY PT, R13, R12, 0x1, 0x1f ;  /* 0x0c201f000c0d7f89 */ /* 0x000e2200000e0000 */
[----:B--2---:R-:W-:Y:S01]  /*1370*/  FADD.FTZ R17, R16, R17 ;  /* 0x0000001110117221 */ /* 0x004fe20000010000 */
[----:B------:R-:W-:Y:S01]  /*1380*/  LOP3.LUT R9, R9, 0xffffff80, RZ, 0xc0, !PT ;  /* 0xffffff8009097812 */ /* 0x000fe200078ec0ff */
[----:B---3--:R-:W-:Y:S01]  /*1390*/  FADD.FTZ R19, R18, R11 ;  /* 0x0000000b12137221 */ /* 0x008fe20000010000 */
[----:B------:R-:W1:Y:S02]  /*13a0*/  SHFL.BFLY PT, R14, R15, 0x1, 0x1f ;  /* 0x0c201f000f0e7f89 */ /* 0x000e6400000e0000 */
[----:B------:R-:W-:Y:S01]  /*13b0*/  IADD3 R21, PT, PT, R5, R20, -R9 ;  /* 0x0000001405157210 */ /* 0x000fe20007ffe809 */
[----:B------:R-:W2:Y:S01]  /*13c0*/  LDC.64 R10, c[0x0][0x440] ;  /* 0x00011000ff0a7b82 */ /* 0x000ea20000000a00 */
[----:B------:R-:W3:Y:S04]  /*13d0*/  SHFL.BFLY PT, R16, R17, 0x1, 0x1f ;  /* 0x0c201f0011107f89 */ /* 0x000ee800000e0000 */
[----:B------:R-:W4:Y:S03]  /*13e0*/  SHFL.BFLY PT, R18, R19, 0x1, 0x1f ;  /* 0x0c201f0013127f89 */ /* 0x000f2600000e0000 */
[----:B------:R-:W2:Y:S01]  /*13f0*/  LDC.64 R8, c[0x0][0x448] ;  /* 0x00011200ff087b82 */ /* 0x000ea20000000a00 */
[----:B------:R-:W-:-:S02]  /*1400*/  IADD3 R21, PT, PT, R20, -R21, RZ ;  /* 0x8000001514157210 */ /* 0x000fc40007ffe0ff */
[----:B------:R-:W-:Y:S02]  /*1410*/  SHF.L.U32 R20, R0, 0xd, RZ ;  /* 0x0000000d00147819 */ /* 0x000fe400000006ff */
[----:B------:R-:W-:-:S04]  /*1420*/  SHF.L.U32 R23, R4, 0x2, RZ ;  /* 0x0000000204177819 */ /* 0x000fc800000006ff */
[----:B------:R-:W-:Y:S02]  /*1430*/  LOP3.LUT R23, R23, R20, RZ, 0xfc, !PT ;  /* 0x0000001417177212 */ /* 0x000fe400078efcff */
[----:B------:R-:W-:Y:S02]  /*1440*/  SHF.L.U32 R20, R3, 0x6, RZ ;  /* 0x0000000603147819 */ /* 0x000fe400000006ff */
[----:B------:R-:W-:Y:S01]  /*1450*/  ISETP.GE.AND P0, PT, R4, R21, PT ;  /* 0x000000150400720c */ /* 0x000fe20003f06270 */
[----:B0-----:R-:W-:Y:S01]  /*1460*/  FADD.FTZ R21, R12, R13 ;  /* 0x0000000d0c157221 */ /* 0x001fe20000010000 */
[----:B------:R-:W-:Y:S01]  /*1470*/  IADD3 R12, P2, PT, R20, R23, RZ ;  /* 0x00000017140c7210 */ /* 0x000fe20007f5e0ff */
[----:B-1----:R-:W-:Y:S01]  /*1480*/  FADD.FTZ R22, R15, R14 ;  /* 0x0000000e0f167221 */ /* 0x002fe20000010000 */
[----:B------:R-:W-:Y:S01]  /*1490*/  ISETP.GT.U32.OR P0, PT, R4, 0x7f, P0 ;  /* 0x0000007f0400780c */ /* 0x000fe20000704470 */
[----:B---3--:R-:W-:Y:S01]  /*14a0*/  FADD.FTZ R23, R17, R16 ;  /* 0x0000001011177221 */ /* 0x008fe20000010000 */
[----:B------:R-:W-:-:S02]  /*14b0*/  LEA.HI.X.SX32 R13, R20, RZ, 0x1, P2 ;  /* 0x000000ff140d7211 */ /* 0x000fc400010f0eff */
[----:B------:R-:W-:Y:S01]  /*14c0*/  SHF.R.S32.HI R20, RZ, 0x1f, R3 ;  /* 0x0000001fff147819 */ /* 0x000fe20000011403 */
[----:B----4-:R-:W-:Y:S01]  /*14d0*/  FADD.FTZ R18, R19, R18 ;  /* 0x0000001213127221 */ /* 0x010fe20000010000 */
[----:B------:R-:W-:Y:S07]  /*14e0*/  @P1 BRA `(.L_x_41) ;  /* 0x0000000000641947 */ /* 0x000fee0003800000 */
[----:B------:R-:W0:Y:S01]  /*14f0*/  LDC.64 R16, c[0x0][0x3e8] ;  /* 0x0000fa00ff107b82 */ /* 0x000e220000000a00 */
[----:B------:R-:W1:Y:S01]  /*1500*/  LDCU.64 UR8, c[0x0][0x3f0] ;  /* 0x00007e00ff0877ac */ /* 0x000e620008000a00 */
[----:B------:R-:W-:Y:S02]  /*1510*/  IADD3 R14, P1, PT, R5, R3, RZ ;  /* 0x00000003050e7210 */ /* 0x000fe40007f3e0ff */
[-C--:B------:R-:W-:Y:S01]  /*1520*/  ISETP.GE.AND P4, PT, R6, R7.reuse, PT ;  /* 0x000000070600720c */ /* 0x080fe20003f86270 */
[----:B------:R-:W3:Y:S01]  /*1530*/  LDCU.64 UR10, c[0x0][0x3d0] ;  /* 0x00007a00ff0a77ac */ /* 0x000ee20008000a00 */
[----:B------:R-:W-:Y:S02]  /*1540*/  IADD3.X R15, PT, PT, RZ, R20, RZ, P1, !PT ;  /* 0x00000014ff0f7210 */ /* 0x000fe40000ffe4ff */
[-C--:B------:R-:W-:Y:S02]  /*1550*/  ISETP.GE.AND P1, PT, R52, R7.reuse, PT ;  /* 0x000000073400720c */ /* 0x080fe40003f26270 */
[----:B------:R-:W-:Y:S01]  /*1560*/  ISETP.GE.AND P3, PT, R40, R7, PT ;  /* 0x000000072800720c */ /* 0x000fe20003f66270 */
[----:B0-----:R-:W-:-:S04]  /*1570*/  IMAD.WIDE.U32 R14, R16, UR6, R14 ;  /* 0x00000006100e7c25 */ /* 0x001fc8000f8e000e */
[----:B------:R-:W-:Y:S01]  /*1580*/  IMAD R15, R17, UR6, R15 ;  /* 0x00000006110f7c24 */ /* 0x000fe2000f8e020f */
[----:B------:R-:W-:Y:S01]  /*1590*/  FSEL R17, R22, RZ, !P3 ;  /* 0x000000ff16117208 */ /* 0x000fe20005800000 */
[----:B-1----:R-:W-:-:S04]  /*15a0*/  IMAD.WIDE.U32 R14, R41, UR8, R14 ;  /* 0x00000008290e7c25 */ /* 0x002fc8000f8e000e */
[----:B------:R-:W-:Y:S01]  /*15b0*/  IMAD R16, R41, UR9, R15 ;  /* 0x0000000929107c24 */ /* 0x000fe2000f8e020f */
[----:B------:R-:W-:-:S04]  /*15c0*/  IADD3 R15, P2, PT, R6, R14, RZ ;  /* 0x0000000e060f7210 */ /* 0x000fc80007f5e0ff */
[----:B------:R-:W-:Y:S02]  /*15d0*/  IADD3.X R16, PT, PT, RZ, R16, RZ, P2, !PT ;  /* 0x00000010ff107210 */ /* 0x000fe400017fe4ff */
[----:B---3--:R-:W-:Y:S02]  /*15e0*/  LEA R14, P5, R15, UR10, 0x2 ;  /* 0x0000000a0f0e7c11 */ /* 0x008fe4000f8a10ff */
[----:B------:R-:W-:Y:S02]  /*15f0*/  ISETP.GE.AND P2, PT, R45, R7, PT ;  /* 0x000000072d00720c */ /* 0x000fe40003f46270 */
[----:B------:R-:W-:Y:S02]  /*1600*/  FSEL R7, R21, RZ, !P4 ;  /* 0x000000ff15077208 */ /* 0x000fe40006000000 */
[----:B------:R-:W-:Y:S02]  /*1610*/  LEA.HI.X R15, R15, UR11, R16, 0x2, P5 ;  /* 0x0000000b0f0f7c11 */ /* 0x000fe4000a8f1410 */
[----:B------:R-:W-:-:S02]  /*1620*/  FSEL R19, R23, RZ, !P2 ;  /* 0x000000ff17137208 */ /* 0x000fc40005000000 */
[----:B------:R-:W-:Y:S01]  /*1630*/  FSEL R21, R18, RZ, !P1 ;  /* 0x000000ff12157208 */ /* 0x000fe20004800000 */
[----:B------:R0:W-:Y:S04]  /*1640*/  STG.E desc[UR4][R14.64], R7 ;  /* 0x000000070e007986 */ /* 0x0001e8000c101904 */
[----:B------:R0:W-:Y:S04]  /*1650*/  STG.E desc[UR4][R14.64+0x80], R17 ;  /* 0x000080110e007986 */ /* 0x0001e8000c101904 */
[----:B------:R0:W-:Y:S04]  /*1660*/  STG.E desc[UR4][R14.64+0x100], R19 ;  /* 0x000100130e007986 */ /* 0x0001e8000c101904 */
[----:B------:R0:W-:Y:S02]  /*1670*/  STG.E desc[UR4][R14.64+0x180], R21 ;  /* 0x000180150e007986 */ /* 0x0001e4000c101904 */
.L_x_41:
[----:B------:R-:W-:Y:S05]  /*1680*/  BSYNC.RECONVERGENT B0 ;  /* 0x0000000000007941 */ /* 0x000fea0003800200 */
.L_x_40:
[----:B------:R-:W-:Y:S04]  /*1690*/  BSSY.RECONVERGENT B0, `(.L_x_42) ;  /* 0x0000012000007945 */ /* 0x000fe80003800200 */
[----:B------:R-:W-:Y:S05]  /*16a0*/  @P0 BRA `(.L_x_43) ;  /* 0x0000000000400947 */ /* 0x000fea0003800000 */
[----:B0-----:R-:W0:Y:S01]  /*16b0*/  LDC.64 R14, c[0x0][0x418] ;  /* 0x00010600ff0e7b82 */ /* 0x001e220000000a00 */
[----:B------:R-:W-:Y:S01]  /*16c0*/  IADD3 R6, PT, PT, R5, R4, RZ ;  /* 0x0000000405067210 */ /* 0x000fe20007ffe0ff */
[----:B------:R-:W1:Y:S03]  /*16d0*/  LDCU.64 UR8, c[0x0][0x420] ;  /* 0x00008400ff0877ac */ /* 0x000e660008000a00 */
[----:B------:R-:W-:Y:S01]  /*16e0*/  IADD3 R6, P0, PT, R6, R3, RZ ;  /* 0x0000000306067210 */ /* 0x000fe20007f1e0ff */
[C---:B-----5:R-:W-:Y:S02]  /*16f0*/  FMUL.FTZ R3, R49.reuse, 1.4426950216293334961 ;  /* 0x3fb8aa3b31037820 */ /* 0x060fe40000410000 */
[----:B------:R-:W3:Y:S01]  /*1700*/  LDC.64 R16, c[0x0][0x410] ;  /* 0x00010400ff107b82 */ /* 0x000ee20000000a00 */
[----:B------:R-:W-:Y:S02]  /*1710*/  IADD3.X R7, PT, PT, RZ, R20, RZ, P0, !PT ;  /* 0x00000014ff077210 */ /* 0x000fe400007fe4ff */
[----:B------:R-:W-:-:S04]  /*1720*/  FSETP.NEU.FTZ.AND P0, PT, R49, -INF , PT ;  /* 0xff8000003100780b */ /* 0x000fc80003f1d000 */
[----:B------:R-:W-:Y:S01]  /*1730*/  FSEL R3, R3, RZ, P0 ;  /* 0x000000ff03037208 */ /* 0x000fe20000000000 */
[----:B0-----:R-:W-:-:S04]  /*1740*/  IMAD.WIDE.U32 R6, R14, UR6, R6 ;  /* 0x000000060e067c25 */ /* 0x001fc8000f8e0006 */
[----:B------:R-:W-:Y:S02]  /*1750*/  IMAD R7, R15, UR6, R7 ;  /* 0x000000060f077c24 */ /* 0x000fe4000f8e0207 */
[----:B-1----:R-:W-:-:S04]  /*1760*/  IMAD.WIDE.U32 R6, R41, UR8, R6 ;  /* 0x0000000829067c25 */ /* 0x002fc8000f8e0006 */
[----:B------:R-:W-:Y:S01]  /*1770*/  IMAD R5, R41, UR9, R7 ;  /* 0x0000000929057c24 */ /* 0x000fe2000f8e0207 */
[----:B---3--:R-:W-:-:S04]  /*1780*/  LEA R14, P1, R6, R16, 0x2 ;  /* 0x00000010060e7211 */ /* 0x008fc800078210ff */
[----:B------:R-:W-:-:S05]  /*1790*/  LEA.HI.X R15, R6, R17, R5, 0x2, P1 ;  /* 0x00000011060f7211 */ /* 0x000fca00008f1405 */
[----:B------:R1:W-:Y:S04]  /*17a0*/  STG.E desc[UR4][R14.64], R3 ;  /* 0x000000030e007986 */ /* 0x0003e8000c101904 */
.L_x_43:
[----:B------:R-:W-:Y:S05]  /*17b0*/  BSYNC.RECONVERGENT B0 ;  /* 0x0000000000007941 */ /* 0x000fea0003800200 */
.L_x_42:
[----:B------:R-:W3:Y:S01]  /*17c0*/  LDCU.64 UR10, c[0x0][0x458] ;  /* 0x00008b00ff0a77ac */ /* 0x000ee20008000a00 */
[----:B--2---:R-:W-:Y:S01]  /*17d0*/  IMAD.WIDE.U32 R12, R10, UR6, R12 ;  /* 0x000000060a0c7c25 */ /* 0x004fe2000f8e000c */
[----:B------:R-:W2:Y:S03]  /*17e0*/  LDCU.64 UR8, c[0x0][0x428] ;  /* 0x00008500ff0877ac */ /* 0x000ea60008000a00 */
[----:B------:R-:W-:Y:S02]  /*17f0*/  IMAD R13, R11, UR6, R13 ;  /* 0x000000060b0d7c24 */ /* 0x000fe4000f8e020d */
[----:B0-----:R-:W-:-:S04]  /*1800*/  IMAD.WIDE.U32 R6, R41, R8, R12 ;  /* 0x0000000829067225 */ /* 0x001fc800078e000c */
[----:B------:R-:W-:Y:S01]  /*1810*/  IMAD R9, R41, R9, R7 ;  /* 0x0000000929097224 */ /* 0x000fe200078e0207 */
[----:B---3--:R-:W-:-:S04]  /*1820*/  ISETP.NE.U32.AND P0, PT, RZ, UR10, PT ;  /* 0x0000000aff007c0c */ /* 0x008fc8000bf05070 */
[----:B------:R-:W-:Y:S02]  /*1830*/  ISETP.NE.AND.EX P0, PT, RZ, UR11, PT, P0 ;  /* 0x0000000bff007c0c */ /* 0x000fe4000bf05300 */
[----:B--2---:R-:W-:Y:S02]  /*1840*/  LEA R8, P1, R6, UR8, 0x2 ;  /* 0x0000000806087c11 */ /* 0x004fe4000f8210ff */
[----:B------:R-:W-:Y:S02]  /*1850*/  ISETP.NE.OR P0, PT, R4, RZ, !P0 ;  /* 0x000000ff0400720c */ /* 0x000fe40004705670 */
        /* <DEDUP_REMOVED lines=10> */
[----:B-1----:R-:W1:Y:S01]  /*1900*/  LDC R3, c[0x0][0x390] ;  /* 0x0000e400ff037b82 */ /* 0x002e620000000800 */
[----:B------:R-:W2:Y:S07]  /*1910*/  LDCU UR7, c[0x0][0x450] ;  /* 0x00008a00ff0777ac */ /* 0x000eae0008000800 */
[----:B------:R-:W3:Y:S01]  /*1920*/  LDC.64 R4, c[0x0][0x458] ;  /* 0x00011600ff047b82 */ /* 0x000ee20000000a00 */
[----:B--2---:R-:W-:-:S04]  /*1930*/  IMAD R0, R0, UR7, R2 ;  /* 0x0000000700007c24 */ /* 0x004fc8000f8e0202 */
[----:B-1----:R-:W-:-:S04]  /*1940*/  IMAD R3, R0, R3, UR6 ;  /* 0x0000000600037e24 */ /* 0x002fc8000f8e0203 */
[----:B---3--:R-:W-:-:S05]  /*1950*/  IMAD.WIDE R2, R3, 0x4, R4 ;  /* 0x0000000403027825 */ /* 0x008fca00078e0204 */
[----:B------:R-:W-:Y:S01]  /*1960*/  STG.E desc[UR4][R2.64], RZ ;  /* 0x000000ff02007986 */ /* 0x000fe2000c101904 */
[----:B------:R-:W-:Y:S05]  /*1970*/  EXIT ;  /* 0x000000000000794d */ /* 0x000fea0003800000 */
.L_x_44:
        /* <DEDUP_REMOVED lines=16> */
.L_x_113:


//--------------------- .text._ZN7cutlass13device_kernelIN5flash11enable_sm90INS1_16FlashAttnBwdSm90INS1_25CollectiveMainloopBwdSm90ILi2ELi2ELi2EN4cute5tupleIJNS5_1CILi1EEES8_S8_EEENS6_IJNS7_ILi96EEENS7_ILi128EEENS7_ILi64EEEEEENS_6half_tEfNS_4arch4Sm90ELb1ELb0ELb1ELb0ELb0ELb1ELb0ELb1ELi2ELi1ELi2ELi2ELb0EEENS1_21CollectiveEpilogueBwdISD_SE_SG_Li256ELb0ELb0ELi1EEENS1_25SingleTileBwdLPTSchedulerILb0ELi128ELb0EEEEEEEEEvNT_6ParamsE --------------------------
	.section	.text._ZN7cutlass13device_kernelIN5flash11enable_sm90INS1_16FlashAttnBwdSm90INS1_25CollectiveMainloopBwdSm90ILi2ELi2ELi2EN4cute5tupleIJNS5_1CILi1EEES8_S8_EEENS6_IJNS7_ILi96EEENS7_ILi128EEENS7_ILi64EEEEEENS_6half_tEfNS_4arch4Sm90ELb1ELb0ELb1ELb0ELb0ELb1ELb0ELb1ELi2ELi1ELi2ELi2ELb0EEENS1_21CollectiveEpilogueBwdISD_SE_SG_Li256ELb0ELb0ELi1EEENS1_25SingleTileBwdLPTSchedulerILb0ELi128ELb0EEEEEEEEEvNT_6ParamsE,"ax",@progbits
	.align	128
.text._ZN7cutlass13device_kernelIN5flash11enable_sm90INS1_16FlashAttnBwdSm90INS1_25CollectiveMainloopBwdSm90ILi2ELi2ELi2EN4cute5tupleIJNS5_1CILi1EEES8_S8_EEENS6_IJNS7_ILi96EEENS7_ILi128EEENS7_ILi64EEEEEENS_6half_tEfNS_4arch4Sm90ELb1ELb0ELb1ELb0ELb0ELb1ELb0ELb1ELi2ELi1ELi2ELi2ELb0EEENS1_21CollectiveEpilogueBwdISD_SE_SG_Li256ELb0ELb0ELi1EEENS1_25SingleTileBwdLPTSchedulerILb0ELi128ELb0EEEEEEEEEvNT_6ParamsE:
        .type           _ZN7cutlass13device_kernelIN5flash11enable_sm90INS1_16FlashAttnBwdSm90INS1_25CollectiveMainloopBwdSm90ILi2ELi2ELi2EN4cute5tupleIJNS5_1CILi1EEES8_S8_EEENS6_IJNS7_ILi96EEENS7_ILi128EEENS7_ILi64EEEEEENS_6half_tEfNS_4arch4Sm90ELb1ELb0ELb1ELb0ELb0ELb1ELb0ELb1ELi2ELi1ELi2ELi2ELb0EEENS1_21CollectiveEpilogueBwdISD_SE_SG_Li256ELb0ELb0ELi1EEENS1_25SingleTileBwdLPTSchedulerILb0ELi128ELb0EEEEEEEEEvNT_6ParamsE,@function
        .size           _ZN7cutlass13device_kernelIN5flash11enable_sm90INS1_16FlashAttnBwdSm90INS1_25CollectiveMainloopBwdSm90ILi2ELi2ELi2EN4cute5tupleIJNS5_1CILi1EEES8_S8_EEENS6_IJNS7_ILi96EEENS7_ILi128EEENS7_ILi64EEEEEENS_6half_tEfNS_4arch4Sm90ELb1ELb0ELb1ELb0ELb0ELb1ELb0ELb1ELi2ELi1ELi2ELi2ELb0EEENS1_21CollectiveEpilogueBwdISD_SE_SG_Li256ELb0ELb0ELi1EEENS1_25SingleTileBwdLPTSchedulerILb0ELi128ELb0EEEEEEEEEvNT_6ParamsE,(.L_x_114 - _ZN7cutlass13device_kernelIN5flash11enable_sm90INS1_16FlashAttnBwdSm90INS1_25CollectiveMainloopBwdSm90ILi2ELi2ELi2EN4cute5tupleIJNS5_1CILi1EEES8_S8_EEENS6_IJNS7_ILi96EEENS7_ILi128EEENS7_ILi64EEEEEENS_6half_tEfNS_4arch4Sm90ELb1ELb0ELb1ELb0ELb0ELb1ELb0ELb1ELi2ELi1ELi2ELi2ELb0EEENS1_21CollectiveEpilogueBwdISD_SE_SG_Li256ELb0ELb0ELi1EEENS1_25SingleTileBwdLPTSchedulerILb0ELi128ELb0EEEEEEEEEvNT_6ParamsE)
        .other          _ZN7cutlass13device_kernelIN5flash11enable_sm90INS1_16FlashAttnBwdSm90INS1_25CollectiveMainloopBwdSm90ILi2ELi2ELi2EN4cute5tupleIJNS5_1CILi1EEES8_S8_EEENS6_IJNS7_ILi96EEENS7_ILi128EEENS7_ILi64EEEEEENS_6half_tEfNS_4arch4Sm90ELb1ELb0ELb1ELb0ELb0ELb1ELb0ELb1ELi2ELi1ELi2ELi2ELb0EEENS1_21CollectiveEpilogueBwdISD_SE_SG_Li256ELb0ELb0ELi1EEENS1_25SingleTileBwdLPTSchedulerILb0ELi128ELb0EEEEEEEEEvNT_6ParamsE,@"STO_CUDA_ENTRY STV_DEFAULT"
_ZN7cutlass13device_kernelIN5flash11enable_sm90INS1_16FlashAttnBwdSm90INS1_25CollectiveMainloopBwdSm90ILi2ELi2ELi2EN4cute5tupleIJNS5_1CILi1EEES8_S8_EEENS6_IJNS7_ILi96EEENS7_ILi128EEENS7_ILi64EEEEEENS_6half_tEfNS_4arch4Sm90ELb1ELb0ELb1ELb0ELb0ELb1ELb0ELb1ELi2ELi1ELi2ELi2ELb0EEENS1_21CollectiveEpilogueBwdISD_SE_SG_Li256ELb0ELb0ELi1EEENS1_25SingleTileBwdLPTSchedulerILb0ELi128ELb0EEEEEEEEEvNT_6ParamsE:
[----:B------:R-:W-:Y:S01]  /*0000*/  LDC R1, c[0x0][0x37c] ;  /* 0x0000df00ff017b82 */ /* 0x000fe20000000800 */
[----:B------:R-:W-:Y:S05]  /*0010*/  EXIT ;  /* 0x000000000000794d */ /* 0x000fea0003800000 */
.L_x_45:
        /* <DEDUP_REMOVED lines=14> */
.L_x_114:


//--------------------- .text._ZN7cutlass13device_kernelIN5flash11enable_sm90INS1_16FlashAttnBwdSm90INS1_25CollectiveMainloopBwdSm90ILi2ELi2ELi2EN4cute5tupleIJNS5_1CILi1EEES8_S8_EEENS6_IJNS7_ILi96EEENS7_ILi128EEENS7_ILi64EEEEEENS_6half_tEfNS_4arch4Sm90ELb1ELb0ELb1ELb0ELb1ELb1ELb0ELb1ELi2ELi1ELi2ELi2ELb0EEENS1_21CollectiveEpilogueBwdISD_SE_SG_Li256ELb0ELb0ELi1EEENS1_25SingleTileBwdLPTSchedulerILb0ELi128ELb1EEEEEEEEEvNT_6ParamsE --------------------------
	.section	.text._ZN7cutlass13device_kernelIN5flash11enable_sm90INS1_16FlashAttnBwdSm90INS1_25CollectiveMainloopBwdSm90ILi2ELi2ELi2EN4cute5tupleIJNS5_1CILi1EEES8_S8_EEENS6_IJNS7_ILi96EEENS7_ILi128EEENS7_ILi64EEEEEENS_6half_tEfNS_4arch4Sm90ELb1ELb0ELb1ELb0ELb1ELb1ELb0ELb1ELi2ELi1ELi2ELi2ELb0EEENS1_21CollectiveEpilogueBwdISD_SE_SG_Li256ELb0ELb0ELi1EEENS1_25SingleTileBwdLPTSchedulerILb0ELi128ELb1EEEEEEEEEvNT_6ParamsE,"ax",@progbits
	.align	128
.text._ZN7cutlass13device_kernelIN5flash11enable_sm90INS1_16FlashAttnBwdSm90INS1_25CollectiveMainloopBwdSm90ILi2ELi2ELi2EN4cute5tupleIJNS5_1CILi1EEES8_S8_EEENS6_IJNS7_ILi96EEENS7_ILi128EEENS7_ILi64EEEEEENS_6half_tEfNS_4arch4Sm90ELb1ELb0ELb1ELb0ELb1ELb1ELb0ELb1ELi2ELi1ELi2ELi2ELb0EEENS1_21CollectiveEpilogueBwdISD_SE_SG_Li256ELb0ELb0ELi1EEENS1_25SingleTileBwdLPTSchedulerILb0ELi128ELb1EEEEEEEEEvNT_6ParamsE:
        .type           _ZN7cutlass13device_kernelIN5flash11enable_sm90INS1_16FlashAttnBwdSm90INS1_25CollectiveMainloopBwdSm90ILi2ELi2ELi2EN4cute5tupleIJNS5_1CILi1EEES8_S8_EEENS6_IJNS7_ILi96EEENS7_ILi128EEENS7_ILi64EEEEEENS_6half_tEfNS_4arch4Sm90ELb1ELb0ELb1ELb0ELb1ELb1ELb0ELb1ELi2ELi1ELi2ELi2ELb0EEENS1_21CollectiveEpilogueBwdISD_SE_SG_Li256ELb0ELb0ELi1EEENS1_25SingleTileBwdLPTSchedulerILb0ELi128ELb1EEEEEEEEEvNT_6ParamsE,@function
        .size           _ZN7cutlass13device_kernelIN5flash11enable_sm90INS1_16FlashAttnBwdSm90INS1_25CollectiveMainloopBwdSm90ILi2ELi2ELi2EN4cute5tupleIJNS5_1CILi1EEES8_S8_EEENS6_IJNS7_ILi96EEENS7_ILi128EEENS7_ILi64EEEEEENS_6half_tEfNS_4arch4Sm90ELb1ELb0ELb1ELb0ELb1ELb1ELb0ELb1ELi2ELi1ELi2ELi2ELb0EEENS1_21CollectiveEpilogueBwdISD_SE_SG_Li256ELb0ELb0ELi1EEENS1_25SingleTileBwdLPTSchedulerILb0ELi128ELb1EEEEEEEEEvNT_6ParamsE,(.L_x_115 - _ZN7cutlass13device_kernelIN5flash11enable_sm90INS1_16FlashAttnBwdSm90INS1_25CollectiveMainloopBwdSm90ILi2ELi2ELi2EN4cute5tupleIJNS5_1CILi1EEES8_S8_EEENS6_IJNS7_ILi96EEENS7_ILi128EEENS7_ILi64EEEEEENS_6half_tEfNS_4arch4Sm90ELb1ELb0ELb1ELb0ELb1ELb1ELb0ELb1ELi2ELi1ELi2ELi2ELb0EEENS1_21CollectiveEpilogueBwdISD_SE_SG_Li256ELb0ELb0ELi1EEENS1_25SingleTileBwdLPTSchedulerILb0ELi128ELb1EEEEEEEEEvNT_6ParamsE)
        .other          _ZN7cutlass13device_kernelIN5flash11enable_sm90INS1_16FlashAttnBwdSm90INS1_25CollectiveMainloopBwdSm90ILi2ELi2ELi2EN4cute5tupleIJNS5_1CILi1EEES8_S8_EEENS6_IJNS7_ILi96EEENS7_ILi128EEENS7_ILi64EEEEEENS_6half_tEfNS_4arch4Sm90ELb1ELb0ELb1ELb0ELb1ELb1ELb0ELb1ELi2ELi1ELi2ELi2ELb0EEENS1_21CollectiveEpilogueBwdISD_SE_SG_Li256ELb0ELb0ELi1EEENS1_25SingleTileBwdLPTSchedulerILb0ELi128ELb1EEEEEEEEEvNT_6ParamsE,@"STO_CUDA_ENTRY STV_DEFAULT"
_ZN7cutlass13device_kernelIN5flash11enable_sm90INS1_16FlashAttnBwdSm90INS1_25CollectiveMainloopBwdSm90ILi2ELi2ELi2EN4cute5tupleIJNS5_1CILi1EEES8_S8_EEENS6_IJNS7_ILi96EEENS7_ILi128EEENS7_ILi64EEEEEENS_6half_tEfNS_4arch4Sm90ELb1ELb0ELb1ELb0ELb1ELb1ELb0ELb1ELi2ELi1ELi2ELi2ELb0EEENS1_21CollectiveEpilogueBwdISD_SE_SG_Li256ELb0ELb0ELi1EEENS1_25SingleTileBwdLPTSchedulerILb0ELi128ELb1EEEEEEEEEvNT_6ParamsE:
[----:B------:R-:W-:Y:S01]  /*0000*/  LDC R1, c[0x0][0x37c] ;  /* 0x0000df00ff017b82 */ /* 0x000fe20000000800 */
[----:B------:R-:W-:Y:S05]  /*0010*/  EXIT ;  /* 0x000000000000794d */ /* 0x000fea0003800000 */
.L_x_46:
        /* <DEDUP_REMOVED lines=14> */
.L_x_115:


//--------------------- .text._ZN7cutlass13device_kernelIN5flash11enable_sm90INS1_16FlashAttnBwdSm90INS1_25CollectiveMainloopBwdSm90ILi2ELi2ELi2EN4cute5tupleIJNS5_1CILi1EEES8_S8_EEENS6_IJNS7_ILi96EEENS7_ILi128EEENS7_ILi64EEEEEENS_6half_tEfNS_4arch4Sm90ELb1ELb0ELb1ELb0ELb0ELb1ELb0ELb1ELi2ELi1ELi2ELi2ELb0EEENS1_24CollectiveEpilogueBwdGQAISD_fSG_Li256ELb0ELb0EEENS1_25SingleTileBwdLPTSchedulerILb0ELi128ELb0EEEEEEEEEvNT_6ParamsE --------------------------
	.section	.text._ZN7cutlass13device_kernelIN5flash11enable_sm90INS1_16FlashAttnBwdSm90INS1_25CollectiveMainloopBwdSm90ILi2ELi2ELi2EN4cute5tupleIJNS5_1CILi1EEES8_S8_EEENS6_IJNS7_ILi96EEENS7_ILi128EEENS7_ILi64EEEEEENS_6half_tEfNS_4arch4Sm90ELb1ELb0ELb1ELb0ELb0ELb1ELb0ELb1ELi2ELi1ELi2ELi2ELb0EEENS1_24CollectiveEpilogueBwdGQAISD_fSG_Li256ELb0ELb0EEENS1_25SingleTileBwdLPTSchedulerILb0ELi128ELb0EEEEEEEEEvNT_6ParamsE,"ax",@progbits
	.align	128
.text._ZN7cutlass13device_kernelIN5flash11enable_sm90INS1_16FlashAttnBwdSm90INS1_25CollectiveMainloopBwdSm90ILi2ELi2ELi2EN4cute5tupleIJNS5_1CILi1EEES8_S8_EEENS6_IJNS7_ILi96EEENS7_ILi128EEENS7_ILi64EEEEEENS_6half_tEfNS_4arch4Sm90ELb1ELb0ELb1ELb0ELb0ELb1ELb0ELb1ELi2ELi1ELi2ELi2ELb0EEENS1_24CollectiveEpilogueBwdGQAISD_fSG_Li256ELb0ELb0EEENS1_25SingleTileBwdLPTSchedulerILb0ELi128ELb0EEEEEEEEEvNT_6ParamsE:
        .type           _ZN7cutlass13device_kernelIN5flash11enable_sm90INS1_16FlashAttnBwdSm90INS1_25CollectiveMainloopBwdSm90ILi2ELi2ELi2EN4cute5tupleIJNS5_1CILi1EEES8_S8_EEENS6_IJNS7_ILi96EEENS7_ILi128EEENS7_ILi64EEEEEENS_6half_tEfNS_4arch4Sm90ELb1ELb0ELb1ELb0ELb0ELb1ELb0ELb1ELi2ELi1ELi2ELi2ELb0EEENS1_24CollectiveEpilogueBwdGQAISD_fSG_Li256ELb0ELb0EEENS1_25SingleTileBwdLPTSchedulerILb0ELi128ELb0EEEEEEEEEvNT_6ParamsE,@function
        .size           _ZN7cutlass13device_kernelIN5flash11enable_sm90INS1_16FlashAttnBwdSm90INS1_25CollectiveMainloopBwdSm90ILi2ELi2ELi2EN4cute5tupleIJNS5_1CILi1EEES8_S8_EEENS6_IJNS7_ILi96EEENS7_ILi128EEENS7_ILi64EEEEEENS_6half_tEfNS_4arch4Sm90ELb1ELb0ELb1ELb0ELb0ELb1ELb0ELb1ELi2ELi1ELi2ELi2ELb0EEENS1_24CollectiveEpilogueBwdGQAISD_fSG_Li256ELb0ELb0EEENS1_25SingleTileBwdLPTSchedulerILb0ELi128ELb0EEEEEEEEEvNT_6ParamsE,(.L_x_116 - _ZN7cutlass13device_kernelIN5flash11enable_sm90INS1_16FlashAttnBwdSm90INS1_25CollectiveMainloopBwdSm90ILi2ELi2ELi2EN4cute5tupleIJNS5_1CILi1EEES8_S8_EEENS6_IJNS7_ILi96EEENS7_ILi128EEENS7_ILi64EEEEEENS_6half_tEfNS_4arch4Sm90ELb1ELb0ELb1ELb0ELb0ELb1ELb0ELb1ELi2ELi1ELi2ELi2ELb0EEENS1_24CollectiveEpilogueBwdGQAISD_fSG_Li256ELb0ELb0EEENS1_25SingleTileBwdLPTSchedulerILb0ELi128ELb0EEEEEEEEEvNT_6ParamsE)
        .other          _ZN7cutlass13device_kernelIN5flash11enable_sm90INS1_16FlashAttnBwdSm90INS1_25CollectiveMainloopBwdSm90ILi2ELi2ELi2EN4cute5tupleIJNS5_1CILi1EEES8_S8_EEENS6_IJNS7_ILi96EEENS7_ILi128EEENS7_ILi64EEEEEENS_6half_tEfNS_4arch4Sm90ELb1ELb0ELb1ELb0ELb0ELb1ELb0ELb1ELi2ELi1ELi2ELi2ELb0EEENS1_24CollectiveEpilogueBwdGQAISD_fSG_Li256ELb0ELb0EEENS1_25SingleTileBwdLPTSchedulerILb0ELi128ELb0EEEEEEEEEvNT_6ParamsE,@"STO_CUDA_ENTRY STV_DEFAULT"
_ZN7cutlass13device_kernelIN5flash11enable_sm90INS1_16FlashAttnBwdSm90INS1_25CollectiveMainloopBwdSm90ILi2ELi2ELi2EN4cute5tupleIJNS5_1CILi1EEES8_S8_EEENS6_IJNS7_ILi96EEENS7_ILi128EEENS7_ILi64EEEEEENS_6half_tEfNS_4arch4Sm90ELb1ELb0ELb1ELb0ELb0ELb1ELb0ELb1ELi2ELi1ELi2ELi2ELb0EEENS1_24CollectiveEpilogueBwdGQAISD_fSG_Li256ELb0ELb0EEENS1_25SingleTileBwdLPTSchedulerILb0ELi128ELb0EEEEEEEEEvNT_6ParamsE:
[----:B------:R-:W-:Y:S01]  /*0000*/  LDC R1, c[0x0][0x37c] ;  /* 0x0000df00ff017b82 */ /* 0x000fe20000000800 */
[----:B------:R-:W-:Y:S05]  /*0010*/  EXIT ;  /* 0x000000000000794d */ /* 0x000fea0003800000 */
.L_x_47:
        /* <DEDUP_REMOVED lines=14> */
.L_x_116:


//--------------------- .text._ZN7cutlass13device_kernelIN5flash11enable_sm90INS1_16FlashAttnBwdSm90INS1_25CollectiveMainloopBwdSm90ILi2ELi2ELi2EN4cute5tupleIJNS5_1CILi1EEES8_S8_EEENS6_IJNS7_ILi96EEENS7_ILi128EEENS7_ILi64EEEEEENS_6half_tEfNS_4arch4Sm90ELb1ELb0ELb1ELb0ELb1ELb1ELb0ELb1ELi2ELi1ELi2ELi2ELb0EEENS1_24CollectiveEpilogueBwdGQAISD_fSG_Li256ELb0ELb1EEENS1_25SingleTileBwdLPTSchedulerILb0ELi128ELb1EEEEEEEEEvNT_6ParamsE --------------------------
	.section	.text._ZN7cutlass13device_kernelIN5flash11enable_sm90INS1_16FlashAttnBwdSm90INS1_25CollectiveMainloopBwdSm90ILi2ELi2ELi2EN4cute5tupleIJNS5_1CILi1EEES8_S8_EEENS6_IJNS7_ILi96EEENS7_ILi128EEENS7_ILi64EEEEEENS_6half_tEfNS_4arch4Sm90ELb1ELb0ELb1ELb0ELb1ELb1ELb0ELb1ELi2ELi1ELi2ELi2ELb0EEENS1_24CollectiveEpilogueBwdGQAISD_fSG_Li256ELb0ELb1EEENS1_25SingleTileBwdLPTSchedulerILb0ELi128ELb1EEEEEEEEEvNT_6ParamsE,"ax",@progbits
	.align	128
.text._ZN7cutlass13device_kernelIN5flash11enable_sm90INS1_16FlashAttnBwdSm90INS1_25CollectiveMainloopBwdSm90ILi2ELi2ELi2EN4cute5tupleIJNS5_1CILi1EEES8_S8_EEENS6_IJNS7_ILi96EEENS7_ILi128EEENS7_ILi64EEEEEENS_6half_tEfNS_4arch4Sm90ELb1ELb0ELb1ELb0ELb1ELb1ELb0ELb1ELi2ELi1ELi2ELi2ELb0EEENS1_24CollectiveEpilogueBwdGQAISD_fSG_Li256ELb0ELb1EEENS1_25SingleTileBwdLPTSchedulerILb0ELi128ELb1EEEEEEEEEvNT_6ParamsE:
        .type           _ZN7cutlass13device_kernelIN5flash11enable_sm90INS1_16FlashAttnBwdSm90INS1_25CollectiveMainloopBwdSm90ILi2ELi2ELi2EN4cute5tupleIJNS5_1CILi1EEES8_S8_EEENS6_IJNS7_ILi96EEENS7_ILi128EEENS7_ILi64EEEEEENS_6half_tEfNS_4arch4Sm90ELb1ELb0ELb1ELb0ELb1ELb1ELb0ELb1ELi2ELi1ELi2ELi2ELb0EEENS1_24CollectiveEpilogueBwdGQAISD_fSG_Li256ELb0ELb1EEENS1_25SingleTileBwdLPTSchedulerILb0ELi128ELb1EEEEEEEEEvNT_6ParamsE,@function
        .size           _ZN7cutlass13device_kernelIN5flash11enable_sm90INS1_16FlashAttnBwdSm90INS1_25CollectiveMainloopBwdSm90ILi2ELi2ELi2EN4cute5tupleIJNS5_1CILi1EEES8_S8_EEENS6_IJNS7_ILi96EEENS7_ILi128EEENS7_ILi64EEEEEENS_6half_tEfNS_4arch4Sm90ELb1ELb0ELb1ELb0ELb1ELb1ELb0ELb1ELi2ELi1ELi2ELi2ELb0EEENS1_24CollectiveEpilogueBwdGQAISD_fSG_Li256ELb0ELb1EEENS1_25SingleTileBwdLPTSchedulerILb0ELi128ELb1EEEEEEEEEvNT_6ParamsE,(.L_x_117 - _ZN7cutlass13device_kernelIN5flash11enable_sm90INS1_16FlashAttnBwdSm90INS1_25CollectiveMainloopBwdSm90ILi2ELi2ELi2EN4cute5tupleIJNS5_1CILi1EEES8_S8_EEENS6_IJNS7_ILi96EEENS7_ILi128EEENS7_ILi64EEEEEENS_6half_tEfNS_4arch4Sm90ELb1ELb0ELb1ELb0ELb1ELb1ELb0ELb1ELi2ELi1ELi2ELi2ELb0EEENS1_24CollectiveEpilogueBwdGQAISD_fSG_Li256ELb0ELb1EEENS1_25SingleTileBwdLPTSchedulerILb0ELi128ELb1EEEEEEEEEvNT_6ParamsE)
        .other          _ZN7cutlass13device_kernelIN5flash11enable_sm90INS1_16FlashAttnBwdSm90INS1_25CollectiveMainloopBwdSm90ILi2ELi2ELi2EN4cute5tupleIJNS5_1CILi1EEES8_S8_EEENS6_IJNS7_ILi96EEENS7_ILi128EEENS7_ILi64EEEEEENS_6half_tEfNS_4arch4Sm90ELb1ELb0ELb1ELb0ELb1ELb1ELb0ELb1ELi2ELi1ELi2ELi2ELb0EEENS1_24CollectiveEpilogueBwdGQAISD_fSG_Li256ELb0ELb1EEENS1_25SingleTileBwdLPTSchedulerILb0ELi128ELb1EEEEEEEEEvNT_6ParamsE,@"STO_CUDA_ENTRY STV_DEFAULT"
_ZN7cutlass13device_kernelIN5flash11enable_sm90INS1_16FlashAttnBwdSm90INS1_25CollectiveMainloopBwdSm90ILi2ELi2ELi2EN4cute5tupleIJNS5_1CILi1EEES8_S8_EEENS6_IJNS7_ILi96EEENS7_ILi128EEENS7_ILi64EEEEEENS_6half_tEfNS_4arch4Sm90ELb1ELb0ELb1ELb0ELb1ELb1ELb0ELb1ELi2ELi1ELi2ELi2ELb0EEENS1_24CollectiveEpilogueBwdGQAISD_fSG_Li256ELb0ELb1EEENS1_25SingleTileBwdLPTSchedulerILb0ELi128ELb1EEEEEEEEEvNT_6ParamsE:
[----:B------:R-:W-:Y:S01]  /*0000*/  LDC R1, c[0x0][0x37c] ;  /* 0x0000df00ff017b82 */ /* 0x000fe20000000800 */
[----:B------:R-:W-:Y:S05]  /*0010*/  EXIT ;  /* 0x000000000000794d */ /* 0x000fea0003800000 */
.L_x_48:
        /* <DEDUP_REMOVED lines=14> */
.L_x_117:


//--------------------- .text._ZN7cutlass13device_kernelIN5flash22FlashAttnBwdPreprocessIN4cute5tupleIJNS3_1CILi96EEENS5_ILi64EEEEEENS_6half_tEfNS_4arch4Sm90ELb1ELb0EEEEEvNT_6ParamsE --------------------------
	.section	.text._ZN7cutlass13device_kernelIN5flash22FlashAttnBwdPreprocessIN4cute5tupleIJNS3_1CILi96EEENS5_ILi64EEEEEENS_6half_tEfNS_4arch4Sm90ELb1ELb0EEEEEvNT_6ParamsE,"ax",@progbits
	.align	128
.text._ZN7cutlass13device_kernelIN5flash22FlashAttnBwdPreprocessIN4cute5tupleIJNS3_1CILi96EEENS5_ILi64EEEEEENS_6half_tEfNS_4arch4Sm90ELb1ELb0EEEEEvNT_6ParamsE:
        .type           _ZN7cutlass13device_kernelIN5flash22FlashAttnBwdPreprocessIN4cute5tupleIJNS3_1CILi96EEENS5_ILi64EEEEEENS_6half_tEfNS_4arch4Sm90ELb1ELb0EEEEEvNT_6ParamsE,@function
        .size           _ZN7cutlass13device_kernelIN5flash22FlashAttnBwdPreprocessIN4cute5tupleIJNS3_1CILi96EEENS5_ILi64EEEEEENS_6half_tEfNS_4arch4Sm90ELb1ELb0EEEEEvNT_6ParamsE,(.L_x_118 - _ZN7cutlass13device_kernelIN5flash22FlashAttnBwdPreprocessIN4cute5tupleIJNS3_1CILi96EEENS5_ILi64EEEEEENS_6half_tEfNS_4arch4Sm90ELb1ELb0EEEEEvNT_6ParamsE)
        .other          _ZN7cutlass13device_kernelIN5flash22FlashAttnBwdPreprocessIN4cute5tupleIJNS3_1CILi96EEENS5_ILi64EEEEEENS_6half_tEfNS_4arch4Sm90ELb1ELb0EEEEEvNT_6ParamsE,@"STO_CUDA_ENTRY STV_DEFAULT"
_ZN7cutlass13device_kernelIN5flash22FlashAttnBwdPreprocessIN4cute5tupleIJNS3_1CILi96EEENS5_ILi64EEEEEENS_6half_tEfNS_4arch4Sm90ELb1ELb0EEEEEvNT_6ParamsE:
[----:B------:R-:W-:Y:S01]  /*0000*/  LDC R1, c[0x0][0x37c] ;  /* 0x0000df00ff017b82 */ /* 0x000fe20000000800 */
[----:B------:R-:W0:Y:S07]  /*0010*/  S2R R0, SR_TID.X ;  /* 0x0000000000007919 */ /* 0x000e2e0000002100 */
[----:B------:R-:W1:Y:S01]  /*0020*/  LDC R40, c[0x0][0x388] ;  /* 0x0000e200ff287b82 */ /* 0x000e620000000800 */
[----:B------:R-:W2:Y:S01]  /*0030*/  LDCU UR4, c[0x0][0x38c] ;  /* 0x00007180ff0477ac */ /* 0x000ea20008000800 */
[----:B------:R-:W-:Y:S01]  /*0040*/  HFMA2 R33, -RZ, RZ, 0, 0 ;  /* 0x00000000ff217431 */ /* 0x000fe200000001ff */
[----:B------:R-:W1:Y:S01]  /*0050*/  S2R R3, SR_CTAID.X ;  /* 0x0000000000037919 */ /* 0x000e620000002500 */
[----:B------:R-:W-:-:S04]  /*0060*/  HFMA2 R7, -RZ, RZ, 0, 0 ;  /* 0x00000000ff077431 */ /* 0x000fc800000001ff */
[----:B------:R-:W3:Y:S08]  /*0070*/  S2UR UR6, SR_CTAID.Y ;  /* 0x00000000000679c3 */ /* 0x000ef00000002600 */
[----:B------:R-:W3:Y:S08]  /*0080*/  LDC.64 R36, c[0x0][0x3a0] ;  /* 0x0000e800ff247b82 */ /* 0x000ef00000000a00 */
[----:B------:R-:W4:Y:S01]  /*0090*/  LDC.64 R14, c[0x0][0x3c0] ;  /* 0x0000f000ff0e7b82 */ /* 0x000f220000000a00 */
[----:B0-----:R-:W-:-:S07]  /*00a0*/  SHF.L.U32 R32, R0, 0x3, RZ ;  /* 0x0000000300207819 */ /* 0x001fce00000006ff */
[----:B------:R-:W0:Y:S01]  /*00b0*/  S2UR UR7, SR_CTAID.Z ;  /* 0x00000000000779c3 */ /* 0x000e220000002700 */
[----:B------:R-:W-:Y:S02]  /*00c0*/  SHF.R.U32.HI R6, RZ, 0x3, R0 ;  /* 0x00000003ff067819 */ /* 0x000fe40000011600 */
[----:B------:R-:W-:Y:S01]  /*00d0*/  LOP3.LUT R32, R32, 0x38, RZ, 0xc0, !PT ;  /* 0x0000003820207812 */ /* 0x000fe200078ec0ff */
[----:B-1----:R-:W-:Y:S01]  /*00e0*/  IMAD R5, R3, -0x60, R40 ;  /* 0xffffffa003057824 */ /* 0x002fe200078e0228 */
[----:B------:R-:W-:Y:S02]  /*00f0*/  IADD3 R2, PT, PT, R6, 0x20, RZ ;  /* 0x0000002006027810 */ /* 0x000fe40007ffe0ff */
[----:B--2---:R-:W-:Y:S01]  /*0100*/  ISETP.GE.AND P0, PT, R32, UR4, PT ;  /* 0x0000000420007c0c */ /* 0x004fe2000bf06270 */
[----:B------:R-:W0:Y:S01]  /*0110*/  LDC.64 R10, c[0x0][0x3a8] ;  /* 0x0000ea00ff0a7b82 */ /* 0x000e220000000a00 */
[----:B------:R-:W-:Y:S01]  /*0120*/  IADD3 R4, PT, PT, R6, 0x40, RZ ;  /* 0x0000004006047810 */ /* 0x000fe20007ffe0ff */
[----:B---3--:R-:W-:Y:S01]  /*0130*/  IMAD.WIDE.U32 R8, R36, UR6, R32 ;  /* 0x0000000624087c25 */ /* 0x008fe2000f8e0020 */
[-C--:B------:R-:W-:Y:S01]  /*0140*/  ISETP.GE.OR P2, PT, R6, R5.reuse, P0 ;  /* 0x000000050600720c */ /* 0x080fe20000746670 */
[----:B------:R-:W1:Y:S01]  /*0150*/  LDCU.64 UR4, c[0x0][0x358] ;  /* 0x00006b00ff0477ac */ /* 0x000e620008000a00 */
[-C--:B------:R-:W-:Y:S01]  /*0160*/  ISETP.GE.OR P1, PT, R2, R5.reuse, P0 ;  /* 0x000000050200720c */ /* 0x080fe20000726670 */
[----:B------:R-:W-:Y:S01]  /*0170*/  IMAD R37, R37, UR6, R9 ;  /* 0x0000000625257c24 */ /* 0x000fe2000f8e0209 */
[----:B------:R-:W-:Y:S01]  /*0180*/  ISETP.GE.OR P0, PT, R4, R5, P0 ;  /* 0x000000050400720c */ /* 0x000fe20000706670 */
[----:B------:R-:W2:Y:S01]  /*0190*/  LDC.64 R16, c[0x0][0x3c8] ;  /* 0x0000f200ff107b82 */ /* 0x000ea20000000a00 */
[----:B----4-:R-:W-:Y:S01]  /*01a0*/  IMAD.WIDE.U32 R12, R14, UR6, R32 ;  /* 0x000000060e0c7c25 */ /* 0x010fe2000f8e0020 */
[----:B------:R-:W-:-:S03]  /*01b0*/  MOV R36, R8 ;  /* 0x0000000800247202 */ /* 0x000fc60000000f00 */
[----:B------:R-:W-:Y:S02]  /*01c0*/  IMAD R13, R15, UR6, R13 ;  /* 0x000000060f0d7c24 */ /* 0x000fe4000f8e020d */
[----:B------:R-:W-:Y:S01]  /*01d0*/  IMAD.WIDE.U32 R8, R3, 0x60, R6 ;  /* 0x0000006003087825 */ /* 0x000fe200078e0006 */
[----:B------:R-:W3:Y:S04]  /*01e0*/  @!P2 LDC.64 R28, c[0x0][0x398] ;  /* 0x0000e600ff1cab82 */ /* 0x000ee80000000a00 */
[C---:B------:R-:W-:Y:S02]  /*01f0*/  @!P0 IADD3 R43, P4, PT, R8.reuse, 0x40, RZ ;  /* 0x00000040082b8810 */ /* 0x040fe40007f9e0ff */
[----:B------:R-:W-:Y:S02]  /*0200*/  @!P1 IADD3 R15, P3, PT, R8, 0x20, RZ ;  /* 0x00000020080f9810 */ /* 0x000fe40007f7e0ff */
[----:B------:R-:W4:Y:S01]  /*0210*/  LDC.64 R18, c[0x0][0x3b8] ;  /* 0x0000ee00ff127b82 */ /* 0x000f220000000a00 */
[----:B0-----:R-:W-:Y:S01]  /*0220*/  IMAD.WIDE.U32 R36, R10, UR7, R36 ;  /* 0x000000070a247c25 */ /* 0x001fe2000f8e0024 */
[----:B------:R-:W-:-:S02]  /*0230*/  @!P0 IADD3.X R27, PT, PT, RZ, R9, RZ, P4, !PT ;  /* 0x00000009ff1b8210 */ /* 0x000fc400027fe4ff */
[-C--:B------:R-:W-:Y:S01]  /*0240*/  @!P1 IADD3.X R21, PT, PT, RZ, R9.reuse, RZ, P3, !PT ;  /* 0x00000009ff159210 */ /* 0x080fe20001ffe4ff */
[----:B------:R-:W-:Y:S01]  /*0250*/  IMAD R37, R11, UR7, R37 ;  /* 0x000000070b257c24 */ /* 0x000fe2000f8e0225 */
[----:B------:R-:W-:Y:S02]  /*0260*/  @!P0 IADD3 R38, P6, PT, R8, 0x40, RZ ;  /* 0x0000004008268810 */ /* 0x000fe40007fde0ff */
[----:B------:R-:W0:Y:S01]  /*0270*/  LDC.64 R34, c[0x0][0x3b0] ;  /* 0x0000ec00ff227b82 */ /* 0x000e220000000a00 */
[----:B--2---:R-:W-:Y:S01]  /*0280*/  IMAD.WIDE.U32 R44, R16, UR7, R12 ;  /* 0x00000007102c7c25 */ /* 0x004fe2000f8e000c */
[----:B------:R-:W-:-:S03]  /*0290*/  @!P0 IADD3.X R33, PT, PT, RZ, R9, RZ, P6, !PT ;  /* 0x00000009ff218210 */ /* 0x000fc600037fe4ff */
[----:B------:R-:W-:Y:S01]  /*02a0*/  IMAD R17, R17, UR7, R45 ;  /* 0x0000000711117c24 */ /* 0x000fe2000f8e022d */
[----:B------:R-:W-:Y:S02]  /*02b0*/  @!P2 MOV R16, R44 ;  /* 0x0000002c0010a202 */ /* 0x000fe40000000f00 */
[----:B------:R-:W2:Y:S01]  /*02c0*/  @!P1 LDC.64 R22, c[0x0][0x398] ;  /* 0x0000e600ff169b82 */ /* 0x000ea20000000a00 */
[-C--:B---3--:R-:W-:Y:S02]  /*02d0*/  @!P2 IMAD R10, R9, R28.reuse, RZ ;  /* 0x0000001c090aa224 */ /* 0x088fe400078e02ff */
[----:B------:R-:W-:-:S04]  /*02e0*/  @!P2 IMAD.WIDE.U32 R12, R8, R28, R36 ;  /* 0x0000001c080ca225 */ /* 0x000fc800078e0024 */
[----:B------:R-:W-:Y:S01]  /*02f0*/  @!P2 IMAD R29, R8, R29, R10 ;  /* 0x0000001d081da224 */ /* 0x000fe200078e020a */
[----:B------:R-:W3:Y:S01]  /*0300*/  @!P0 LDC.64 R24, c[0x0][0x398] ;  /* 0x0000e600ff188b82 */ /* 0x000ee20000000a00 */
[----:B----4-:R-:W-:-:S03]  /*0310*/  @!P2 IMAD R10, R9, R18, RZ ;  /* 0x00000012090aa224 */ /* 0x010fc600078e02ff */
[----:B------:R-:W-:Y:S01]  /*0320*/  @!P2 IADD3 R13, PT, PT, R13, R29, RZ ;  /* 0x0000001d0d0da210 */ /* 0x000fe20007ffe0ff */
[C---:B------:R-:W-:Y:S02]  /*0330*/  @!P2 IMAD R19, R8.reuse, R19, R10 ;  /* 0x000000130813a224 */ /* 0x040fe400078e020a */
[C---:B------:R-:W-:Y:S01]  /*0340*/  @!P2 IMAD.WIDE.U32 R10, R8.reuse, R18, R16 ;  /* 0x00000012080aa225 */ /* 0x040fe200078e0010 */
[----:B------:R-:W4:Y:S01]  /*0350*/  @!P2 LDC.64 R46, c[0x0][0x380] ;  /* 0x0000e000ff2eab82 */ /* 0x000f220000000a00 */
[----:B------:R-:W-:Y:S02]  /*0360*/  @!P1 IADD3 R16, P5, PT, R8, 0x20, RZ ;  /* 0x0000002008109810 */ /* 0x000fe40007fbe0ff */
[----:B------:R-:W-:Y:S02]  /*0370*/  @!P1 MOV R8, R36 ;  /* 0x0000002400089202 */ /* 0x000fe40000000f00 */
[----:B------:R-:W-:Y:S02]  /*0380*/  @!P2 IADD3 R11, PT, PT, R11, R19, RZ ;  /* 0x000000130b0ba210 */ /* 0x000fe40007ffe0ff */
[----:B0-----:R-:W-:Y:S01]  /*0390*/  @!P2 LEA R34, P4, R10, R34, 0x1 ;  /* 0x000000220a22a211 */ /* 0x001fe200078808ff */
[----:B------:R-:W0:Y:S01]  /*03a0*/  LDC.64 R18, c[0x0][0x3b8] ;  /* 0x0000ee00ff127b82 */ /* 0x000e220000000a00 */
[----:B------:R-:W-:-:S02]  /*03b0*/  @!P1 IADD3.X R39, PT, PT, RZ, R9, RZ, P5, !PT ;  /* 0x00000009ff279210 */ /* 0x000fc40002ffe4ff */
[----:B------:R-:W-:Y:S01]  /*03c0*/  @!P2 LEA.HI.X R35, R10, R35, R11, 0x1, P4 ;  /* 0x000000230a23a211 */ /* 0x000fe200020f0c0b */
[----:B--2---:R-:W-:Y:S01]  /*03d0*/  @!P1 IMAD R10, R21, R22, RZ ;  /* 0x00000016150a9224 */ /* 0x004fe200078e02ff */
[----:B------:R-:W-:Y:S01]  /*03e0*/  @!P1 MOV R9, R37 ;  /* 0x0000002500099202 */ /* 0x000fe20000000f00 */
[----:B---3--:R-:W-:Y:S02]  /*03f0*/  @!P0 IMAD R42, R27, R24, RZ ;  /* 0x000000181b2a8224 */ /* 0x008fe400078e02ff */
[----:B------:R-:W2:Y:S01]  /*0400*/  @!P1 LDC.64 R20, c[0x0][0x380] ;  /* 0x0000e000ff149b82 */ /* 0x000ea20000000a00 */
[C---:B------:R-:W-:Y:S01]  /*0410*/  @!P1 IMAD R41, R15.reuse, R23, R10 ;  /* 0x000000170f299224 */ /* 0x040fe200078e020a */
[----:B------:R-:W-:Y:S01]  /*0420*/  CS2R R10, SRZ ;  /* 0x00000000000a7805 */ /* 0x000fe2000001ff00 */
[----:B------:R-:W-:Y:S01]  /*0430*/  @!P1 IMAD.WIDE.U32 R22, R15, R22, R8 ;  /* 0x000000160f169225 */ /* 0x000fe200078e0008 */
[----:B------:R-:W-:Y:S02]  /*0440*/  CS2R R8, SRZ ;  /* 0x0000000000087805 */ /* 0x000fe4000001ff00 */
[----:B------:R-:W-:-:S02]  /*0450*/  CS2R R14, SRZ ;  /* 0x00000000000e7805 */ /* 0x000fc4000001ff00 */
[C---:B----4-:R-:W-:Y:S01]  /*0460*/  @!P2 LEA R46, P3, R12.reuse, R46, 0x1 ;  /* 0x0000002e0c2ea211 */ /* 0x050fe200078608ff */
[----:B------:R-:W3:Y:S01]  /*0470*/  LDC.64 R26, c[0x0][0x3b8] ;  /* 0x0000ee00ff1a7b82 */ /* 0x000ee20000000a00 */
[C---:B------:R-:W-:Y:S02]  /*0480*/  @!P0 IMAD R42, R43.reuse, R25, R42 ;  /* 0x000000192b2a8224 */ /* 0x040fe400078e022a */
[----:B------:R-:W-:Y:S02]  /*0490*/  @!P2 LEA.HI.X R47, R12, R47, R13, 0x1, P3 ;  /* 0x0000002f0c2fa211 */ /* 0x000fe400018f0c0d */
[----:B------:R-:W-:Y:S01]  /*04a0*/  CS2R R12, SRZ ;  /* 0x00000000000c7805 */ /* 0x000fe2000001ff00 */
[----:B------:R-:W-:Y:S02]  /*04b0*/  @!P0 IMAD.WIDE.U32 R36, R43, R24, R36 ;  /* 0x000000182b248225 */ /* 0x000fe400078e0024 */
[----:B------:R-:W4:Y:S01]  /*04c0*/  @!P0 LDC.64 R30, c[0x0][0x380] ;  /* 0x0000e000ff1e8b82 */ /* 0x000f220000000a00 */
[----:B-1----:R-:W4:Y:S04]  /*04d0*/  @!P2 LDG.E.128 R8, desc[UR4][R46.64] ;  /* 0x000000042e08a981 */ /* 0x002f28000c1e1d00 */
[----:B------:R1:W4:Y:S03]  /*04e0*/  @!P2 LDG.E.128 R12, desc[UR4][R34.64] ;  /* 0x00000004220ca981 */ /* 0x000326000c1e1d00 */
[----:B------:R-:W4:Y:S08]  /*04f0*/  LDC.64 R28, c[0x0][0x3b0] ;  /* 0x0000ec00ff1c7b82 */ /* 0x000f300000000a00 */
[----:B------:R-:W4:Y:S01]  /*0500*/  LDC.64 R24, c[0x0][0x3b0] ;  /* 0x0000ec00ff187b82 */ /* 0x000f220000000a00 */
[----:B0-----:R-:W-:Y:S01]  /*0510*/  @!P1 IMAD R39, R39, R18, RZ ;  /* 0x0000001227279224 */ /* 0x001fe200078e02ff */
[----:B-1----:R-:W-:-:S02]  /*0520*/  @!P1 MOV R34, R44 ;  /* 0x0000002c00229202 */ /* 0x002fc40000000f00 */
[----:B------:R-:W-:Y:S01]  /*0530*/  @!P1 MOV R35, R17 ;  /* 0x0000001100239202 */ /* 0x000fe20000000f00 */
[----:B---3--:R-:W-:Y:S01]  /*0540*/  @!P0 IMAD R33, R33, R26, RZ ;  /* 0x0000001a21218224 */ /* 0x008fe200078e02ff */
[----:B------:R-:W-:Y:S01]  /*0550*/  @!P1 IADD3 R41, PT, PT, R23, R41, RZ ;  /* 0x0000002917299210 */ /* 0x000fe20007ffe0ff */
[----:B------:R-:W-:Y:S01]  /*0560*/  @!P1 IMAD R19, R16, R19, R39 ;  /* 0x0000001310139224 */ /* 0x000fe200078e0227 */
[----:B--2---:R-:W-:Y:S02]  /*0570*/  @!P1 LEA R48, P2, R22, R20, 0x1 ;  /* 0x0000001416309211 */ /* 0x004fe400078408ff */
[----:B------:R-:W-:Y:S01]  /*0580*/  @!P0 MOV R45, R17 ;  /* 0x00000011002d8202 */ /* 0x000fe20000000f00 */
[----:B------:R-:W-:Y:S01]  /*0590*/  @!P1 IMAD.WIDE.U32 R16, R16, R18, R34 ;  /* 0x0000001210109225 */ /* 0x000fe200078e0022 */
[----:B------:R-:W-:Y:S02]  /*05a0*/  @!P1 LEA.HI.X R49, R22, R21, R41, 0x1, P2 ;  /* 0x0000001516319211 */ /* 0x000fe400010f0c29 */
[----:B------:R-:W-:Y:S01]  /*05b0*/  @!P0 IADD3 R18, PT, PT, R37, R42, RZ ;  /* 0x0000002a25128210 */ /* 0x000fe20007ffe0ff */
[----:B------:R-:W-:Y:S01]  /*05c0*/  @!P0 IMAD R33, R38, R27, R33 ;  /* 0x0000001b26218224 */ /* 0x000fe200078e0221 */
[----:B----4-:R-:W-:Y:S01]  /*05d0*/  @!P0 LEA R42, P2, R36, R30, 0x1 ;  /* 0x0000001e242a8211 */ /* 0x010fe200078408ff */
[----:B------:R-:W-:Y:S01]  /*05e0*/  @!P0 IMAD.WIDE.U32 R26, R38, R26, R44 ;  /* 0x0000001a261a8225 */ /* 0x000fe200078e002c */
[----:B------:R-:W-:-:S02]  /*05f0*/  @!P1 IADD3 R19, PT, PT, R17, R19, RZ ;  /* 0x0000001311139210 */ /* 0x000fc40007ffe0ff */
[----:B------:R-:W-:Y:S02]  /*0600*/  @!P1 LEA R34, P3, R16, R28, 0x1 ;  /* 0x0000001c10229211 */ /* 0x000fe400078608ff */
[----:B------:R-:W-:Y:S02]  /*0610*/  @!P0 LEA.HI.X R43, R36, R31, R18, 0x1, P2 ;  /* 0x0000001f242b8211 */ /* 0x000fe400010f0c12 */
[----:B------:R-:W-:Y:S02]  /*0620*/  @!P0 IADD3 R27, PT, PT, R27, R33, RZ ;  /* 0x000000211b1b8210 */ /* 0x000fe40007ffe0ff */
[----:B------:R-:W-:Y:S02]  /*0630*/  CS2R R20, SRZ ;  /* 0x0000000000147805 */ /* 0x000fe4000001ff00 */
[----:B------:R-:W-:Y:S02]  /*0640*/  @!P0 LEA R44, P2, R26, R24, 0x1 ;  /* 0x000000181a2c8211 */ /* 0x000fe400078408ff */
[----:B------:R-:W-:-:S02]  /*0650*/  @!P1 LEA.HI.X R35, R16, R29, R19, 0x1, P3 ;  /* 0x0000001d10239211 */ /* 0x000fc400018f0c13 */
[----:B------:R-:W-:Y:S02]  /*0660*/  CS2R R16, SRZ ;  /* 0x0000000000107805 */ /* 0x000fe4000001ff00 */
[----:B------:R-:W-:Y:S02]  /*0670*/  CS2R R18, SRZ ;  /* 0x0000000000127805 */ /* 0x000fe4000001ff00 */
[----:B------:R-:W-:Y:S02]  /*0680*/  CS2R R22, SRZ ;  /* 0x0000000000167805 */ /* 0x000fe4000001ff00 */
[----:B------:R-:W-:Y:S02]  /*0690*/  @!P0 LEA.HI.X R45, R26, R25, R27, 0x1, P2 ;  /* 0x000000191a2d8211 */ /* 0x000fe400010f0c1b */
[----:B------:R-:W-:Y:S02]  /*06a0*/  CS2R R24, SRZ ;  /* 0x0000000000187805 */ /* 0x000fe4000001ff00 */
[----:B------:R-:W-:-:S02]  /*06b0*/  CS2R R26, SRZ ;  /* 0x00000000001a7805 */ /* 0x000fc4000001ff00 */
[----:B------:R-:W-:Y:S02]  /*06c0*/  CS2R R28, SRZ ;  /* 0x00000000001c7805 */ /* 0x000fe4000001ff00 */
[----:B------:R-:W-:Y:S01]  /*06d0*/  CS2R R30, SRZ ;  /* 0x00000000001e7805 */ /* 0x000fe2000001ff00 */
[----:B------:R-:W2:Y:S01]  /*06e0*/  @!P1 LDG.E.128 R16, desc[UR4][R48.64] ;  /* 0x0000000430109981 */ /* 0x000ea2000c1e1d00 */
[----:B------:R-:W0:Y:S03]  /*06f0*/  LDC.64 R36, c[0x0][0x408] ;  /* 0x00010200ff247b82 */ /* 0x000e260000000a00 */
[----:B------:R1:W3:Y:S04]  /*0700*/  @!P1 LDG.E.128 R20, desc[UR4][R34.64] ;  /* 0x0000000422149981 */ /* 0x0002e8000c1e1d00 */
[----:B------:R-:W4:Y:S04]  /*0710*/  @!P0 LDG.E.128 R24, desc[UR4][R42.64] ;  /* 0x000000042a188981 */ /* 0x000f28000c1e1d00 */
[----:B------:R-:W4:Y:S01]  /*0720*/  @!P0 LDG.E.128 R28, desc[UR4][R44.64] ;  /* 0x000000042c1c8981 */ /* 0x000f22000c1e1d00 */
[C---:B------:R-:W-:Y:S01]  /*0730*/  ISETP.GE.AND P0, PT, R0.reuse, R5, PT ;  /* 0x000000050000720c */ /* 0x040fe20003f06270 */
[----:B-1----:R-:W1:Y:S03]  /*0740*/  LDC.64 R34, c[0x0][0x400] ;  /* 0x00010000ff227b82 */ /* 0x002e660000000a00 */
[----:B------:R-:W-:Y:S01]  /*0750*/  ISETP.GT.U32.OR P0, PT, R0, 0x5f, P0 ;  /* 0x0000005f0000780c */ /* 0x000fe20000704470 */
[----:B------:R-:W-:-:S12]  /*0760*/  IMAD R46, R3, 0x60, RZ ;  /* 0x00000060032e7824 */ /* 0x000fd800078e02ff */
[----:B------:R-:W0:Y:S01]  /*0770*/  @!P0 LDC.64 R38, c[0x0][0x3f8] ;  /* 0x0000fe00ff268b82 */ /* 0x000e220000000a00 */
[----:B------:R-:W-:Y:S02]  /*0780*/  @!P0 IADD3 R48, PT, PT, R46, R0, RZ ;  /* 0x000000002e308210 */ /* 0x000fe40007ffe0ff */
[----:B------:R-:W-:-:S03]  /*0790*/  @!P0 MOV R49, RZ ;  /* 0x000000ff00318202 */ /* 0x000fc60000000f00 */
[----:B-1----:R-:W-:-:S04]  /*07a0*/  @!P0 IMAD.WIDE.U32 R48, R34, UR6, R48 ;  /* 0x0000000622308c25 */ /* 0x002fc8000f8e0030 */
[----:B------:R-:W-:Y:S02]  /*07b0*/  @!P0 IMAD R49, R35, UR6, R49 ;  /* 0x0000000623318c24 */ /* 0x000fe4000f8e0231 */
[----:B0-----:R-:W-:-:S04]  /*07c0*/  @!P0 IMAD.WIDE.U32 R34, R36, UR7, R48 ;  /* 0x0000000724228c25 */ /* 0x001fc8000f8e0030 */
[----:B------:R-:W-:Y:S01]  /*07d0*/  @!P0 IMAD R37, R37, UR7, R35 ;  /* 0x0000000725258c24 */ /* 0x000fe2000f8e0223 */
[----:B------:R-:W-:-:S04]  /*07e0*/  @!P0 LEA R38, P1, R34, R38, 0x2 ;  /* 0x0000002622268211 */ /* 0x000fc800078210ff */
[----:B------:R-:W-:Y:S02]  /*07f0*/  @!P0 LEA.HI.X R39, R34, R39, R37, 0x2, P1 ;  /* 0x0000002722278211 */ /* 0x000fe400008f1425 */
[----:B------:R-:W-:-:S06]  /*0800*/  MOV R33, 0x7f800000 ;  /* 0x7f80000000217802 */ /* 0x000fcc0000000f00 */
[----:B------:R4:W5:Y:S01]  /*0810*/  @!P0 LDG.E R33, desc[UR4][R38.64] ;  /* 0x0000000426218981 */ /* 0x000962000c1e1900 */
[----:B------:R-:W-:Y:S02]  /*0820*/  IADD3 R40, PT, PT, R40, 0x5f, RZ ;  /* 0x0000005f28287810 */ /* 0x000fe40007ffe0ff */
[----:B------:R-:W-:Y:S01]  /*0830*/  ISETP.NE.AND P1, PT, R32, RZ, PT ;  /* 0x000000ff2000720c */ /* 0x000fe20003f25270 */
[----:B------:R-:W-:Y:S01]  /*0840*/  BSSY.RECONVERGENT B0, `(.L_x_49) ;  /* 0x000007c000007945 */ /* 0x000fe20003800200 */
[----:B------:R-:W-:Y:S02]  /*0850*/  HADD2.F32 R34, -RZ, R8.H1_H1 ;  /* 0x30000008ff227230 */ /* 0x000fe40000004100 */
[----:B------:R-:W-:Y:S02]  /*0860*/  HADD2.F32 R37, -RZ, R12.H1_H1 ;  /* 0x3000000cff257230 */ /* 0x000fe40000004100 */
[----:B------:R-:W-:Y:S02]  /*0870*/  HADD2.F32 R8, -RZ, R8.H0_H0 ;  /* 0x20000008ff087230 */ /* 0x000fe40000004100 */
[----:B------:R-:W-:-:S02]  /*0880*/  HADD2.F32 R35, -RZ, R12.H0_H0 ;  /* 0x2000000cff237230 */ /* 0x000fc40000004100 */
[----:B------:R-:W-:Y:S01]  /*0890*/  FMUL.FTZ R41, R34, R37 ;  /* 0x0000002522297220 */ /* 0x000fe20000410000 */
[----:B------:R-:W-:Y:S02]  /*08a0*/  HADD2.F32 R12, -RZ, R9.H0_H0 ;  /* 0x20000009ff0c7230 */ /* 0x000fe40000004100 */
[----:B------:R-:W-:Y:S02]  /*08b0*/  HADD2.F32 R37, -RZ, R13.H0_H0 ;  /* 0x2000000dff257230 */ /* 0x000fe40000004100 */
[----:B------:R-:W-:Y:S01]  /*08c0*/  FFMA.FTZ R35, R8, R35, R41 ;  /* 0x0000002308237223 */ /* 0x000fe20000010029 */
[----:B------:R-:W-:Y:S02]  /*08d0*/  HADD2.F32 R9, -RZ, R9.H1_H1 ;  /* 0x30000009ff097230 */ /* 0x000fe40000004100 */
[----:B------:R-:W-:Y:S02]  /*08e0*/  HADD2.F32 R34, -RZ, R13.H1_H1 ;  /* 0x3000000dff227230 */ /* 0x000fe40000004100 */
[----:B------:R-:W-:Y:S01]  /*08f0*/  FFMA.FTZ R12, R12, R37, R35 ;  /* 0x000000250c0c7223 */ /* 0x000fe20000010023 */
[----:B------:R-:W-:-:S02]  /*0900*/  HADD2.F32 R8, -RZ, R10.H0_H0 ;  /* 0x2000000aff087230 */ /* 0x000fc40000004100 */
[----:B------:R-:W-:Y:S02]  /*0910*/  HADD2.F32 R13, -RZ, R14.H0_H0 ;  /* 0x2000000eff0d7230 */ /* 0x000fe40000004100 */
[----:B------:R-:W-:Y:S01]  /*0920*/  FFMA.FTZ R35, R9, R34, R12 ;  /* 0x0000002209237223 */ /* 0x000fe2000001000c */
[----:B------:R-:W-:Y:S02]  /*0930*/  HADD2.F32 R10, -RZ, R10.H1_H1 ;  /* 0x3000000aff0a7230 */ /* 0x000fe40000004100 */
[----:B------:R-:W-:Y:S02]  /*0940*/  HADD2.F32 R9, -RZ, R14.H1_H1 ;  /* 0x3000000eff097230 */ /* 0x000fe40000004100 */
[----:B------:R-:W-:Y:S01]  /*0950*/  FFMA.FTZ R35, R8, R13, R35 ;  /* 0x0000000d08237223 */ /* 0x000fe20000010023 */
[----:B------:R-:W-:Y:S02]  /*0960*/  HADD2.F32 R8, -RZ, R11.H0_H0 ;  /* 0x2000000bff087230 */ /* 0x000fe40000004100 */
[----:B------:R-:W-:-:S02]  /*0970*/  HADD2.F32 R13, -RZ, R15.H0_H0 ;  /* 0x2000000fff0d7230 */ /* 0x000fc40000004100 */
[----:B------:R-:W-:-:S04]  /*0980*/  FFMA.FTZ R9, R10, R9, R35 ;  /* 0x000000090a097223 */ /* 0x000fc80000010023 */
[----:B------:R-:W-:Y:S01]  /*0990*/  FFMA.FTZ R8, R8, R13, R9 ;  /* 0x0000000d08087223 */ /* 0x000fe20000010009 */
[--C-:B--2---:R-:W-:Y:S02]  /*09a0*/  HADD2.F32 R9, -RZ, R16.reuse.H0_H0 ;  /* 0x20000010ff097230 */ /* 0x104fe40000004100 */
[----:B------:R-:W-:Y:S02]  /*09b0*/  HADD2.F32 R16, -RZ, R16.H1_H1 ;  /* 0x30000010ff107230 */ /* 0x000fe40000004100 */
[--C-:B---3--:R-:W-:Y:S02]  /*09c0*/  HADD2.F32 R41, -RZ, R20.reuse.H1_H1 ;  /* 0x30000014ff297230 */ /* 0x108fe40000004100 */
[----:B------:R-:W-:Y:S02]  /*09d0*/  HADD2.F32 R14, -RZ, R20.H0_H0 ;  /* 0x20000014ff0e7230 */ /* 0x000fe40000004100 */
[----:B----4-:R-:W-:Y:S02]  /*09e0*/  HADD2.F32 R39, -RZ, R24.H1_H1 ;  /* 0x30000018ff277230 */ /* 0x010fe40000004100 */
[----:B------:R-:W-:-:S02]  /*09f0*/  HADD2.F32 R35, -RZ, R21.H0_H0 ;  /* 0x20000015ff237230 */ /* 0x000fc40000004100 */
[----:B------:R-:W-:Y:S02]  /*0a00*/  HADD2.F32 R36, -RZ, R28.H1_H1 ;  /* 0x3000001cff247230 */ /* 0x000fe40000004100 */
[----:B------:R-:W-:Y:S02]  /*0a10*/  HADD2.F32 R20, -RZ, R21.H1_H1 ;  /* 0x30000015ff147230 */ /* 0x000fe40000004100 */
[----:B------:R-:W-:Y:S01]  /*0a20*/  FMUL.FTZ R16, R16, R41 ;  /* 0x0000002910107220 */ /* 0x000fe20000410000 */
[--C-:B------:R-:W-:Y:S02]  /*0a30*/  HADD2.F32 R21, -RZ, R22.reuse.H0_H0 ;  /* 0x20000016ff157230 */ /* 0x100fe40000004100 */
[----:B------:R-:W-:Y:S02]  /*0a40*/  HADD2.F32 R37, -RZ, R22.H1_H1 ;  /* 0x30000016ff257230 */ /* 0x000fe40000004100 */
[--C-:B------:R-:W-:Y:S02]  /*0a50*/  HADD2.F32 R22, -RZ, R23.reuse.H0_H0 ;  /* 0x20000017ff167230 */ /* 0x100fe40000004100 */
[----:B------:R-:W-:-:S02]  /*0a60*/  HADD2.F32 R34, -RZ, R23.H1_H1 ;  /* 0x30000017ff227230 */ /* 0x000fc40000004100 */
[----:B------:R-:W-:Y:S01]  /*0a70*/  FMUL.FTZ R41, R39, R36 ;  /* 0x0000002427297220 */ /* 0x000fe20000410000 */
[----:B------:R-:W-:Y:S02]  /*0a80*/  HADD2.F32 R24, -RZ, R24.H0_H0 ;  /* 0x20000018ff187230 */ /* 0x000fe40000004100 */
[----:B------:R-:W-:Y:S02]  /*0a90*/  HADD2.F32 R23, -RZ, R28.H0_H0 ;  /* 0x2000001cff177230 */ /* 0x000fe40000004100 */
[----:B------:R-:W-:Y:S01]  /*0aa0*/  FFMA.FTZ R39, R9, R14, R16 ;  /* 0x0000000e09277223 */ /* 0x000fe20000010010 */
[----:B------:R-:W-:Y:S02]  /*0ab0*/  HADD2.F32 R10, -RZ, R17.H0_H0 ;  /* 0x20000011ff0a7230 */ /* 0x000fe40000004100 */
        /* <DEDUP_REMOVED lines=13> */
[----:B------:R-:W-:Y:S01]  /*0b90*/  FFMA.FTZ R21, R12, R21, R17 ;  /* 0x000000150c157223 */ /* 0x000fe20000010011 */
[----:B------:R-:W-:Y:S02]  /*0ba0*/  HADD2.F32 R18, -RZ, R18.H1_H1 ;  /* 0x30000012ff127230 */ /* 0x000fe40000004100 */
[----:B------:R-:W-:Y:S02]  /*0bb0*/  HADD2.F32 R26, -RZ, R26.H1_H1 ;  /* 0x3000001aff1a7230 */ /* 0x000fe40000004100 */
[----:B------:R-:W-:Y:S01]  /*0bc0*/  FFMA.FTZ R23, R9, R14, R10 ;  /* 0x0000000e09177223 */ /* 0x000fe2000001000a */
[----:B------:R-:W-:Y:S02]  /*0bd0*/  HADD2.F32 R17, -RZ, R30.H1_H1 ;  /* 0x3000001eff117230 */ /* 0x000fe40000004100 */
[----:B------:R-:W-:Y:S01]  /*0be0*/  FFMA.FTZ R18, R18, R37, R21 ;  /* 0x0000002512127223 */ /* 0x000fe20000010015 */
[----:B------:R-:W-:-:S02]  /*0bf0*/  HADD2.F32 R13, -RZ, R19.H0_H0 ;  /* 0x20000013ff0d7230 */ /* 0x000fc40000004100 */
[----:B------:R-:W-:Y:S02]  /*0c00*/  HADD2.F32 R9, -RZ, R27.H0_H0 ;  /* 0x2000001bff097230 */ /* 0x000fe40000004100 */
[----:B------:R-:W-:Y:S01]  /*0c10*/  FFMA.FTZ R26, R26, R17, R23 ;  /* 0x000000111a1a7223 */ /* 0x000fe20000010017 */
[----:B------:R-:W-:Y:S02]  /*0c20*/  HADD2.F32 R10, -RZ, R31.H0_H0 ;  /* 0x2000001fff0a7230 */ /* 0x000fe40000004100 */
[----:B------:R-:W-:Y:S02]  /*0c30*/  HADD2.F32 R11, -RZ, R11.H1_H1 ;  /* 0x3000000bff0b7230 */ /* 0x000fe40000004100 */
[----:B------:R-:W-:Y:S02]  /*0c40*/  HADD2.F32 R15, -RZ, R15.H1_H1 ;  /* 0x3000000fff0f7230 */ /* 0x000fe40000004100 */
[----:B------:R-:W-:Y:S01]  /*0c50*/  FFMA.FTZ R18, R13, R22, R18 ;  /* 0x000000160d127223 */ /* 0x000fe20000010012 */
[----:B------:R-:W-:-:S02]  /*0c60*/  HADD2.F32 R19, -RZ, R19.H1_H1 ;  /* 0x30000013ff137230 */ /* 0x000fc40000004100 */
[----:B------:R-:W-:Y:S01]  /*0c70*/  FFMA.FTZ R10, R9, R10, R26 ;  /* 0x0000000a090a7223 */ /* 0x000fe2000001001a */
[----:B------:R-:W-:Y:S02]  /*0c80*/  HADD2.F32 R27, -RZ, R27.H1_H1 ;  /* 0x3000001bff1b7230 */ /* 0x000fe40000004100 */
[----:B------:R-:W-:Y:S02]  /*0c90*/  HADD2.F32 R12, -RZ, R31.H1_H1 ;  /* 0x3000001fff0c7230 */ /* 0x000fe40000004100 */
[----:B------:R-:W-:Y:S01]  /*0ca0*/  FFMA.FTZ R8, R11, R15, R8 ;  /* 0x0000000f0b087223 */ /* 0x000fe20000010008 */
[----:B------:R-:W-:Y:S02]  /*0cb0*/  FFMA.FTZ R18, R19, R34, R18 ;  /* 0x0000002213127223 */ /* 0x000fe40000010012 */
[----:B------:R-:W-:Y:S02]  /*0cc0*/  FFMA.FTZ R27, R27, R12, R10 ;  /* 0x0000000c1b1b7223 */ /* 0x000fe4000001000a */
[----:B------:R-:W0:Y:S04]  /*0cd0*/  SHFL.BFLY PT, R9, R8, 0x4, 0x1f ;  /* 0x0c801f0008097f89 */ /* 0x000e2800000e0000 */
[----:B------:R-:W1:Y:S04]  /*0ce0*/  SHFL.BFLY PT, R11, R18, 0x4, 0x1f ;  /* 0x0c801f00120b7f89 */ /* 0x000e6800000e0000 */
[----:B------:R-:W2:Y:S01]  /*0cf0*/  SHFL.BFLY PT, R10, R27, 0x4, 0x1f ;  /* 0x0c801f001b0a7f89 */ /* 0x000ea200000e0000 */
[----:B0-----:R-:W-:Y:S01]  /*0d00*/  FADD.FTZ R9, R8, R9 ;  /* 0x0000000908097221 */ /* 0x001fe20000010000 */
[----:B-1----:R-:W-:Y:S01]  /*0d10*/  FADD.FTZ R11, R18, R11 ;  /* 0x0000000b120b7221 */ /* 0x002fe20000010000 */
[----:B--2---:R-:W-:-:S04]  /*0d20*/  FADD.FTZ R16, R27, R10 ;  /* 0x0000000a1b107221 */ /* 0x004fc80000010000 */
[----:B------:R-:W0:Y:S04]  /*0d30*/  SHFL.BFLY PT, R14, R11, 0x2, 0x1f ;  /* 0x0c401f000b0e7f89 */ /* 0x000e2800000e0000 */
[----:B------:R-:W1:Y:S04]  /*0d40*/  SHFL.BFLY PT, R10, R9, 0x2, 0x1f ;  /* 0x0c401f00090a7f89 */ /* 0x000e6800000e0000 */
[----:B------:R-:W2:Y:S01]  /*0d50*/  SHFL.BFLY PT, R13, R16, 0x2, 0x1f ;  /* 0x0c401f00100d7f89 */ /* 0x000ea200000e0000 */
[----:B------:R-:W-:-:S05]  /*0d60*/  IMAD.HI R19, R40, 0x2aaaaaab, RZ ;  /* 0x2aaaaaab28137827 */ /* 0x000fca00078e02ff */
[----:B------:R-:W-:Y:S01]  /*0d70*/  SHF.R.U32.HI R8, RZ, 0x1f, R19 ;  /* 0x0000001fff087819 */ /* 0x000fe20000011613 */
[----:B0-----:R-:W-:Y:S01]  /*0d80*/  FADD.FTZ R14, R11, R14 ;  /* 0x0000000e0b0e7221 */ /* 0x001fe20000010000 */
[----:B-1----:R-:W-:Y:S01]  /*0d90*/  FADD.FTZ R12, R9, R10 ;  /* 0x0000000a090c7221 */ /* 0x002fe20000010000 */
[----:B--2---:R-:W-:-:S03]  /*0da0*/  FADD.FTZ R17, R16, R13 ;  /* 0x0000000d10117221 */ /* 0x004fc60000010000 */
[----:B------:R-:W0:Y:S01]  /*0db0*/  SHFL.BFLY PT, R15, R14, 0x1, 0x1f ;  /* 0x0c201f000e0f7f89 */ /* 0x000e2200000e0000 */
[----:B------:R-:W-:Y:S01]  /*0dc0*/  LEA.HI R19, R19, R8, RZ, 0x1c ;  /* 0x0000000813137211 */ /* 0x000fe200078fe0ff */
[----:B------:R-:W1:Y:S02]  /*0dd0*/  LDC.64 R10, c[0x0][0x440] ;  /* 0x00011000ff0a7b82 */ /* 0x000e640000000a00 */
[----:B------:R-:W2:Y:S04]  /*0de0*/  SHFL.BFLY PT, R13, R12, 0x1, 0x1f ;  /* 0x0c201f000c0d7f89 */ /* 0x000ea800000e0000 */
[----:B------:R-:W3:Y:S02]  /*0df0*/  SHFL.BFLY PT, R18, R17, 0x1, 0x1f ;  /* 0x0c201f0011127f89 */ /* 0x000ee400000e0000 */
[----:B------:R-:W4:Y:S01]  /*0e00*/  LDC.64 R8, c[0x0][0x448] ;  /* 0x00011200ff087b82 */ /* 0x000f220000000a00 */
[----:B------:R-:W-:-:S02]  /*0e10*/  IMAD R40, R19, 0x60, -R40 ;  /* 0x0000006013287824 */ /* 0x000fc400078e0a28 */
[----:B------:R-:W-:-:S03]  /*0e20*/  IMAD R16, R3, 0x600, R0 ;  /* 0x0000060003107824 */ /* 0x000fc600078e0200 */
[----:B------:R-:W-:-:S04]  /*0e30*/  IADD3 R19, PT, PT, R5, 0x5f, R40 ;  /* 0x0000005f05137810 */ /* 0x000fc80007ffe028 */
[----:B------:R-:W-:-:S04]  /*0e40*/  ISETP.GE.AND P0, PT, R0, R19, PT ;  /* 0x000000130000720c */ /* 0x000fc80003f06270 */
[----:B------:R-:W-:Y:S01]  /*0e50*/  ISETP.GT.U32.OR P0, PT, R0, 0x5f, P0 ;  /* 0x0000005f0000780c */ /* 0x000fe20000704470 */
[----:B0-----:R-:W-:Y:S01]  /*0e60*/  FADD.FTZ R20, R14, R15 ;  /* 0x0000000f0e147221 */ /* 0x001fe20000010000 */
[----:B--2---:R-:W-:Y:S01]  /*0e70*/  FADD.FTZ R13, R12, R13 ;  /* 0x0000000d0c0d7221 */ /* 0x004fe20000010000 */
[----:B------:R-:W-:Y:S01]  /*0e80*/  SHF.L.U32 R12, R16, 0x2, RZ ;  /* 0x00000002100c7819 */ /* 0x000fe200000006ff */
[----:B---3--:R-:W-:Y:S01]  /*0e90*/  FADD.FTZ R21, R17, R18 ;  /* 0x0000001211157221 */ /* 0x008fe20000010000 */
[----:B------:R-:W-:Y:S08]  /*0ea0*/  @P1 BRA `(.L_x_50) ;  /* 0x0000000000541947 */ /* 0x000ff00003800000 */
[----:B------:R-:W0:Y:S01]  /*0eb0*/  LDC.64 R16, c[0x0][0x3e8] ;  /* 0x0000fa00ff107b82 */ /* 0x000e220000000a00 */
[----:B------:R-:W-:Y:S01]  /*0ec0*/  MOV R47, RZ ;  /* 0x000000ff002f7202 */ /* 0x000fe20000000f00 */
[----:B------:R-:W2:Y:S01]  /*0ed0*/  LDCU.64 UR8, c[0x0][0x3d0] ;  /* 0x00007a00ff0877ac */ /* 0x000ea20008000a00 */
[-C--:B------:R-:W-:Y:S02]  /*0ee0*/  ISETP.GE.AND P3, PT, R6, R5.reuse, PT ;  /* 0x000000050600720c */ /* 0x080fe40003f66270 */
[----:B------:R-:W-:-:S03]  /*0ef0*/  ISETP.GE.AND P2, PT, R2, R5, PT ;  /* 0x000000050200720c */ /* 0x000fc60003f46270 */
[----:B------:R-:W3:Y:S01]  /*0f00*/  LDC.64 R18, c[0x0][0x3f0] ;  /* 0x0000fc00ff127b82 */ /* 0x000ee20000000a00 */
[----:B------:R-:W-:Y:S01]  /*0f10*/  FSEL R7, R20, RZ, !P2 ;  /* 0x000000ff14077208 */ /* 0x000fe20005000000 */
[----:B0-----:R-:W-:-:S04]  /*0f20*/  IMAD.WIDE.U32 R14, R16, UR6, R46 ;  /* 0x00000006100e7c25 */ /* 0x001fc8000f8e002e */
[----:B------:R-:W-:Y:S02]  /*0f30*/  IMAD R15, R17, UR6, R15 ;  /* 0x00000006110f7c24 */ /* 0x000fe4000f8e020f */
[----:B---3--:R-:W-:-:S04]  /*0f40*/  IMAD.WIDE.U32 R14, R18, UR7, R14 ;  /* 0x00000007120e7c25 */ /* 0x008fc8000f8e000e */
[----:B------:R-:W-:Y:S01]  /*0f50*/  IMAD R16, R19, UR7, R15 ;  /* 0x0000000713107c24 */ /* 0x000fe2000f8e020f */
[----:B------:R-:W-:-:S04]  /*0f60*/  IADD3 R15, P1, PT, R6, R14, RZ ;  /* 0x0000000e060f7210 */ /* 0x000fc80007f3e0ff */
[----:B------:R-:W-:Y:S02]  /*0f70*/  IADD3.X R16, PT, PT, RZ, R16, RZ, P1, !PT ;  /* 0x00000010ff107210 */ /* 0x000fe40000ffe4ff */
[C---:B--2---:R-:W-:Y:S02]  /*0f80*/  LEA R14, P4, R15.reuse, UR8, 0x2 ;  /* 0x000000080f0e7c11 */ /* 0x044fe4000f8810ff */
[----:B------:R-:W-:Y:S02]  /*0f90*/  ISETP.GE.AND P1, PT, R4, R5, PT ;  /* 0x000000050400720c */ /* 0x000fe40003f26270 */
[----:B------:R-:W-:Y:S02]  /*0fa0*/  LEA.HI.X R15, R15, UR9, R16, 0x2, P4 ;  /* 0x000000090f0f7c11 */ /* 0x000fe4000a0f1410 */
[----:B------:R-:W-:Y:S02]  /*0fb0*/  FSEL R5, R13, RZ, !P3 ;  /* 0x000000ff0d057208 */ /* 0x000fe40005800000 */
[----:B------:R-:W-:Y:S01]  /*0fc0*/  FSEL R17, R21, RZ, !P1 ;  /* 0x000000ff15117208 */ /* 0x000fe20004800000 */
[----:B------:R0:W-:Y:S04]  /*0fd0*/  STG.E desc[UR4][R14.64+0x80], R7 ;  /* 0x000080070e007986 */ /* 0x0001e8000c101904 */
[----:B------:R0:W-:Y:S04]  /*0fe0*/  STG.E desc[UR4][R14.64], R5 ;  /* 0x000000050e007986 */ /* 0x0001e8000c101904 */
[----:B------:R0:W-:Y:S02]  /*0ff0*/  STG.E desc[UR4][R14.64+0x100], R17 ;  /* 0x000100110e007986 */ /* 0x0001e4000c101904 */
.L_x_50:
[----:B------:R-:W-:Y:S05]  /*1000*/  BSYNC.RECONVERGENT B0 ;  /* 0x0000000000007941 */ /* 0x000fea0003800200 */
.L_x_49:
[----:B------:R-:W-:Y:S04]  /*1010*/  BSSY.RECONVERGENT B0, `(.L_x_51) ;  /* 0x0000011000007945 */ /* 0x000fe80003800200 */
[----:B------:R-:W-:Y:S05]  /*1020*/  @P0 BRA `(.L_x_52) ;  /* 0x00000000003c0947 */ /* 0x000fea0003800000 */
[----:B0-----:R-:W0:Y:S01]  /*1030*/  LDC.64 R6, c[0x0][0x418] ;  /* 0x00010600ff067b82 */ /* 0x001e220000000a00 */
[----:B------:R-:W-:Y:S01]  /*1040*/  HFMA2 R5, -RZ, RZ, 0, 0 ;  /* 0x00000000ff057431 */ /* 0x000fe200000001ff */
[----:B------:R-:W-:Y:S01]  /*1050*/  IADD3 R4, PT, PT, R46, R0, RZ ;  /* 0x000000002e047210 */ /* 0x000fe20007ffe0ff */
[C---:B-----5:R-:W-:Y:S01]  /*1060*/  FMUL.FTZ R2, R33.reuse, 1.4426950216293334961 ;  /* 0x3fb8aa3b21027820 */ /* 0x060fe20000410000 */
[----:B------:R-:W-:-:S04]  /*1070*/  FSETP.NEU.FTZ.AND P0, PT, R33, -INF , PT ;  /* 0xff8000002100780b */ /* 0x000fc80003f1d000 */
[----:B------:R-:W2:Y:S08]  /*1080*/  LDC.64 R14, c[0x0][0x420] ;  /* 0x00010800ff0e7b82 */ /* 0x000eb00000000a00 */
[----:B------:R-:W3:Y:S01]  /*1090*/  LDC.64 R16, c[0x0][0x410] ;  /* 0x00010400ff107b82 */ /* 0x000ee20000000a00 */
[----:B0-----:R-:W-:-:S04]  /*10a0*/  IMAD.WIDE.U32 R4, R6, UR6, R4 ;  /* 0x0000000606047c25 */ /* 0x001fc8000f8e0004 */
[----:B------:R-:W-:Y:S02]  /*10b0*/  IMAD R5, R7, UR6, R5 ;  /* 0x0000000607057c24 */ /* 0x000fe4000f8e0205 */
[----:B--2---:R-:W-:-:S04]  /*10c0*/  IMAD.WIDE.U32 R4, R14, UR7, R4 ;  /* 0x000000070e047c25 */ /* 0x004fc8000f8e0004 */
[----:B------:R-:W-:Y:S01]  /*10d0*/  IMAD R5, R15, UR7, R5 ;  /* 0x000000070f057c24 */ /* 0x000fe2000f8e0205 */
[----:B---3--:R-:W-:-:S04]  /*10e0*/  LEA R6, P1, R4, R16, 0x2 ;  /* 0x0000001004067211 */ /* 0x008fc800078210ff */
[----:B------:R-:W-:Y:S02]  /*10f0*/  LEA.HI.X R7, R4, R17, R5, 0x2, P1 ;  /* 0x0000001104077211 */ /* 0x000fe400008f1405 */
[----:B------:R-:W-:-:S05]  /*1100*/  FSEL R5, R2, RZ, P0 ;  /* 0x000000ff02057208 */ /* 0x000fca0000000000 */
[----:B------:R2:W-:Y:S02]  /*1110*/  STG.E desc[UR4][R6.64], R5 ;  /* 0x0000000506007986 */ /* 0x0005e4000c101904 */
.L_x_52:
[----:B------:R-:W-:Y:S05]  /*1120*/  BSYNC.RECONVERGENT B0 ;  /* 0x0000000000007941 */ /* 0x000fea0003800200 */
.L_x_51:
[----:B------:R-:W3:Y:S01]  /*1130*/  LDCU.64 UR10, c[0x0][0x458] ;  /* 0x00008b00ff0a77ac */ /* 0x000ee20008000a00 */
[----:B------:R-:W-:Y:S01]  /*1140*/  MOV R13, RZ ;  /* 0x000000ff000d7202 */ /* 0x000fe20000000f00 */
[----:B------:R-:W3:Y:S02]  /*1150*/  LDCU.64 UR8, c[0x0][0x428] ;  /* 0x00008500ff0877ac */ /* 0x000ee40008000a00 */
[----:B-1----:R-:W-:-:S04]  /*1160*/  IMAD.WIDE.U32 R12, R10, UR6, R12 ;  /* 0x000000060a0c7c25 */ /* 0x002fc8000f8e000c */
[----:B------:R-:W-:Y:S02]  /*1170*/  IMAD R13, R11, UR6, R13 ;  /* 0x000000060b0d7c24 */ /* 0x000fe4000f8e020d */
[----:B0-2-4-:R-:W-:Y:S01]  /*1180*/  IMAD.WIDE.U32 R4, R8, UR7, R12 ;  /* 0x0000000708047c25 */ /* 0x015fe2000f8e000c */
[----:B---3--:R-:W-:-:S03]  /*1190*/  ISETP.NE.U32.AND P0, PT, RZ, UR10, PT ;  /* 0x0000000aff007c0c */ /* 0x008fc6000bf05070 */
[----:B------:R-:W-:Y:S01]  /*11a0*/  IMAD R9, R9, UR7, R5 ;  /* 0x0000000709097c24 */ /* 0x000fe2000f8e0205 */
[----:B------:R-:W-:Y:S02]  /*11b0*/  ISETP.NE.AND.EX P0, PT, RZ, UR11, PT, P0 ;  /* 0x0000000bff007c0c */ /* 0x000fe4000bf05300 */
[----:B------:R-:W-:Y:S02]  /*11c0*/  LEA R6, P1, R4, UR8, 0x2 ;  /* 0x0000000804067c11 */ /* 0x000fe4000f8210ff */
[----:B------:R-:W-:Y:S02]  /*11d0*/  ISETP.NE.OR P0, PT, R0, RZ, !P0 ;  /* 0x000000ff0000720c */ /* 0x000fe40004705670 */
[----:B------:R-:W-:-:S05]  /*11e0*/  LEA.HI.X R7, R4, UR9, R9, 0x2, P1 ;  /* 0x0000000904077c11 */ /* 0x000fca00088f1409 */
        /* <DEDUP_REMOVED lines=8> */
[----:B------:R-:W2:Y:S08]  /*1270*/  LDC R2, c[0x0][0x390] ;  /* 0x0000e400ff027b82 */ /* 0x000eb00000000800 */
[----:B------:R-:W3:Y:S01]  /*1280*/  LDC.64 R4, c[0x0][0x458] ;  /* 0x00011600ff047b82 */ /* 0x000ee20000000a00 */
[----:B-1----:R-:W-:-:S04]  /*1290*/  IMAD R3, R3, R0, UR7 ;  /* 0x0000000703037e24 */ /* 0x002fc8000f8e0200 */
[----:B--2---:R-:W-:-:S04]  /*12a0*/  IMAD R3, R3, R2, UR6 ;  /* 0x0000000603037e24 */ /* 0x004fc8000f8e0202 */
[----:B---3--:R-:W-:-:S05]  /*12b0*/  IMAD.WIDE R2, R3, 0x4, R4 ;  /* 0x0000000403027825 */ /* 0x008fca00078e0204 */
[----:B------:R-:W-:Y:S01]  /*12c0*/  STG.E desc[UR4][R2.64], RZ ;  /* 0x000000ff02007986 */ /* 0x000fe2000c101904 */
[----:B------:R-:W-:Y:S05]  /*12d0*/  EXIT ;  /* 0x000000000000794d */ /* 0x000fea0003800000 */
.L_x_53:
        /* <DEDUP_REMOVED lines=10> */
.L_x_118:


//--------------------- .text._ZN7cutlass13device_kernelIN5flash11enable_sm90INS1_16FlashAttnBwdSm90INS1_25CollectiveMainloopBwdSm90ILi2ELi2ELi2EN4cute5tupleIJNS5_1CILi1EEES8_S8_EEENS6_IJNS7_ILi96EEENS7_ILi128EEENS7_ILi64EEEEEENS_6half_tEfNS_4arch4Sm90ELb1ELb0ELb1ELb1ELb0ELb1ELb0ELb1ELi2ELi1ELi2ELi2ELb0EEENS1_21CollectiveEpilogueBwdISD_SE_SG_Li256ELb1ELb0ELi1EEENS1_25SingleTileBwdLPTSchedulerILb1ELi128ELb0EEEEEEEEEvNT_6ParamsE --------------------------
	.section	.text._ZN7cutlass13device_kernelIN5flash11enable_sm90INS1_16FlashAttnBwdSm90INS1_25CollectiveMainloopBwdSm90ILi2ELi2ELi2EN4cute5tupleIJNS5_1CILi1EEES8_S8_EEENS6_IJNS7_ILi96EEENS7_ILi128EEENS7_ILi64EEEEEENS_6half_tEfNS_4arch4Sm90ELb1ELb0ELb1ELb1ELb0ELb1ELb0ELb1ELi2ELi1ELi2ELi2ELb0EEENS1_21CollectiveEpilogueBwdISD_SE_SG_Li256ELb1ELb0ELi1EEENS1_25SingleTileBwdLPTSchedulerILb1ELi128ELb0EEEEEEEEEvNT_6ParamsE,"ax",@progbits
	.align	128
.text._ZN7cutlass13device_kernelIN5flash11enable_sm90INS1_16FlashAttnBwdSm90INS1_25CollectiveMainloopBwdSm90ILi2ELi2ELi2EN4cute5tupleIJNS5_1CILi1EEES8_S8_EEENS6_IJNS7_ILi96EEENS7_ILi128EEENS7_ILi64EEEEEENS_6half_tEfNS_4arch4Sm90ELb1ELb0ELb1ELb1ELb0ELb1ELb0ELb1ELi2ELi1ELi2ELi2ELb0EEENS1_21CollectiveEpilogueBwdISD_SE_SG_Li256ELb1ELb0ELi1EEENS1_25SingleTileBwdLPTSchedulerILb1ELi128ELb0EEEEEEEEEvNT_6ParamsE:
        .type           _ZN7cutlass13device_kernelIN5flash11enable_sm90INS1_16FlashAttnBwdSm90INS1_25CollectiveMainloopBwdSm90ILi2ELi2ELi2EN4cute5tupleIJNS5_1CILi1EEES8_S8_EEENS6_IJNS7_ILi96EEENS7_ILi128EEENS7_ILi64EEEEEENS_6half_tEfNS_4arch4Sm90ELb1ELb0ELb1ELb1ELb0ELb1ELb0ELb1ELi2ELi1ELi2ELi2ELb0EEENS1_21CollectiveEpilogueBwdISD_SE_SG_Li256ELb1ELb0ELi1EEENS1_25SingleTileBwdLPTSchedulerILb1ELi128ELb0EEEEEEEEEvNT_6ParamsE,@function
        .size           _ZN7cutlass13device_kernelIN5flash11enable_sm90INS1_16FlashAttnBwdSm90INS1_25CollectiveMainloopBwdSm90ILi2ELi2ELi2EN4cute5tupleIJNS5_1CILi1EEES8_S8_EEENS6_IJNS7_ILi96EEENS7_ILi128EEENS7_ILi64EEEEEENS_6half_tEfNS_4arch4Sm90ELb1ELb0ELb1ELb1ELb0ELb1ELb0ELb1ELi2ELi1ELi2ELi2ELb0EEENS1_21CollectiveEpilogueBwdISD_SE_SG_Li256ELb1ELb0ELi1EEENS1_25SingleTileBwdLPTSchedulerILb1ELi128ELb0EEEEEEEEEvNT_6ParamsE,(.L_x_119 - _ZN7cutlass13device_kernelIN5flash11enable_sm90INS1_16FlashAttnBwdSm90INS1_25CollectiveMainloopBwdSm90ILi2ELi2ELi2EN4cute5tupleIJNS5_1CILi1EEES8_S8_EEENS6_IJNS7_ILi96EEENS7_ILi128EEENS7_ILi64EEEEEENS_6half_tEfNS_4arch4Sm90ELb1ELb0ELb1ELb1ELb0ELb1ELb0ELb1ELi2ELi1ELi2ELi2ELb0EEENS1_21CollectiveEpilogueBwdISD_SE_SG_Li256ELb1ELb0ELi1EEENS1_25SingleTileBwdLPTSchedulerILb1ELi128ELb0EEEEEEEEEvNT_6ParamsE)
        .other          _ZN7cutlass13device_kernelIN5flash11enable_sm90INS1_16FlashAttnBwdSm90INS1_25CollectiveMainloopBwdSm90ILi2ELi2ELi2EN4cute5tupleIJNS5_1CILi1EEES8_S8_EEENS6_IJNS7_ILi96EEENS7_ILi128EEENS7_ILi64EEEEEENS_6half_tEfNS_4arch4Sm90ELb1ELb0ELb1ELb1ELb0ELb1ELb0ELb1ELi2ELi1ELi2ELi2ELb0EEENS1_21CollectiveEpilogueBwdISD_SE_SG_Li256ELb1ELb0ELi1EEENS1_25SingleTileBwdLPTSchedulerILb1ELi128ELb0EEEEEEEEEvNT_6ParamsE,@"STO_CUDA_ENTRY STV_DEFAULT"
_ZN7cutlass13device_kernelIN5flash11enable_sm90INS1_16FlashAttnBwdSm90INS1_25CollectiveMainloopBwdSm90ILi2ELi2ELi2EN4cute5tupleIJNS5_1CILi1EEES8_S8_EEENS6_IJNS7_ILi96EEENS7_ILi128EEENS7_ILi64EEEEEENS_6half_tEfNS_4arch4Sm90ELb1ELb0ELb1ELb1ELb0ELb1ELb0ELb1ELi2ELi1ELi2ELi2ELb0EEENS1_21CollectiveEpilogueBwdISD_SE_SG_Li256ELb1ELb0ELi1EEENS1_25SingleTileBwdLPTSchedulerILb1ELi128ELb0EEEEEEEEEvNT_6ParamsE:
[----:B------:R-:W-:Y:S01]  /*0000*/  LDC R1, c[0x0][0x37c] ;  /* 0x0000df00ff017b82 */ /* 0x000fe20000000800 */
[----:B------:R-:W-:Y:S05]  /*0010*/  EXIT ;  /* 0x000000000000794d */ /* 0x000fea0003800000 */
.L_x_54:
        /* <DEDUP_REMOVED lines=14> */
.L_x_119:


//--------------------- .text._ZN7cutlass13device_kernelIN5flash11enable_sm90INS1_16FlashAttnBwdSm90INS1_25CollectiveMainloopBwdSm90ILi2ELi2ELi2EN4cute5tupleIJNS5_1CILi1EEES8_S8_EEENS6_IJNS7_ILi96EEENS7_ILi128EEENS7_ILi64EEEEEENS_6half_tEfNS_4arch4Sm90ELb1ELb0ELb1ELb1ELb1ELb1ELb0ELb1ELi2ELi1ELi2ELi2ELb0EEENS1_21CollectiveEpilogueBwdISD_SE_SG_Li256ELb1ELb0ELi1EEENS1_25SingleTileBwdLPTSchedulerILb1ELi128ELb1EEEEEEEEEvNT_6ParamsE --------------------------
	.section	.text._ZN7cutlass13device_kernelIN5flash11enable_sm90INS1_16FlashAttnBwdSm90INS1_25CollectiveMainloopBwdSm90ILi2ELi2ELi2EN4cute5tupleIJNS5_1CILi1EEES8_S8_EEENS6_IJNS7_ILi96EEENS7_ILi128EEENS7_ILi64EEEEEENS_6half_tEfNS_4arch4Sm90ELb1ELb0ELb1ELb1ELb1ELb1ELb0ELb1ELi2ELi1ELi2ELi2ELb0EEENS1_21CollectiveEpilogueBwdISD_SE_SG_Li256ELb1ELb0ELi1EEENS1_25SingleTileBwdLPTSchedulerILb1ELi128ELb1EEEEEEEEEvNT_6ParamsE,"ax",@progbits
	.align	128
.text._ZN7cutlass13device_kernelIN5flash11enable_sm90INS1_16FlashAttnBwdSm90INS1_25CollectiveMainloopBwdSm90ILi2ELi2ELi2EN4cute5tupleIJNS5_1CILi1EEES8_S8_EEENS6_IJNS7_ILi96EEENS7_ILi128EEENS7_ILi64EEEEEENS_6half_tEfNS_4arch4Sm90ELb1ELb0ELb1ELb1ELb1ELb1ELb0ELb1ELi2ELi1ELi2ELi2ELb0EEENS1_21CollectiveEpilogueBwdISD_SE_SG_Li256ELb1ELb0ELi1EEENS1_25SingleTileBwdLPTSchedulerILb1ELi128ELb1EEEEEEEEEvNT_6ParamsE:
        .type           _ZN7cutlass13device_kernelIN5flash11enable_sm90INS1_16FlashAttnBwdSm90INS1_25CollectiveMainloopBwdSm90ILi2ELi2ELi2EN4cute5tupleIJNS5_1CILi1EEES8_S8_EEENS6_IJNS7_ILi96EEENS7_ILi128EEENS7_ILi64EEEEEENS_6half_tEfNS_4arch4Sm90ELb1ELb0ELb1ELb1ELb1ELb1ELb0ELb1ELi2ELi1ELi2ELi2ELb0EEENS1_21CollectiveEpilogueBwdISD_SE_SG_Li256ELb1ELb0ELi1EEENS1_25SingleTileBwdLPTSchedulerILb1ELi128ELb1EEEEEEEEEvNT_6ParamsE,@function
        .size           _ZN7cutlass13device_kernelIN5flash11enable_sm90INS1_16FlashAttnBwdSm90INS1_25CollectiveMainloopBwdSm90ILi2ELi2ELi2EN4cute5tupleIJNS5_1CILi1EEES8_S8_EEENS6_IJNS7_ILi96EEENS7_ILi128EEENS7_ILi64EEEEEENS_6half_tEfNS_4arch4Sm90ELb1ELb0ELb1ELb1ELb1ELb1ELb0ELb1ELi2ELi1ELi2ELi2ELb0EEENS1_21CollectiveEpilogueBwdISD_SE_SG_Li256ELb1ELb0ELi1EEENS1_25SingleTileBwdLPTSchedulerILb1ELi128ELb1EEEEEEEEEvNT_6ParamsE,(.L_x_120 - _ZN7cutlass13device_kernelIN5flash11enable_sm90INS1_16FlashAttnBwdSm90INS1_25CollectiveMainloopBwdSm90ILi2ELi2ELi2EN4cute5tupleIJNS5_1CILi1EEES8_S8_EEENS6_IJNS7_ILi96EEENS7_ILi128EEENS7_ILi64EEEEEENS_6half_tEfNS_4arch4Sm90ELb1ELb0ELb1ELb1ELb1ELb1ELb0ELb1ELi2ELi1ELi2ELi2ELb0EEENS1_21CollectiveEpilogueBwdISD_SE_SG_Li256ELb1ELb0ELi1EEENS1_25SingleTileBwdLPTSchedulerILb1ELi128ELb1EEEEEEEEEvNT_6ParamsE)
        .other          _ZN7cutlass13device_kernelIN5flash11enable_sm90INS1_16FlashAttnBwdSm90INS1_25CollectiveMainloopBwdSm90ILi2ELi2ELi2EN4cute5tupleIJNS5_1CILi1EEES8_S8_EEENS6_IJNS7_ILi96EEENS7_ILi128EEENS7_ILi64EEEEEENS_6half_tEfNS_4arch4Sm90ELb1ELb0ELb1ELb1ELb1ELb1ELb0ELb1ELi2ELi1ELi2ELi2ELb0EEENS1_21CollectiveEpilogueBwdISD_SE_SG_Li256ELb1ELb0ELi1EEENS1_25SingleTileBwdLPTSchedulerILb1ELi128ELb1EEEEEEEEEvNT_6ParamsE,@"STO_CUDA_ENTRY STV_DEFAULT"
_ZN7cutlass13device_kernelIN5flash11enable_sm90INS1_16FlashAttnBwdSm90INS1_25CollectiveMainloopBwdSm90ILi2ELi2ELi2EN4cute5tupleIJNS5_1CILi1EEES8_S8_EEENS6_IJNS7_ILi96EEENS7_ILi128EEENS7_ILi64EEEEEENS_6half_tEfNS_4arch4Sm90ELb1ELb0ELb1ELb1ELb1ELb1ELb0ELb1ELi2ELi1ELi2ELi2ELb0EEENS1_21CollectiveEpilogueBwdISD_SE_SG_Li256ELb1ELb0ELi1EEENS1_25SingleTileBwdLPTSchedulerILb1ELi128ELb1EEEEEEEEEvNT_6ParamsE:
[----:B------:R-:W-:Y:S01]  /*0000*/  LDC R1, c[0x0][0x37c] ;  /* 0x0000df00ff017b82 */ /* 0x000fe20000000800 */
[----:B------:R-:W-:Y:S05]  /*0010*/  EXIT ;  /* 0x000000000000794d */ /* 0x000fea0003800000 */
.L_x_55:
        /* <DEDUP_REMOVED lines=14> */
.L_x_120:


//--------------------- .text._ZN7cutlass13device_kernelIN5flash11enable_sm90INS1_16FlashAttnBwdSm90INS1_25CollectiveMainloopBwdSm90ILi2ELi2ELi2EN4cute5tupleIJNS5_1CILi1EEES8_S8_EEENS6_IJNS7_ILi96EEENS7_ILi128EEENS7_ILi64EEEEEENS_6half_tEfNS_4arch4Sm90ELb1ELb0ELb1ELb1ELb0ELb1ELb0ELb1ELi2ELi1ELi2ELi2ELb0EEENS1_24CollectiveEpilogueBwdGQAISD_fSG_Li256ELb1ELb0EEENS1_25SingleTileBwdLPTSchedulerILb1ELi128ELb0EEEEEEEEEvNT_6ParamsE --------------------------
	.section	.text._ZN7cutlass13device_kernelIN5flash11enable_sm90INS1_16FlashAttnBwdSm90INS1_25CollectiveMainloopBwdSm90ILi2ELi2ELi2EN4cute5tupleIJNS5_1CILi1EEES8_S8_EEENS6_IJNS7_ILi96EEENS7_ILi128EEENS7_ILi64EEEEEENS_6half_tEfNS_4arch4Sm90ELb1ELb0ELb1ELb1ELb0ELb1ELb0ELb1ELi2ELi1ELi2ELi2ELb0EEENS1_24CollectiveEpilogueBwdGQAISD_fSG_Li256ELb1ELb0EEENS1_25SingleTileBwdLPTSchedulerILb1ELi128ELb0EEEEEEEEEvNT_6ParamsE,"ax",@progbits
	.align	128
.text._ZN7cutlass13device_kernelIN5flash11enable_sm90INS1_16FlashAttnBwdSm90INS1_25CollectiveMainloopBwdSm90ILi2ELi2ELi2EN4cute5tupleIJNS5_1CILi1EEES8_S8_EEENS6_IJNS7_ILi96EEENS7_ILi128EEENS7_ILi64EEEEEENS_6half_tEfNS_4arch4Sm90ELb1ELb0ELb1ELb1ELb0ELb1ELb0ELb1ELi2ELi1ELi2ELi2ELb0EEENS1_24CollectiveEpilogueBwdGQAISD_fSG_Li256ELb1ELb0EEENS1_25SingleTileBwdLPTSchedulerILb1ELi128ELb0EEEEEEEEEvNT_6ParamsE:
        .type           _ZN7cutlass13device_kernelIN5flash11enable_sm90INS1_16FlashAttnBwdSm90INS1_25CollectiveMainloopBwdSm90ILi2ELi2ELi2EN4cute5tupleIJNS5_1CILi1EEES8_S8_EEENS6_IJNS7_ILi96EEENS7_ILi128EEENS7_ILi64EEEEEENS_6half_tEfNS_4arch4Sm90ELb1ELb0ELb1ELb1ELb0ELb1ELb0ELb1ELi2ELi1ELi2ELi2ELb0EEENS1_24CollectiveEpilogueBwdGQAISD_fSG_Li256ELb1ELb0EEENS1_25SingleTileBwdLPTSchedulerILb1ELi128ELb0EEEEEEEEEvNT_6ParamsE,@function
        .size           _ZN7cutlass13device_kernelIN5flash11enable_sm90INS1_16FlashAttnBwdSm90INS1_25CollectiveMainloopBwdSm90ILi2ELi2ELi2EN4cute5tupleIJNS5_1CILi1EEES8_S8_EEENS6_IJNS7_ILi96EEENS7_ILi128EEENS7_ILi64EEEEEENS_6half_tEfNS_4arch4Sm90ELb1ELb0ELb1ELb1ELb0ELb1ELb0ELb1ELi2ELi1ELi2ELi2ELb0EEENS1_24CollectiveEpilogueBwdGQAISD_fSG_Li256ELb1ELb0EEENS1_25SingleTileBwdLPTSchedulerILb1ELi128ELb0EEEEEEEEEvNT_6ParamsE,(.L_x_121 - _ZN7cutlass13device_kernelIN5flash11enable_sm90INS1_16FlashAttnBwdSm90INS1_25CollectiveMainloopBwdSm90ILi2ELi2ELi2EN4cute5tupleIJNS5_1CILi1EEES8_S8_EEENS6_IJNS7_ILi96EEENS7_ILi128EEENS7_ILi64EEEEEENS_6half_tEfNS_4arch4Sm90ELb1ELb0ELb1ELb1ELb0ELb1ELb0ELb1ELi2ELi1ELi2ELi2ELb0EEENS1_24CollectiveEpilogueBwdGQAISD_fSG_Li256ELb1ELb0EEENS1_25SingleTileBwdLPTSchedulerILb1ELi128ELb0EEEEEEEEEvNT_6ParamsE)
        .other          _ZN7cutlass13device_kernelIN5flash11enable_sm90INS1_16FlashAttnBwdSm90INS1_25CollectiveMainloopBwdSm90ILi2ELi2ELi2EN4cute5tupleIJNS5_1CILi1EEES8_S8_EEENS6_IJNS7_ILi96EEENS7_ILi128EEENS7_ILi64EEEEEENS_6half_tEfNS_4arch4Sm90ELb1ELb0ELb1ELb1ELb0ELb1ELb0ELb1ELi2ELi1ELi2ELi2ELb0EEENS1_24CollectiveEpilogueBwdGQAISD_fSG_Li256ELb1ELb0EEENS1_25SingleTileBwdLPTSchedulerILb1ELi128ELb0EEEEEEEEEvNT_6ParamsE,@"STO_CUDA_ENTRY STV_DEFAULT"
_ZN7cutlass13device_kernelIN5flash11enable_sm90INS1_16FlashAttnBwdSm90INS1_25CollectiveMainloopBwdSm90ILi2ELi2ELi2EN4cute5tupleIJNS5_1CILi1EEES8_S8_EEENS6_IJNS7_ILi96EEENS7_ILi128EEENS7_ILi64EEEEEENS_6half_tEfNS_4arch4Sm90ELb1ELb0ELb1ELb1ELb0ELb1ELb0ELb1ELi2ELi1ELi2ELi2ELb0EEENS1_24CollectiveEpilogueBwdGQAISD_fSG_Li256ELb1ELb0EEENS1_25SingleTileBwdLPTSchedulerILb1ELi128ELb0EEEEEEEEEvNT_6ParamsE:
[----:B------:R-:W-:Y:S01]  /*0000*/  LDC R1, c[0x0][0x37c] ;  /* 0x0000df00ff017b82 */ /* 0x000fe20000000800 */
[----:B------:R-:W-:Y:S05]  /*0010*/  EXIT ;  /* 0x000000000000794d */ /* 0x000fea0003800000 */
.L_x_56:
        /* <DEDUP_REMOVED lines=14> */
.L_x_121:


//--------------------- .text._ZN7cutlass13device_kernelIN5flash32FlashAttnBwdPostprocessConvertdQIN4cute5tupleIJNS3_1CILi128EEENS5_ILi64EEEEEENS_6half_tEfNS_4arch4Sm90ELi256ENS3_8TiledMMAINS3_8MMA_AtomIJNS3_4SM904GMMA25MMA_64x64x16_F32F16F16_RSILNSF_5MajorE0ELSH_1ELNSF_7ScaleInE1ELSI_1EEEEEENS3_6LayoutINS4_IJNS5_ILi2EEENS5_ILi1EEESN_EEENS4_IJSN_NS5_ILi0EEESP_EEEEENS4_IJNS3_10UnderscoreESS_SS_EEEEELb0EEEEEvNT_6ParamsE --------------------------
	.section	.text._ZN7cutlass13device_kernelIN5flash32FlashAttnBwdPostprocessConvertdQIN4cute5tupleIJNS3_1CILi128EEENS5_ILi64EEEEEENS_6half_tEfNS_4arch4Sm90ELi256ENS3_8TiledMMAINS3_8MMA_AtomIJNS3_4SM904GMMA25MMA_64x64x16_F32F16F16_RSILNSF_5MajorE0ELSH_1ELNSF_7ScaleInE1ELSI_1EEEEEENS3_6LayoutINS4_IJNS5_ILi2EEENS5_ILi1EEESN_EEENS4_IJSN_NS5_ILi0EEESP_EEEEENS4_IJNS3_10UnderscoreESS_SS_EEEEELb0EEEEEvNT_6ParamsE,"ax",@progbits
	.align	128
.text._ZN7cutlass13device_kernelIN5flash32FlashAttnBwdPostprocessConvertdQIN4cute5tupleIJNS3_1CILi128EEENS5_ILi64EEEEEENS_6half_tEfNS_4arch4Sm90ELi256ENS3_8TiledMMAINS3_8MMA_AtomIJNS3_4SM904GMMA25MMA_64x64x16_F32F16F16_RSILNSF_5MajorE0ELSH_1ELNSF_7ScaleInE1ELSI_1EEEEEENS3_6LayoutINS4_IJNS5_ILi2EEENS5_ILi1EEESN_EEENS4_IJSN_NS5_ILi0EEESP_EEEEENS4_IJNS3_10UnderscoreESS_SS_EEEEELb0EEEEEvNT_6ParamsE:
        .type           _ZN7cutlass13device_kernelIN5flash32FlashAttnBwdPostprocessConvertdQIN4cute5tupleIJNS3_1CILi128EEENS5_ILi64EEEEEENS_6half_tEfNS_4arch4Sm90ELi256ENS3_8TiledMMAINS3_8MMA_AtomIJNS3_4SM904GMMA25MMA_64x64x16_F32F16F16_RSILNSF_5MajorE0ELSH_1ELNSF_7ScaleInE1ELSI_1EEEEEENS3_6LayoutINS4_IJNS5_ILi2EEENS5_ILi1EEESN_EEENS4_IJSN_NS5_ILi0EEESP_EEEEENS4_IJNS3_10UnderscoreESS_SS_EEEEELb0EEEEEvNT_6ParamsE,@function
        .size           _ZN7cutlass13device_kernelIN5flash32FlashAttnBwdPostprocessConvertdQIN4cute5tupleIJNS3_1CILi128EEENS5_ILi64EEEEEENS_6half_tEfNS_4arch4Sm90ELi256ENS3_8TiledMMAINS3_8MMA_AtomIJNS3_4SM904GMMA25MMA_64x64x16_F32F16F16_RSILNSF_5MajorE0ELSH_1ELNSF_7ScaleInE1ELSI_1EEEEEENS3_6LayoutINS4_IJNS5_ILi2EEENS5_ILi1EEESN_EEENS4_IJSN_NS5_ILi0EEESP_EEEEENS4_IJNS3_10UnderscoreESS_SS_EEEEELb0EEEEEvNT_6ParamsE,(.L_x_122 - _ZN7cutlass13device_kernelIN5flash32FlashAttnBwdPostprocessConvertdQIN4cute5tupleIJNS3_1CILi128EEENS5_ILi64EEEEEENS_6half_tEfNS_4arch4Sm90ELi256ENS3_8TiledMMAINS3_8MMA_AtomIJNS3_4SM904GMMA25MMA_64x64x16_F32F16F16_RSILNSF_5MajorE0ELSH_1ELNSF_7ScaleInE1ELSI_1EEEEEENS3_6LayoutINS4_IJNS5_ILi2EEENS5_ILi1EEESN_EEENS4_IJSN_NS5_ILi0EEESP_EEEEENS4_IJNS3_10UnderscoreESS_SS_EEEEELb0EEEEEvNT_6ParamsE)
        .other          _ZN7cutlass13device_kernelIN5flash32FlashAttnBwdPostprocessConvertdQIN4cute5tupleIJNS3_1CILi128EEENS5_ILi64EEEEEENS_6half_tEfNS_4arch4Sm90ELi256ENS3_8TiledMMAINS3_8MMA_AtomIJNS3_4SM904GMMA25MMA_64x64x16_F32F16F16_RSILNSF_5MajorE0ELSH_1ELNSF_7ScaleInE1ELSI_1EEEEEENS3_6LayoutINS4_IJNS5_ILi2EEENS5_ILi1EEESN_EEENS4_IJSN_NS5_ILi0EEESP_EEEEENS4_IJNS3_10UnderscoreESS_SS_EEEEELb0EEEEEvNT_6ParamsE,@"STO_CUDA_ENTRY STV_DEFAULT"
_ZN7cutlass13device_kernelIN5flash32FlashAttnBwdPostprocessConvertdQIN4cute5tupleIJNS3_1CILi128EEENS5_ILi64EEEEEENS_6half_tEfNS_4arch4Sm90ELi256ENS3_8TiledMMAINS3_8MMA_AtomIJNS3_4SM904GMMA25MMA_64x64x16_F32F16F16_RSILNSF_5MajorE0ELSH_1ELNSF_7ScaleInE1ELSI_1EEEEEENS3_6LayoutINS4_IJNS5_ILi2EEENS5_ILi1EEESN_EEENS4_IJSN_NS5_ILi0EEESP_EEEEENS4_IJNS3_10UnderscoreESS_SS_EEEEELb0EEEEEvNT_6ParamsE:
        /* <DEDUP_REMOVED lines=17> */
.L_x_57:
        /* <DEDUP_REMOVED lines=14> */
.L_x_59:
[----:B------:R-:W0:Y:S02]  /*01f0*/  LDC.64 R40, c[0x0][0x3e8] ;  /* 0x0000fa00ff287b82 */ /* 0x000e240000000a00 */
[----:B0-----:R-:W-:-:S06]  /*0200*/  IMAD.WIDE.U32 R40, R7, 0x4, R40 ;  /* 0x0000000407287825 */ /* 0x001fcc00078e0028 */
[----:B------:R0:W5:Y:S01]  /*0210*/  LDG.E R40, desc[UR8][R40.64] ;  /* 0x0000000828287981 */ /* 0x000162000c1e1900 */
[----:B------:R-:W-:Y:S05]  /*0220*/  BRA `(.L_x_58) ;  /* 0x0000000000087947 */ /* 0x000fea0003800000 */
.L_x_60:
[----:B------:R-:W2:Y:S02]  /*0230*/  LDG.E R5, desc[UR8][R4.64+0x4] ;  /* 0x0000040804057981 */ /* 0x000ea4000c1e1900 */
[----:B--2---:R-:W-:-:S07]  /*0240*/  IADD3 R40, PT, PT, -R44, R5, RZ ;  /* 0x000000052c287210 */ /* 0x004fce0007ffe1ff */
.L_x_58:
        /* <DEDUP_REMOVED lines=39> */
.L_x_63:
[----:B------:R-:W-:Y:S01]  /*04c0*/  @P0 ELECT P1, URZ, PT ;  /* 0x0000000000ff082f */ /* 0x000fe20003820000 */
[----:B------:R2:W-:-:S12]  /*04d0*/  UBLKCP.S.G [UR6], [UR4], UR10 ;  /* 0x00000006040073ba */ /* 0x0005d8000800020a */
[----:B------:R-:W-:Y:S02]  /*04e0*/  @P1 PLOP3.LUT P0, PT, P1, PT, PT, 0x8, 0x80 ;  /* 0x000000000080181c */ /* 0x000fe40000f0e170 */
[----:B------:R-:W-:-:S11]  /*04f0*/  PLOP3.LUT P1, PT, PT, PT, PT, 0x8, 0x80 ;  /* 0x000000000080781c */ /* 0x000fd60003f2e170 */
[----:B--2---:R-:W-:Y:S05]  /*0500*/  @P0 BRA.U.ANY `(.L_x_63) ;  /* 0xfffffffd00ec0947 */ /* 0x004fea000393ffff */
.L_x_62:
[----:B------:R-:W-:Y:S05]  /*0510*/  BSYNC.RECONVERGENT B0 ;  /* 0x0000000000007941 */ /* 0x000fea0003800200 */
.L_x_61:
[----:B------:R-:W-:Y:S01]  /*0520*/  BAR.SYNC.DEFER_BLOCKING 0x0 ;  /* 0x0000000000007b1d */ /* 0x000fe20000010000 */
[----:B------:R-:W-:Y:S02]  /*0530*/  MOV R39, 0x400 ;  /* 0x0000040000277802 */ /* 0x000fe40000000f00 */
[----:B------:R-:W-:Y:S02]  /*0540*/  SHF.L.U32 R2, RZ, 0x1f, RZ ;  /* 0x0000001fff027819 */ /* 0x000fe400000006ff */
[----:B------:R-:W-:-:S07]  /*0550*/  LEA R39, R6, R39, 0x18 ;  /* 0x0000002706277211 */ /* 0x000fce00078ec0ff */
.L_x_64:
        /* <DEDUP_REMOVED lines=132> */
.L_x_66:
[----:B------:R-:W-:Y:S05]  /*0da0*/  BSYNC.RECONVERGENT B0 ;  /* 0x0000000000007941 */ /* 0x000fea0003800200 */
.L_x_65:
        /* <DEDUP_REMOVED lines=16> */
.L_x_68:
[----:B------:R-:W-:Y:S05]  /*0eb0*/  BSYNC.RECONVERGENT B0 ;  /* 0x0000000000007941 */ /* 0x000fea0003800200 */
.L_x_67:
        /* <DEDUP_REMOVED lines=16> */
.L_x_70:
[----:B------:R-:W-:Y:S05]  /*0fc0*/  BSYNC.RECONVERGENT B0 ;  /* 0x0000000000007941 */ /* 0x000fea0003800200 */
.L_x_69:
        /* <DEDUP_REMOVED lines=14> */
.L_x_71:
        /* <DEDUP_REMOVED lines=13> */
.L_x_122:


//--------------------- .text._ZN7cutlass13device_kernelIN5flash32FlashAttnBwdPostprocessConvertdQIN4cute5tupleIJNS3_1CILi96EEENS5_ILi64EEEEEENS_6half_tEfNS_4arch4Sm90ELi256ENS3_8TiledMMAINS3_8MMA_AtomIJNS3_4SM904GMMA25MMA_64x16x16_F32F16F16_SSILNSF_5MajorE1ELSH_0ELNSF_7ScaleInE1ELSI_1EEEEEENS3_6LayoutINS4_IJNS5_ILi1EEENS5_ILi2EEESM_EEENS4_IJNS5_ILi0EEESM_SP_EEEEENS4_IJNS3_10UnderscoreESS_SS_EEEEELb1EEEEEvNT_6ParamsE --------------------------
	.section	.text._ZN7cutlass13device_kernelIN5flash32FlashAttnBwdPostprocessConvertdQIN4cute5tupleIJNS3_1CILi96EEENS5_ILi64EEEEEENS_6half_tEfNS_4arch4Sm90ELi256ENS3_8TiledMMAINS3_8MMA_AtomIJNS3_4SM904GMMA25MMA_64x16x16_F32F16F16_SSILNSF_5MajorE1ELSH_0ELNSF_7ScaleInE1ELSI_1EEEEEENS3_6LayoutINS4_IJNS5_ILi1EEENS5_ILi2EEESM_EEENS4_IJNS5_ILi0EEESM_SP_EEEEENS4_IJNS3_10UnderscoreESS_SS_EEEEELb1EEEEEvNT_6ParamsE,"ax",@progbits
	.align	128
.text._ZN7cutlass13device_kernelIN5flash32FlashAttnBwdPostprocessConvertdQIN4cute5tupleIJNS3_1CILi96EEENS5_ILi64EEEEEENS_6half_tEfNS_4arch4Sm90ELi256ENS3_8TiledMMAINS3_8MMA_AtomIJNS3_4SM904GMMA25MMA_64x16x16_F32F16F16_SSILNSF_5MajorE1ELSH_0ELNSF_7ScaleInE1ELSI_1EEEEEENS3_6LayoutINS4_IJNS5_ILi1EEENS5_ILi2EEESM_EEENS4_IJNS5_ILi0EEESM_SP_EEEEENS4_IJNS3_10UnderscoreESS_SS_EEEEELb1EEEEEvNT_6ParamsE:
        .type           _ZN7cutlass13device_kernelIN5flash32FlashAttnBwdPostprocessConvertdQIN4cute5tupleIJNS3_1CILi96EEENS5_ILi64EEEEEENS_6half_tEfNS_4arch4Sm90ELi256ENS3_8TiledMMAINS3_8MMA_AtomIJNS3_4SM904GMMA25MMA_64x16x16_F32F16F16_SSILNSF_5MajorE1ELSH_0ELNSF_7ScaleInE1ELSI_1EEEEEENS3_6LayoutINS4_IJNS5_ILi1EEENS5_ILi2EEESM_EEENS4_IJNS5_ILi0EEESM_SP_EEEEENS4_IJNS3_10UnderscoreESS_SS_EEEEELb1EEEEEvNT_6ParamsE,@function
        .size           _ZN7cutlass13device_kernelIN5flash32FlashAttnBwdPostprocessConvertdQIN4cute5tupleIJNS3_1CILi96EEENS5_ILi64EEEEEENS_6half_tEfNS_4arch4Sm90ELi256ENS3_8TiledMMAINS3_8MMA_AtomIJNS3_4SM904GMMA25MMA_64x16x16_F32F16F16_SSILNSF_5MajorE1ELSH_0ELNSF_7ScaleInE1ELSI_1EEEEEENS3_6LayoutINS4_IJNS5_ILi1EEENS5_ILi2EEESM_EEENS4_IJNS5_ILi0EEESM_SP_EEEEENS4_IJNS3_10UnderscoreESS_SS_EEEEELb1EEEEEvNT_6ParamsE,(.L_x_123 - _ZN7cutlass13device_kernelIN5flash32FlashAttnBwdPostprocessConvertdQIN4cute5tupleIJNS3_1CILi96EEENS5_ILi64EEEEEENS_6half_tEfNS_4arch4Sm90ELi256ENS3_8TiledMMAINS3_8MMA_AtomIJNS3_4SM904GMMA25MMA_64x16x16_F32F16F16_SSILNSF_5MajorE1ELSH_0ELNSF_7ScaleInE1ELSI_1EEEEEENS3_6LayoutINS4_IJNS5_ILi1EEENS5_ILi2EEESM_EEENS4_IJNS5_ILi0EEESM_SP_EEEEENS4_IJNS3_10UnderscoreESS_SS_EEEEELb1EEEEEvNT_6ParamsE)
        .other          _ZN7cutlass13device_kernelIN5flash32FlashAttnBwdPostprocessConvertdQIN4cute5tupleIJNS3_1CILi96EEENS5_ILi64EEEEEENS_6half_tEfNS_4arch4Sm90ELi256ENS3_8TiledMMAINS3_8MMA_AtomIJNS3_4SM904GMMA25MMA_64x16x16_F32F16F16_SSILNSF_5MajorE1ELSH_0ELNSF_7ScaleInE1ELSI_1EEEEEENS3_6LayoutINS4_IJNS5_ILi1EEENS5_ILi2EEESM_EEENS4_IJNS5_ILi0EEESM_SP_EEEEENS4_IJNS3_10UnderscoreESS_SS_EEEEELb1EEEEEvNT_6ParamsE,@"STO_CUDA_ENTRY STV_DEFAULT"
_ZN7cutlass13device_kernelIN5flash32FlashAttnBwdPostprocessConvertdQIN4cute5tupleIJNS3_1CILi96EEENS5_ILi64EEEEEENS_6half_tEfNS_4arch4Sm90ELi256ENS3_8TiledMMAINS3_8MMA_AtomIJNS3_4SM904GMMA25MMA_64x16x16_F32F16F16_SSILNSF_5MajorE1ELSH_0ELNSF_7ScaleInE1ELSI_1EEEEEENS3_6LayoutINS4_IJNS5_ILi1EEENS5_ILi2EEESM_EEENS4_IJNS5_ILi0EEESM_SP_EEEEENS4_IJNS3_10UnderscoreESS_SS_EEEEELb1EEEEEvNT_6ParamsE:
        /* <DEDUP_REMOVED lines=9> */
[----:B------:R-:W1:Y:S01]  /*0090*/  LDC R0, c[0x0][0x3b0] ;  /* 0x0000ec00ff007b82 */ /* 0x000e620000000800 */
[----:B------:R-:W-:Y:S02]  /*00a0*/  CS2R R6, SRZ ;  /* 0x0000000000067805 */ /* 0x000fe4000001ff00 */
[----:B------:R-:W-:Y:S01]  /*00b0*/  CS2R R34, SRZ ;  /* 0x0000000000227805 */ /* 0x000fe2000001ff00 */
[----:B0-----:R-:W-:-:S04]  /*00c0*/  UISETP.NE.U32.AND UP0, UPT, UR4, URZ, UPT ;  /* 0x000000ff0400728c */ /* 0x001fc8000bf05070 */
[----:B------:R-:W-:-:S09]  /*00d0*/  UISETP.NE.AND.EX UP0, UPT, UR5, URZ, UPT, UP0 ;  /* 0x000000ff0500728c */ /* 0x000fd2000bf05300 */
[----:B------:R-:W-:Y:S05]  /*00e0*/  BRA.U !UP0, `(.L_x_73) ;  /* 0x0000000108547547 */ /* 0x000fea000b800000 */
[----:B------:R-:W-:Y:S05]  /*00f0*/  BRA `(.L_x_74) ;  /* 0x0000000000387947 */ /* 0x000fea0003800000 */
.L_x_72:
[----:B------:R-:W0:Y:S01]  /*0100*/  LDC.64 R4, c[0x0][0x3e0] ;  /* 0x0000f800ff047b82 */ /* 0x000e220000000a00 */
[----:B------:R-:W1:Y:S01]  /*0110*/  LDCU.64 UR4, c[0x0][0x3e8] ;  /* 0x00007d00ff0477ac */ /* 0x000e620008000a00 */
[----:B0-----:R-:W-:-:S05]  /*0120*/  IMAD.WIDE.U32 R4, R9, 0x4, R4 ;  /* 0x0000000409047825 */ /* 0x001fca00078e0004 */
[----:B------:R-:W2:Y:S01]  /*0130*/  LDG.E R34, desc[UR8][R4.64] ;  /* 0x0000000804227981 */ /* 0x000ea2000c1e1900 */
[----:B-1----:R-:W-:-:S04]  /*0140*/  UISETP.NE.U32.AND UP0, UPT, UR4, URZ, UPT ;  /* 0x000000ff0400728c */ /* 0x002fc8000bf05070 */
[----:B------:R-:W-:Y:S01]  /*0150*/  UISETP.NE.AND.EX UP0, UPT, UR5, URZ, UPT, UP0 ;  /* 0x000000ff0500728c */ /* 0x000fe2000bf05300 */
[--C-:B--2---:R-:W-:Y:S01]  /*0160*/  IMAD R0, R9, 0x60, R34.reuse ;  /* 0x0000006009007824 */ /* 0x104fe200078e0222 */
[----:B------:R-:W-:-:S03]  /*0170*/  SHF.R.S32.HI R35, RZ, 0x1f, R34 ;  /* 0x0000001fff237819 */ /* 0x000fc60000011422 */
[----:B------:R-:W-:-:S05]  /*0180*/  IMAD.HI R0, R0, 0x2aaaaaab, RZ ;  /* 0x2aaaaaab00007827 */ /* 0x000fca00078e02ff */
[----:B------:R-:W-:-:S04]  /*0190*/  SHF.R.U32.HI R7, RZ, 0x1f, R0 ;  /* 0x0000001fff077819 */ /* 0x000fc80000011600 */
[----:B------:R-:W-:-:S05]  /*01a0*/  LEA.HI R7, R0, R7, RZ, 0x1c ;  /* 0x0000000700077211 */ /* 0x000fca00078fe0ff */
[----:B------:R-:W-:-:S05]  /*01b0*/  IMAD R6, R7, 0x1800, RZ ;  /* 0x0000180007067824 */ /* 0x000fca00078e02ff */
[----:B------:R-:W-:Y:S01]  /*01c0*/  SHF.R.S32.HI R7, RZ, 0x1f, R6 ;  /* 0x0000001fff077819 */ /* 0x000fe20000011406 */
[----:B------:R-:W-:Y:S06]  /*01d0*/  BRA.U !UP0, `(.L_x_75) ;  /* 0x0000000108107547 */ /* 0x000fec000b800000 */
.L_x_74:
[----:B------:R-:W0:Y:S02]  /*01e0*/  LDC.64 R4, c[0x0][0x3e8] ;  /* 0x0000fa00ff047b82 */ /* 0x000e240000000a00 */
[----:B0-----:R-:W-:-:S05]  /*01f0*/  IMAD.WIDE.U32 R4, R9, 0x4, R4 ;  /* 0x0000000409047825 */ /* 0x001fca00078e0004 */
[----:B-1----:R0:W5:Y:S01]  /*0200*/  LDG.E R0, desc[UR8][R4.64] ;  /* 0x0000000804007981 */ /* 0x002162000c1e1900 */
[----:B------:R-:W-:Y:S05]  /*0210*/  BRA `(.L_x_73) ;  /* 0x0000000000087947 */ /* 0x000fea0003800000 */
.L_x_75:
[----:B------:R-:W2:Y:S02]  /*0220*/  LDG.E R5, desc[UR8][R4.64+0x4] ;  /* 0x0000040804057981 */ /* 0x000ea4000c1e1900 */
[----:B--2---:R-:W-:-:S07]  /*0230*/  IMAD.IADD R0, R5, 0x1, -R34 ;  /* 0x0000000105007824 */ /* 0x004fce00078e0a22 */
.L_x_73:
[----:B0-----:R-:W-:Y:S01]  /*0240*/  IMAD R5, R3, 0x60, RZ ;  /* 0x0000006003057824 */ /* 0x001fe200078e02ff */
[----:B------:R-:W-:-:S04]  /*0250*/  ISETP.NE.AND.EX P0, PT, R11, RZ, PT, P0 ;  /* 0x000000ff0b00720c */ /* 0x000fc80003f05300 */
[----:B-1---5:R-:W-:-:S13]  /*0260*/  ISETP.GE.AND P2, PT, R5, R0, PT ;  /* 0x000000000500720c */ /* 0x022fda0003f46270 */
[----:B------:R-:W-:Y:S05]  /*0270*/  @P2 EXIT P0 ;  /* 0x000000000000294d */ /* 0x000fea0000000000 */
[----:B------:R-:W0:Y:S01]  /*0280*/  S2R R2, SR_CTAID.Y ;  /* 0x0000000000027919 */ /* 0x000e220000002600 */
[----:B------:R-:W0:Y:S01]  /*0290*/  LDC.64 R10, c[0x0][0x398] ;  /* 0x0000e600ff0a7b82 */ /* 0x000e220000000a00 */
[----:B------:R-:W-:Y:S01]  /*02a0*/  IMAD R5, R3, 0x1800, RZ ;  /* 0x0000180003057824 */ /* 0x000fe200078e02ff */
[----:B------:R-:W-:Y:S01]  /*02b0*/  BSSY.RECONVERGENT B0, `(.L_x_76) ;  /* 0x0000025000007945 */ /* 0x000fe20003800200 */
[----:B------:R-:W1:Y:S03]  /*02c0*/  S2R R4, SR_TID.X ;  /* 0x0000000000047919 */ /* 0x000e660000002100 */
[----:B------:R-:W-:Y:S01]  /*02d0*/  IADD3 R6, P0, PT, R5, R6, RZ ;  /* 0x0000000605067210 */ /* 0x000fe20007f1e0ff */
[----:B------:R-:W2:Y:S01]  /*02e0*/  S2R R17, SR_CgaCtaId ;  /* 0x0000000000117919 */ /* 0x000ea20000008800 */
[----:B------:R-:W3:Y:S01]  /*02f0*/  LDC.64 R12, c[0x0][0x3a0] ;  /* 0x0000e800ff0c7b82 */ /* 0x000ee20000000a00 */
[----:B------:R-:W-:-:S02]  /*0300*/  SEL R5, R9, RZ, !P1 ;  /* 0x000000ff09057207 */ /* 0x000fc40004800000 */
[----:B------:R-:W-:-:S05]  /*0310*/  IMAD.X R7, RZ, RZ, R7, P0 ;  /* 0x000000ffff077224 */ /* 0x000fca00000e0607 */
[----:B------:R-:W4:Y:S01]  /*0320*/  LDC.64 R14, c[0x0][0x380] ;  /* 0x0000e000ff0e7b82 */ /* 0x000f220000000a00 */
[----:B0-----:R-:W-:Y:S01]  /*0330*/  IMAD.WIDE.U32 R6, R2, R10, R6 ;  /* 0x0000000a02067225 */ /* 0x001fe200078e0006 */
[----:B-1----:R-:W-:-:S03]  /*0340*/  ISETP.NE.AND P0, PT, R4, RZ, PT ;  /* 0x000000ff0400720c */ /* 0x002fc60003f05270 */
[----:B------:R-:W-:Y:S02]  /*0350*/  IMAD R7, R2, R11, R7 ;  /* 0x0000000b02077224 */ /* 0x000fe400078e0207 */
[----:B---3--:R-:W-:-:S04]  /*0360*/  IMAD.WIDE.U32 R6, R5, R12, R6 ;  /* 0x0000000c05067225 */ /* 0x008fc800078e0006 */
[----:B------:R-:W-:Y:S01]  /*0370*/  IMAD R7, R5, R13, R7 ;  /* 0x0000000d05077224 */ /* 0x000fe200078e0207 */
[----:B----4-:R-:W-:-:S04]  /*0380*/  LEA R14, P1, R6, R14, 0x2 ;  /* 0x0000000e060e7211 */ /* 0x010fc800078210ff */
[----:B------:R-:W-:Y:S01]  /*0390*/  LEA.HI.X R7, R6, R15, R7, 0x2, P1 ;  /* 0x0000000f06077211 */ /* 0x000fe200008f1407 */
[----:B--2---:R-:W-:Y:S08]  /*03a0*/  @P0 BRA `(.L_x_77) ;  /* 0x0000000000540947 */ /* 0x004ff00003800000 */
[----:B------:R-:W0:Y:S01]  /*03b0*/  S2UR UR7, SR_CgaCtaId ;  /* 0x00000000000779c3 */ /* 0x000e220000008800 */
[----:B------:R-:W-:Y:S01]  /*03c0*/  UMOV UR6, 0x400 ;  /* 0x0000040000067882 */ /* 0x000fe20000000000 */
[----:B------:R-:W-:Y:S01]  /*03d0*/  UMOV UR4, 0x1 ;  /* 0x0000000100047882 */ /* 0x000fe20000000000 */
[----:B------:R-:W-:Y:S01]  /*03e0*/  IMAD.MOV.U32 R6, RZ, RZ, 0x6000 ;  /* 0x00006000ff067424 */ /* 0x000fe200078e00ff */
[----:B------:R-:W-:-:S04]  /*03f0*/  UIADD3 UR4, UPT, UPT, -UR4, 0x100000, URZ ;  /* 0x0010000004047890 */ /* 0x000fc8000fffe1ff */
[----:B------:R-:W-:Y:S02]  /*0400*/  USHF.L.U32 UR5, UR4, 0xb, URZ ;  /* 0x0000000b04057899 */ /* 0x000fe400080006ff */
[----:B------:R-:W-:Y:S01]  /*0410*/  USHF.L.U32 UR4, UR4, 0x1, URZ ;  /* 0x0000000104047899 */ /* 0x000fe200080006ff */
[----:B------:R-:W-:Y:S01]  /*0420*/  PLOP3.LUT P0, PT, PT, PT, PT, 0x80, 0x8 ;  /* 0x000000000008781c */ /* 0x000fe20003f0f070 */
[----:B------:R-:W-:Y:S01]  /*0430*/  UMOV UR10, 0x600 ;  /* 0x00000600000a7882 */ /* 0x000fe20000000000 */
[----:B0-----:R-:W-:-:S04]  /*0440*/  ULEA UR6, UR7, UR6, 0x18 ;  /* 0x0000000607067291 */ /* 0x001fc8000f8ec0ff */
[----:B------:R-:W-:Y:S01]  /*0450*/  UIADD3 UR7, UPT, UPT, UR6, 0x9000, URZ ;  /* 0x0000900006077890 */ /* 0x000fe2000fffe0ff */
[----:B------:R-:W0:Y:S07]  /*0460*/  FENCE.VIEW.ASYNC.S ;  /* 0x00000000000073c6 */ /* 0x000e2e0000000000 */
[----:B0-----:R0:W1:Y:S02]  /*0470*/  SYNCS.EXCH.64 URZ, [UR6+0x9000], UR4 ;  /* 0x0090000406ff75b2 */ /* 0x0010640008000100 */
[----:B0-----:R-:W-:-:S02]  /*0480*/  R2UR UR4, R14 ;  /* 0x000000000e0472ca */ /* 0x001fc400000e0000 */
[----:B------:R-:W-:Y:S01]  /*0490*/  R2UR UR5, R7 ;  /* 0x00000000070572ca */ /* 0x000fe200000e0000 */
[----:B-1----:R0:W-:-:S14]  /*04a0*/  SYNCS.ARRIVE.TRANS64 RZ, [UR6+0x9000], R6 ;  /* 0x00900006ffff79a7 */ /* 0x0021dc0008000006 */
.L_x_78:
[----:B------:R-:W-:Y:S01]  /*04b0*/  @P0 ELECT P1, URZ, PT ;  /* 0x0000000000ff082f */ /* 0x000fe20003820000 */
[----:B------:R1:W-:-:S12]  /*04c0*/  UBLKCP.S.G [UR6], [UR4], UR10 ;  /* 0x00000006040073ba */ /* 0x0003d8000800020a */
[----:B------:R-:W-:Y:S02]  /*04d0*/  @P1 PLOP3.LUT P0, PT, P1, PT, PT, 0x8, 0x80 ;  /* 0x000000000080181c */ /* 0x000fe40000f0e170 */
[----:B------:R-:W-:-:S11]  /*04e0*/  PLOP3.LUT P1, PT, PT, PT, PT, 0x8, 0x80 ;  /* 0x000000000080781c */ /* 0x000fd60003f2e170 */
[----:B-1----:R-:W-:Y:S05]  /*04f0*/  @P0 BRA.U.ANY `(.L_x_78) ;  /* 0xfffffffd00ec0947 */ /* 0x002fea000393ffff */
.L_x_77:
[----:B------:R-:W-:Y:S05]  /*0500*/  BSYNC.RECONVERGENT B0 ;  /* 0x0000000000007941 */ /* 0x000fea0003800200 */
.L_x_76:
[----:B------:R-:W-:Y:S01]  /*0510*/  BAR.SYNC.DEFER_BLOCKING 0x0 ;  /* 0x0000000000007b1d */ /* 0x000fe20000010000 */
[----:B0-----:R-:W-:Y:S02]  /*0520*/  MOV R6, 0x400 ;  /* 0x0000040000067802 */ /* 0x001fe40000000f00 */
[----:B------:R-:W-:Y:S02]  /*0530*/  SHF.L.U32 R7, RZ, 0x1f, RZ ;  /* 0x0000001fff077819 */ /* 0x000fe400000006ff */
[----:B------:R-:W-:-:S07]  /*0540*/  LEA R6, R17, R6, 0x18 ;  /* 0x0000000611067211 */ /* 0x000fce00078ec0ff */
.L_x_79:
[----:B0-----:R0:W1:Y:S02]  /*0550*/  SYNCS.PHASECHK.TRANS64.TRYWAIT P0, [R6+URZ+0x9000], R7 ;  /* 0x00900007060075a7 */ /* 0x00106400080011ff */
[----:B-1----:R-:W-:Y:S05]  /*0560*/  @!P0 NANOSLEEP.SYNCS 0x989680 ;  /* 0x009896800000895d */ /* 0x002fea0003900000 */
[----:B------:R-:W1:Y:S02]  /*0570*/  @!P0 SYNCS.PHASECHK.TRANS64 P0, [R6+URZ+0x9000], R7 ;  /* 0x00900007060085a7 */ /* 0x000e6400080010ff */
[----:B-1----:R-:W-:Y:S05]  /*0580*/  @!P0 BRA `(.L_x_79) ;  /* 0xfffffffc00f08947 */ /* 0x002fea000383ffff */
[C---:B------:R-:W-:Y:S01]  /*0590*/  IMAD.SHL.U32 R33, R4.reuse, 0x10, RZ ;  /* 0x0000001004217824 */ /* 0x040fe200078e00ff */
[--C-:B0-----:R-:W-:Y:S01]  /*05a0*/  SHF.R.U32.HI R7, RZ, 0x7, R4.reuse ;  /* 0x00000007ff077819 */ /* 0x101fe20000011604 */
[----:B------:R-:W0:Y:S01]  /*05b0*/  LDCU UR4, c[0x0][0x3d8] ;  /* 0x00007b00ff0477ac */ /* 0x000e220008000800 */
[--C-:B------:R-:W-:Y:S01]  /*05c0*/  SHF.R.U32.HI R37, RZ, 0x1, R4.reuse ;  /* 0x00000001ff257819 */ /* 0x100fe20000011604 */
[----:B------:R-:W-:Y:S01]  /*05d0*/  IMAD.SHL.U32 R32, R4, 0x2, RZ ;  /* 0x0000000204207824 */ /* 0x000fe200078e00ff */
[----:B------:R-:W-:Y:S01]  /*05e0*/  LOP3.LUT R8, R33, 0x7f0, RZ, 0xc0, !PT ;  /* 0x000007f021087812 */ /* 0x000fe200078ec0ff */
[----:B------:R-:W1:Y:S01]  /*05f0*/  LDCU.64 UR6, c[0x0][0x3c8] ;  /* 0x00007900ff0677ac */ /* 0x000e620008000a00 */
[----:B------:R-:W-:Y:S01]  /*0600*/  SHF.R.U32.HI R38, RZ, 0x5, R4 ;  /* 0x00000005ff267819 */ /* 0x000fe20000011604 */
[----:B------:R-:W-:Y:S01]  /*0610*/  IMAD R0, R3, -0x60, R0 ;  /* 0xffffffa003007824 */ /* 0x000fe200078e0200 */
[----:B------:R-:W-:Y:S01]  /*0620*/  LOP3.LUT R40, R37, 0x3, RZ, 0xc0, !PT ;  /* 0x0000000325287812 */ /* 0x000fe200078ec0ff */
[----:B------:R-:W-:Y:S01]  /*0630*/  IMAD R7, R7, 0x3000, R8 ;  /* 0x0000300007077824 */ /* 0x000fe200078e0208 */
[C---:B------:R-:W-:Y:S01]  /*0640*/  LOP3.LUT R39, R33.reuse, 0x30, RZ, 0xc0, !PT ;  /* 0x0000003021277812 */ /* 0x040fe200078ec0ff */
[----:B------:R-:W2:Y:S01]  /*0650*/  LDCU.64 UR10, c[0x0][0x3d0] ;  /* 0x00007a00ff0a77ac */ /* 0x000ea20008000a00 */
[----:B------:R-:W-:Y:S01]  /*0660*/  LOP3.LUT R37, R33, 0x40, RZ, 0xc0, !PT ;  /* 0x0000004021257812 */ /* 0x000fe200078ec0ff */
[----:B------:R-:W-:Y:S01]  /*0670*/  BSSY.RECONVERGENT B0, `(.L_x_80) ;  /* 0x0000062000007945 */ /* 0x000fe20003800200 */
[----:B------:R-:W-:Y:S01]  /*0680*/  IADD3 R36, PT, PT, R6, R7, RZ ;  /* 0x0000000706247210 */ /* 0x000fe20007ffe0ff */
[----:B------:R-:W-:Y:S01]  /*0690*/  IMAD.SHL.U32 R7, R4, 0x8, RZ ;  /* 0x0000000804077824 */ /* 0x000fe200078e00ff */
[----:B------:R-:W-:-:S02]  /*06a0*/  LOP3.LUT R38, R38, 0x3, RZ, 0xc0, !PT ;  /* 0x0000000326267812 */ /* 0x000fc400078ec0ff */
[----:B------:R-:W-:Y:S01]  /*06b0*/  LOP3.LUT R39, R39, 0x700, R32, 0xf8, !PT ;  /* 0x0000070027277812 */ /* 0x000fe200078ef820 */
[----:B------:R-:W0:Y:S01]  /*06c0*/  LDS.128 R8, [R36] ;  /* 0x0000000024087984 */ /* 0x000e220000000c00 */
[----:B------:R-:W-:Y:S02]  /*06d0*/  LOP3.LUT R41, R7, 0x8, RZ, 0xc0, !PT ;  /* 0x0000000807297812 */ /* 0x000fe400078ec0ff */
[----:B------:R-:W-:Y:S01]  /*06e0*/  LOP3.LUT R37, R37, 0x8, R4, 0xf8, !PT ;  /* 0x0000000825257812 */ /* 0x000fe200078ef804 */
[----:B------:R-:W3:Y:S01]  /*06f0*/  LDS.128 R12, [R36+0x800] ;  /* 0x00080000240c7984 */ /* 0x000ee20000000c00 */
[----:B------:R-:W-:Y:S01]  /*0700*/  LOP3.LUT R43, R32, 0x7b0, RZ, 0xc0, !PT ;  /* 0x000007b0202b7812 */ /* 0x000fe200078ec0ff */
[----:B------:R-:W-:Y:S01]  /*0710*/  IMAD R38, R38, 0x600, R39 ;  /* 0x0000060026267824 */ /* 0x000fe200078e0227 */
[--C-:B------:R-:W-:Y:S01]  /*0720*/  LOP3.LUT R41, R41, 0x40, R32.reuse, 0xf8, !PT ;  /* 0x0000004029297812 */ /* 0x100fe200078ef820 */
[----:B------:R-:W4:Y:S01]  /*0730*/  LDS.128 R16, [R36+0x1000] ;  /* 0x0010000024107984 */ /* 0x000f220000000c00 */
[----:B------:R-:W-:Y:S01]  /*0740*/  LOP3.LUT R32, R37, 0x8, R32, 0x78, !PT ;  /* 0x0000000825207812 */ /* 0x000fe200078e7820 */
[----:B------:R-:W-:Y:S01]  /*0750*/  IMAD R33, R40, 0x600, R43 ;  /* 0x0000060028217824 */ /* 0x000fe200078e022b */
[----:B------:R-:W-:Y:S01]  /*0760*/  LOP3.LUT R37, R7, 0x80, RZ, 0xc0, !PT ;  /* 0x0000008007257812 */ /* 0x000fe200078ec0ff */
[----:B------:R-:W5:Y:S01]  /*0770*/  LDS.128 R20, [R36+0x1800] ;  /* 0x0018000024147984 */ /* 0x000f620000000c00 */
[----:B------:R-:W-:-:S02]  /*0780*/  SHF.R.U32.HI R40, RZ, 0x2, R4 ;  /* 0x00000002ff287819 */ /* 0x000fc40000011604 */
[----:B------:R-:W-:Y:S01]  /*0790*/  IADD3 R37, PT, PT, R32, R38, R37 ;  /* 0x0000002620257210 */ /* 0x000fe20007ffe025 */
[----:B------:R-:W1:Y:S01]  /*07a0*/  LDS.128 R24, [R36+0x2000] ;  /* 0x0020000024187984 */ /* 0x000e620000000c00 */
[----:B------:R-:W-:Y:S02]  /*07b0*/  LOP3.LUT R40, R41, 0x8, R40, 0x78, !PT ;  /* 0x0000000829287812 */ /* 0x000fe400078e7828 */
[----:B------:R-:W-:Y:S01]  /*07c0*/  LEA R37, R37, R6, 0x1 ;  /* 0x0000000625257211 */ /* 0x000fe200078e08ff */
[----:B------:R-:W2:Y:S02]  /*07d0*/  LDS.128 R28, [R36+0x2800] ;  /* 0x00280000241c7984 */ /* 0x000ea40000000c00 */
[----:B------:R-:W-:Y:S02]  /*07e0*/  IMAD.IADD R33, R33, 0x1, R40 ;  /* 0x0000000121217824 */ /* 0x000fe400078e0228 */
[----:B0-----:R-:W-:Y:S01]  /*07f0*/  FMUL.FTZ R8, R8, UR4 ;  /* 0x0000000408087c20 */ /* 0x001fe20008410000 */
[----:B------:R-:W-:Y:S01]  /*0800*/  FMUL.FTZ R9, R9, UR4 ;  /* 0x0000000409097c20 */ /* 0x000fe20008410000 */
[----:B------:R-:W-:Y:S01]  /*0810*/  FMUL.FTZ R10, R10, UR4 ;  /* 0x000000040a0a7c20 */ /* 0x000fe20008410000 */
[----:B------:R-:W-:Y:S01]  /*0820*/  FMUL.FTZ R11, R11, UR4 ;  /* 0x000000040b0b7c20 */ /* 0x000fe20008410000 */
[----:B---3--:R-:W-:Y:S01]  /*0830*/  FMUL.FTZ R12, R12, UR4 ;  /* 0x000000040c0c7c20 */ /* 0x008fe20008410000 */
[----:B------:R-:W-:Y:S01]  /*0840*/  FMUL.FTZ R13, R13, UR4 ;  /* 0x000000040d0d7c20 */ /* 0x000fe20008410000 */
[----:B------:R-:W-:Y:S01]  /*0850*/  FMUL.FTZ R14, R14, UR4 ;  /* 0x000000040e0e7c20 */ /* 0x000fe20008410000 */
[----:B------:R-:W-:Y:S01]  /*0860*/  FMUL.FTZ R15, R15, UR4 ;  /* 0x000000040f0f7c20 */ /* 0x000fe20008410000 */
[----:B----4-:R-:W-:Y:S01]  /*0870*/  FMUL.FTZ R16, R16, UR4 ;  /* 0x0000000410107c20 */ /* 0x010fe20008410000 */
[----:B------:R-:W-:Y:S01]  /*0880*/  FMUL.FTZ R17, R17, UR4 ;  /* 0x0000000411117c20 */ /* 0x000fe20008410000 */
[----:B------:R-:W-:Y:S01]  /*0890*/  FMUL.FTZ R18, R18, UR4 ;  /* 0x0000000412127c20 */ /* 0x000fe20008410000 */
[----:B------:R-:W-:Y:S01]  /*08a0*/  FMUL.FTZ R19, R19, UR4 ;  /* 0x0000000413137c20 */ /* 0x000fe20008410000 */
[----:B-----5:R-:W-:Y:S01]  /*08b0*/  FMUL.FTZ R20, R20, UR4 ;  /* 0x0000000414147c20 */ /* 0x020fe20008410000 */
[----:B------:R-:W-:Y:S01]  /*08c0*/  FMUL.FTZ R21, R21, UR4 ;  /* 0x0000000415157c20 */ /* 0x000fe20008410000 */
[----:B------:R-:W-:Y:S01]  /*08d0*/  FMUL.FTZ R22, R22, UR4 ;  /* 0x0000000416167c20 */ /* 0x000fe20008410000 */
[----:B------:R-:W-:Y:S01]  /*08e0*/  FMUL.FTZ R23, R23, UR4 ;  /* 0x0000000417177c20 */ /* 0x000fe20008410000 */
[----:B-1----:R-:W-:Y:S01]  /*08f0*/  FMUL.FTZ R24, R24, UR4 ;  /* 0x0000000418187c20 */ /* 0x002fe20008410000 */
[----:B------:R-:W-:Y:S01]  /*0900*/  FMUL.FTZ R25, R25, UR4 ;  /* 0x0000000419197c20 */ /* 0x000fe20008410000 */
[----:B------:R-:W-:Y:S01]  /*0910*/  FMUL.FTZ R26, R26, UR4 ;  /* 0x000000041a1a7c20 */ /* 0x000fe20008410000 */
[----:B------:R-:W-:Y:S01]  /*0920*/  FMUL.FTZ R27, R27, UR4 ;  /* 0x000000041b1b7c20 */ /* 0x000fe20008410000 */
[----:B--2---:R-:W-:Y:S01]  /*0930*/  FMUL.FTZ R28, R28, UR4 ;  /* 0x000000041c1c7c20 */ /* 0x004fe20008410000 */
[----:B------:R-:W-:Y:S01]  /*0940*/  FMUL.FTZ R29, R29, UR4 ;  /* 0x000000041d1d7c20 */ /* 0x000fe20008410000 */
[----:B------:R-:W-:Y:S01]  /*0950*/  FMUL.FTZ R30, R30, UR4 ;  /* 0x000000041e1e7c20 */ /* 0x000fe20008410000 */
[----:B------:R-:W-:Y:S01]  /*0960*/  FMUL.FTZ R31, R31, UR4 ;  /* 0x000000041f1f7c20 */ /* 0x000fe20008410000 */
[----:B------:R-:W-:Y:S01]  /*0970*/  F2FP.F16.F32.PACK_AB R8, R9, R8 ;  /* 0x000000080908723e */ /* 0x000fe200000000ff */
[----:B------:R-:W0:Y:S01]  /*0980*/  LDCU UR4, c[0x0][0x3b4] ;  /* 0x00007680ff0477ac */ /* 0x000e220008000800 */
[----:B------:R-:W-:-:S02]  /*0990*/  F2FP.F16.F32.PACK_AB R9, R11, R10 ;  /* 0x0000000a0b09723e */ /* 0x000fc400000000ff */
[----:B------:R-:W-:Y:S02]  /*09a0*/  F2FP.F16.F32.PACK_AB R10, R13, R12 ;  /* 0x0000000c0d0a723e */ /* 0x000fe400000000ff */
[----:B------:R-:W-:Y:S02]  /*09b0*/  F2FP.F16.F32.PACK_AB R11, R15, R14 ;  /* 0x0000000e0f0b723e */ /* 0x000fe400000000ff */
[----:B------:R-:W-:Y:S02]  /*09c0*/  F2FP.F16.F32.PACK_AB R12, R17, R16 ;  /* 0x00000010110c723e */ /* 0x000fe400000000ff */
[----:B------:R-:W-:Y:S01]  /*09d0*/  F2FP.F16.F32.PACK_AB R13, R19, R18 ;  /* 0x00000012130d723e */ /* 0x000fe200000000ff */
[----:B------:R1:W-:Y:S01]  /*09e0*/  STSM.16.MT88.4 [R37+0x6000], R8 ;  /* 0x0060000825007844 */ /* 0x0003e20000004200 */
[----:B------:R-:W-:Y:S02]  /*09f0*/  F2FP.F16.F32.PACK_AB R14, R21, R20 ;  /* 0x00000014150e723e */ /* 0x000fe400000000ff */
[----:B------:R-:W-:-:S02]  /*0a00*/  F2FP.F16.F32.PACK_AB R15, R23, R22 ;  /* 0x00000016170f723e */ /* 0x000fc400000000ff */
[----:B------:R-:W-:Y:S01]  /*0a10*/  F2FP.F16.F32.PACK_AB R16, R25, R24 ;  /* 0x000000181910723e */ /* 0x000fe200000000ff */
[----:B------:R-:W-:Y:S01]  /*0a20*/  IMAD R24, R33, 0x2, R6 ;  /* 0x0000000221187824 */ /* 0x000fe200078e0206 */
[----:B------:R-:W-:Y:S01]  /*0a30*/  F2FP.F16.F32.PACK_AB R17, R27, R26 ;  /* 0x0000001a1b11723e */ /* 0x000fe200000000ff */
[----:B------:R2:W-:Y:S01]  /*0a40*/  STSM.16.MT88.4 [R37+0x6400], R12 ;  /* 0x0064000c25007844 */ /* 0x0005e20000004200 */
[----:B------:R-:W-:Y:S01]  /*0a50*/  F2FP.F16.F32.PACK_AB R18, R29, R28 ;  /* 0x0000001c1d12723e */ /* 0x000fe200000000ff */
[----:B------:R-:W-:Y:S01]  /*0a60*/  IMAD.MOV.U32 R27, RZ, RZ, RZ ;  /* 0x000000ffff1b7224 */ /* 0x000fe200078e00ff */
[----:B------:R-:W-:Y:S02]  /*0a70*/  F2FP.F16.F32.PACK_AB R19, R31, R30 ;  /* 0x0000001e1f13723e */ /* 0x000fe400000000ff */
[----:B------:R-:W-:Y:S02]  /*0a80*/  LOP3.LUT R26, R7, 0x38, RZ, 0xc0, !PT ;  /* 0x00000038071a7812 */ /* 0x000fe400078ec0ff */
[----:B------:R-:W-:Y:S01]  /*0a90*/  SHF.R.U32.HI R7, RZ, 0x3, R4 ;  /* 0x00000003ff077819 */ /* 0x000fe20000011604 */
[----:B------:R3:W-:Y:S01]  /*0aa0*/  STSM.16.MT88.4 [R37+0x6800], R16 ;  /* 0x0068001025007844 */ /* 0x0007e20000004200 */
[----:B------:R-:W-:Y:S01]  /*0ab0*/  BAR.SYNC.DEFER_BLOCKING 0x0 ;  /* 0x0000000000007b1d */ /* 0x000fe20000010000 */
[----:B0-----:R-:W-:Y:S01]  /*0ac0*/  ISETP.GE.AND P0, PT, R26, UR4, PT ;  /* 0x000000041a007c0c */ /* 0x001fe2000bf06270 */
[----:B-1----:R-:W-:Y:S01]  /*0ad0*/  IMAD.WIDE.U32 R10, R2, UR6, R26 ;  /* 0x00000006020a7c25 */ /* 0x002fe2000f8e001a */
[----:B------:R-:W-:-:S02]  /*0ae0*/  IADD3 R8, P1, PT, R7, R34, RZ ;  /* 0x0000002207087210 */ /* 0x000fc40007f3e0ff */
[----:B--2---:R-:W-:Y:S01]  /*0af0*/  VIMNMX R13, PT, PT, R0, 0x60, PT ;  /* 0x00000060000d7848 */ /* 0x004fe20003fe0100 */
[C---:B------:R-:W-:Y:S02]  /*0b00*/  VIADD R0, R7.reuse, 0x20 ;  /* 0x0000002007007836 */ /* 0x040fe40000000000 */
[----:B------:R-:W-:Y:S01]  /*0b10*/  IMAD R11, R2, UR7, R11 ;  /* 0x00000007020b7c24 */ /* 0x000fe2000f8e020b */
[CC--:B------:R-:W-:Y:S01]  /*0b20*/  ISETP.GE.OR P2, PT, R7.reuse, R13.reuse, P0 ;  /* 0x0000000d0700720c */ /* 0x0c0fe20000746670 */
[----:B------:R-:W-:Y:S01]  /*0b30*/  IMAD.X R9, RZ, RZ, R35, P1 ;  /* 0x000000ffff097224 */ /* 0x000fe200008e0623 */
[----:B------:R-:W-:Y:S01]  /*0b40*/  ISETP.GE.OR P1, PT, R0, R13, P0 ;  /* 0x0000000d0000720c */ /* 0x000fe20000726670 */
[----:B------:R-:W-:Y:S01]  /*0b50*/  VIADD R0, R6, 0x6000 ;  /* 0x0000600006007836 */ /* 0x000fe20000000000 */
[----:B------:R-:W-:Y:S01]  /*0b60*/  IADD3 R2, PT, PT, R7, 0x40, RZ ;  /* 0x0000004007027810 */ /* 0x000fe20007ffe0ff */
[----:B------:R-:W-:-:S03]  /*0b70*/  IMAD.WIDE.U32 R6, R5, UR10, R10 ;  /* 0x0000000a05067c25 */ /* 0x000fc6000f8e000a */
[----:B------:R-:W-:Y:S01]  /*0b80*/  ISETP.GE.OR P0, PT, R2, R13, P0 ;  /* 0x0000000d0200720c */ /* 0x000fe20000706670 */
[----:B------:R-:W-:Y:S02]  /*0b90*/  IMAD R5, R5, UR11, R7 ;  /* 0x0000000b05057c24 */ /* 0x000fe4000f8e0207 */
[----:B------:R-:W-:Y:S01]  /*0ba0*/  IMAD.WIDE.U32 R2, R3, 0x60, R8 ;  /* 0x0000006003027825 */ /* 0x000fe200078e0008 */
[----:B------:R3:W0:Y:S03]  /*0bb0*/  LDS.128 R20, [R24+0x6800] ;  /* 0x0068000018147984 */ /* 0x0006260000000c00 */
[----:B------:R-:W-:Y:S01]  /*0bc0*/  IMAD R0, R33, 0x2, R0 ;  /* 0x0000000221007824 */ /* 0x000fe200078e0200 */
[----:B------:R-:W-:Y:S06]  /*0bd0*/  @P2 BRA `(.L_x_81) ;  /* 0x00000000002c2947 */ /* 0x000fec0003800000 */
[----:B------:R-:W1:Y:S01]  /*0be0*/  LDS.128 R8, [R0] ;  /* 0x0000000000087984 */ /* 0x000e620000000c00 */
[----:B------:R-:W2:Y:S01]  /*0bf0*/  LDCU.64 UR4, c[0x0][0x3c0] ;  /* 0x00007800ff0477ac */ /* 0x000ea20008000a00 */
[----:B------:R-:W-:Y:S01]  /*0c00*/  MOV R4, R6 ;  /* 0x0000000600047202 */ /* 0x000fe20000000f00 */
[----:B------:R-:W4:Y:S01]  /*0c10*/  LDCU.64 UR6, c[0x0][0x3a8] ;  /* 0x00007500ff0677ac */ /* 0x000f220008000a00 */
[----:B--2---:R-:W-:-:S03]  /*0c20*/  IMAD R15, R3, UR4, RZ ;  /* 0x00000004030f7c24 */ /* 0x004fc6000f8e02ff */
[----:B------:R-:W-:-:S04]  /*0c30*/  IMAD.WIDE.U32 R12, R2, UR4, R4 ;  /* 0x00000004020c7c25 */ /* 0x000fc8000f8e0004 */
[----:B------:R-:W-:Y:S01]  /*0c40*/  IMAD R15, R2, UR5, R15 ;  /* 0x00000005020f7c24 */ /* 0x000fe2000f8e020f */
[----:B----4-:R-:W-:-:S03]  /*0c50*/  LEA R14, P2, R12, UR6, 0x1 ;  /* 0x000000060c0e7c11 */ /* 0x010fc6000f8408ff */
[----:B------:R-:W-:-:S05]  /*0c60*/  IMAD.IADD R13, R13, 0x1, R15 ;  /* 0x000000010d0d7824 */ /* 0x000fca00078e020f */
[----:B------:R-:W-:-:S05]  /*0c70*/  LEA.HI.X R15, R12, UR7, R13, 0x1, P2 ;  /* 0x000000070c0f7c11 */ /* 0x000fca00090f0c0d */
[----:B-1----:R1:W-:Y:S02]  /*0c80*/  STG.E.128 desc[UR8][R14.64], R8 ;  /* 0x000000080e007986 */ /* 0x0023e4000c101d08 */
.L_x_81:
[----:B------:R-:W-:Y:S05]  /*0c90*/  BSYNC.RECONVERGENT B0 ;  /* 0x0000000000007941 */ /* 0x000fea0003800200 */
.L_x_80:
[----:B---3--:R-:W2:Y:S01]  /*0ca0*/  LDS.128 R24, [R24+0x6400] ;  /* 0x0064000018187984 */ /* 0x008ea20000000c00 */
[----:B------:R-:W-:Y:S04]  /*0cb0*/  BSSY.RECONVERGENT B0, `(.L_x_82) ;  /* 0x000000f000007945 */ /* 0x000fe80003800200 */
[----:B------:R-:W-:Y:S05]  /*0cc0*/  @P1 BRA `(.L_x_83) ;  /* 0x0000000000341947 */ /* 0x000fea0003800000 */
[----:B------:R-:W3:Y:S01]  /*0cd0*/  LDCU.64 UR4, c[0x0][0x3c0] ;  /* 0x00007800ff0477ac */ /* 0x000ee20008000a00 */
[----:B-1----:R-:W-:Y:S01]  /*0ce0*/  IADD3 R11, P1, PT, R2, 0x20, RZ ;  /* 0x00000020020b7810 */ /* 0x002fe20007f3e0ff */
[----:B------:R-:W-:Y:S01]  /*0cf0*/  IMAD.MOV.U32 R8, RZ, RZ, R6 ;  /* 0x000000ffff087224 */ /* 0x000fe200078e0006 */
[----:B------:R-:W-:Y:S01]  /*0d00*/  MOV R9, R5 ;  /* 0x0000000500097202 */ /* 0x000fe20000000f00 */
[----:B------:R-:W1:Y:S02]  /*0d10*/  LDCU.64 UR6, c[0x0][0x3a8] ;  /* 0x00007500ff0677ac */ /* 0x000e640008000a00 */
[----:B------:R-:W-:-:S04]  /*0d20*/  IMAD.X R0, RZ, RZ, R3, P1 ;  /* 0x000000ffff007224 */ /* 0x000fc800008e0603 */
[----:B---3--:R-:W-:Y:S02]  /*0d30*/  IMAD R0, R0, UR4, RZ ;  /* 0x0000000400007c24 */ /* 0x008fe4000f8e02ff */
[----:B------:R-:W-:-:S04]  /*0d40*/  IMAD.WIDE.U32 R8, R11, UR4, R8 ;  /* 0x000000040b087c25 */ /* 0x000fc8000f8e0008 */
[----:B------:R-:W-:Y:S01]  /*0d50*/  IMAD R11, R11, UR5, R0 ;  /* 0x000000050b0b7c24 */ /* 0x000fe2000f8e0200 */
[----:B-1----:R-:W-:-:S03]  /*0d60*/  LEA R10, P1, R8, UR6, 0x1 ;  /* 0x00000006080a7c11 */ /* 0x002fc6000f8208ff */
[----:B------:R-:W-:-:S05]  /*0d70*/  IMAD.IADD R9, R9, 0x1, R11 ;  /* 0x0000000109097824 */ /* 0x000fca00078e020b */
[----:B------:R-:W-:-:S05]  /*0d80*/  LEA.HI.X R11, R8, UR7, R9, 0x1, P1 ;  /* 0x00000007080b7c11 */ /* 0x000fca00088f0c09 */
[----:B--2---:R3:W-:Y:S02]  /*0d90*/  STG.E.128 desc[UR8][R10.64], R24 ;  /* 0x000000180a007986 */ /* 0x0047e4000c101d08 */
.L_x_83:
[----:B------:R-:W-:Y:S05]  /*0da0*/  BSYNC.RECONVERGENT B0 ;  /* 0x0000000000007941 */ /* 0x000fea0003800200 */
.L_x_82:
[----:B------:R-:W-:Y:S05]  /*0db0*/  @P0 EXIT ;  /* 0x000000000000094d */ /* 0x000fea0003800000 */
[----:B------:R-:W4:Y:S01]  /*0dc0*/  LDCU.64 UR4, c[0x0][0x3c0] ;  /* 0x00007800ff0477ac */ /* 0x000f220008000a00 */
[----:B------:R-:W-:Y:S01]  /*0dd0*/  IADD3 R7, P0, PT, R2, 0x40, RZ ;  /* 0x0000004002077810 */ /* 0x000fe20007f1e0ff */
[----:B------:R-:W5:Y:S04]  /*0de0*/  LDCU.64 UR6, c[0x0][0x3a8] ;  /* 0x00007500ff0677ac */ /* 0x000f680008000a00 */
[----:B------:R-:W-:Y:S01]  /*0df0*/  IMAD.X R2, RZ, RZ, R3, P0 ;  /* 0x000000ffff027224 */ /* 0x000fe200000e0603 */
[----:B------:R-:W-:-:S03]  /*0e00*/  MOV R3, R5 ;  /* 0x0000000500037202 */ /* 0x000fc60000000f00 */
[----:B----4-:R-:W-:Y:S02]  /*0e10*/  IMAD R0, R2, UR4, RZ ;  /* 0x0000000402007c24 */ /* 0x010fe4000f8e02ff */
[----:B------:R-:W-:-:S04]  /*0e20*/  IMAD.MOV.U32 R2, RZ, RZ, R6 ;  /* 0x000000ffff027224 */ /* 0x000fc800078e0006 */
[----:B------:R-:W-:-:S04]  /*0e30*/  IMAD.WIDE.U32 R2, R7, UR4, R2 ;  /* 0x0000000407027c25 */ /* 0x000fc8000f8e0002 */
[----:B------:R-:W-:Y:S01]  /*0e40*/  IMAD R7, R7, UR5, R0 ;  /* 0x0000000507077c24 */ /* 0x000fe2000f8e0200 */
[----:B-----5:R-:W-:-:S03]  /*0e50*/  LEA R4, P0, R2, UR6, 0x1 ;  /* 0x0000000602047c11 */ /* 0x020fc6000f8008ff */
[----:B------:R-:W-:-:S05]  /*0e60*/  IMAD.IADD R3, R3, 0x1, R7 ;  /* 0x0000000103037824 */ /* 0x000fca00078e0207 */
[----:B------:R-:W-:-:S05]  /*0e70*/  LEA.HI.X R5, R2, UR7, R3, 0x1, P0 ;  /* 0x0000000702057c11 */ /* 0x000fca00080f0c03 */
[----:B0-----:R-:W-:Y:S01]  /*0e80*/  STG.E.128 desc[UR8][R4.64], R20 ;  /* 0x0000001404007986 */ /* 0x001fe2000c101d08 */
[----:B------:R-:W-:Y:S05]  /*0e90*/  EXIT ;  /* 0x000000000000794d */ /* 0x000fea0003800000 */
.L_x_84:
        /* <DEDUP_REMOVED lines=14> */
.L_x_123:


//--------------------- .text._ZN7cutlass13device_kernelIN5flash11enable_sm90INS1_16FlashAttnBwdSm90INS1_25CollectiveMainloopBwdSm90ILi2ELi2ELi2EN4cute5tupleIJNS5_1CILi1EEES8_S8_EEENS6_IJNS7_ILi96EEENS7_ILi128EEENS7_ILi64EEEEEENS_6half_tEfNS_4arch4Sm90ELb1ELb0ELb1ELb1ELb1ELb1ELb0ELb1ELi2ELi1ELi2ELi2ELb0EEENS1_24CollectiveEpilogueBwdGQAISD_fSG_Li256ELb1ELb1EEENS1_25SingleTileBwdLPTSchedulerILb1ELi128ELb1EEEEEEEEEvNT_6ParamsE --------------------------
	.section	.text._ZN7cutlass13device_kernelIN5flash11enable_sm90INS1_16FlashAttnBwdSm90INS1_25CollectiveMainloopBwdSm90ILi2ELi2ELi2EN4cute5tupleIJNS5_1CILi1EEES8_S8_EEENS6_IJNS7_ILi96EEENS7_ILi128EEENS7_ILi64EEEEEENS_6half_tEfNS_4arch4Sm90ELb1ELb0ELb1ELb1ELb1ELb1ELb0ELb1ELi2ELi1ELi2ELi2ELb0EEENS1_24CollectiveEpilogueBwdGQAISD_fSG_Li256ELb1ELb1EEENS1_25SingleTileBwdLPTSchedulerILb1ELi128ELb1EEEEEEEEEvNT_6ParamsE,"ax",@progbits
	.align	128
.text._ZN7cutlass13device_kernelIN5flash11enable_sm90INS1_16FlashAttnBwdSm90INS1_25CollectiveMainloopBwdSm90ILi2ELi2ELi2EN4cute5tupleIJNS5_1CILi1EEES8_S8_EEENS6_IJNS7_ILi96EEENS7_ILi128EEENS7_ILi64EEEEEENS_6half_tEfNS_4arch4Sm90ELb1ELb0ELb1ELb1ELb1ELb1ELb0ELb1ELi2ELi1ELi2ELi2ELb0EEENS1_24CollectiveEpilogueBwdGQAISD_fSG_Li256ELb1ELb1EEENS1_25SingleTileBwdLPTSchedulerILb1ELi128ELb1EEEEEEEEEvNT_6ParamsE:
        .type           _ZN7cutlass13device_kernelIN5flash11enable_sm90INS1_16FlashAttnBwdSm90INS1_25CollectiveMainloopBwdSm90ILi2ELi2ELi2EN4cute5tupleIJNS5_1CILi1EEES8_S8_EEENS6_IJNS7_ILi96EEENS7_ILi128EEENS7_ILi64EEEEEENS_6half_tEfNS_4arch4Sm90ELb1ELb0ELb1ELb1ELb1ELb1ELb0ELb1ELi2ELi1ELi2ELi2ELb0EEENS1_24CollectiveEpilogueBwdGQAISD_fSG_Li256ELb1ELb1EEENS1_25SingleTileBwdLPTSchedulerILb1ELi128ELb1EEEEEEEEEvNT_6ParamsE,@function
        .size           _ZN7cutlass13device_kernelIN5flash11enable_sm90INS1_16FlashAttnBwdSm90INS1_25CollectiveMainloopBwdSm90ILi2ELi2ELi2EN4cute5tupleIJNS5_1CILi1EEES8_S8_EEENS6_IJNS7_ILi96EEENS7_ILi128EEENS7_ILi64EEEEEENS_6half_tEfNS_4arch4Sm90ELb1ELb0ELb1ELb1ELb1ELb1ELb0ELb1ELi2ELi1ELi2ELi2ELb0EEENS1_24CollectiveEpilogueBwdGQAISD_fSG_Li256ELb1ELb1EEENS1_25SingleTileBwdLPTSchedulerILb1ELi128ELb1EEEEEEEEEvNT_6ParamsE,(.L_x_124 - _ZN7cutlass13device_kernelIN5flash11enable_sm90INS1_16FlashAttnBwdSm90INS1_25CollectiveMainloopBwdSm90ILi2ELi2ELi2EN4cute5tupleIJNS5_1CILi1EEES8_S8_EEENS6_IJNS7_ILi96EEENS7_ILi128EEENS7_ILi64EEEEEENS_6half_tEfNS_4arch4Sm90ELb1ELb0ELb1ELb1ELb1ELb1ELb0ELb1ELi2ELi1ELi2ELi2ELb0EEENS1_24CollectiveEpilogueBwdGQAISD_fSG_Li256ELb1ELb1EEENS1_25SingleTileBwdLPTSchedulerILb1ELi128ELb1EEEEEEEEEvNT_6ParamsE)
        .other          _ZN7cutlass13device_kernelIN5flash11enable_sm90INS1_16FlashAttnBwdSm90INS1_25CollectiveMainloopBwdSm90ILi2ELi2ELi2EN4cute5tupleIJNS5_1CILi1EEES8_S8_EEENS6_IJNS7_ILi96EEENS7_ILi128EEENS7_ILi64EEEEEENS_6half_tEfNS_4arch4Sm90ELb1ELb0ELb1ELb1ELb1ELb1ELb0ELb1ELi2ELi1ELi2ELi2ELb0EEENS1_24CollectiveEpilogueBwdGQAISD_fSG_Li256ELb1ELb1EEENS1_25SingleTileBwdLPTSchedulerILb1ELi128ELb1EEEEEEEEEvNT_6ParamsE,@"STO_CUDA_ENTRY STV_DEFAULT"
_ZN7cutlass13device_kernelIN5flash11enable_sm90INS1_16FlashAttnBwdSm90INS1_25CollectiveMainloopBwdSm90ILi2ELi2ELi2EN4cute5tupleIJNS5_1CILi1EEES8_S8_EEENS6_IJNS7_ILi96EEENS7_ILi128EEENS7_ILi64EEEEEENS_6half_tEfNS_4arch4Sm90ELb1ELb0ELb1ELb1ELb1ELb1ELb0ELb1ELi2ELi1ELi2ELi2ELb0EEENS1_24CollectiveEpilogueBwdGQAISD_fSG_Li256ELb1ELb1EEENS1_25SingleTileBwdLPTSchedulerILb1ELi128ELb1EEEEEEEEEvNT_6ParamsE:
[----:B------:R-:W-:Y:S01]  /*0000*/  LDC R1, c[0x0][0x37c] ;  /* 0x0000df00ff017b82 */ /* 0x000fe20000000800 */
[----:B------:R-:W-:Y:S05]  /*0010*/  EXIT ;  /* 0x000000000000794d */ /* 0x000fea0003800000 */
.L_x_85:
        /* <DEDUP_REMOVED lines=14> */
.L_x_124:


//--------------------- .text._ZN7cutlass13device_kernelIN5flash22FlashAttnBwdPreprocessIN4cute5tupleIJNS3_1CILi96EEENS5_ILi64EEEEEENS_6half_tEfNS_4arch4Sm90ELb1ELb1EEEEEvNT_6ParamsE --------------------------
	.section	.text._ZN7cutlass13device_kernelIN5flash22FlashAttnBwdPreprocessIN4cute5tupleIJNS3_1CILi96EEENS5_ILi64EEEEEENS_6half_tEfNS_4arch4Sm90ELb1ELb1EEEEEvNT_6ParamsE,"ax",@progbits
	.align	128
.text._ZN7cutlass13device_kernelIN5flash22FlashAttnBwdPreprocessIN4cute5tupleIJNS3_1CILi96EEENS5_ILi64EEEEEENS_6half_tEfNS_4arch4Sm90ELb1ELb1EEEEEvNT_6ParamsE:
        .type           _ZN7cutlass13device_kernelIN5flash22FlashAttnBwdPreprocessIN4cute5tupleIJNS3_1CILi96EEENS5_ILi64EEEEEENS_6half_tEfNS_4arch4Sm90ELb1ELb1EEEEEvNT_6ParamsE,@function
        .size           _ZN7cutlass13device_kernelIN5flash22FlashAttnBwdPreprocessIN4cute5tupleIJNS3_1CILi96EEENS5_ILi64EEEEEENS_6half_tEfNS_4arch4Sm90ELb1ELb1EEEEEvNT_6ParamsE,(.L_x_125 - _ZN7cutlass13device_kernelIN5flash22FlashAttnBwdPreprocessIN4cute5tupleIJNS3_1CILi96EEENS5_ILi64EEEEEENS_6half_tEfNS_4arch4Sm90ELb1ELb1EEEEEvNT_6ParamsE)
        .other          _ZN7cutlass13device_kernelIN5flash22FlashAttnBwdPreprocessIN4cute5tupleIJNS3_1CILi96EEENS5_ILi64EEEEEENS_6half_tEfNS_4arch4Sm90ELb1ELb1EEEEEvNT_6ParamsE,@"STO_CUDA_ENTRY STV_DEFAULT"
_ZN7cutlass13device_kernelIN5flash22FlashAttnBwdPreprocessIN4cute5tupleIJNS3_1CILi96EEENS5_ILi64EEEEEENS_6half_tEfNS_4arch4Sm90ELb1ELb1EEEEEvNT_6ParamsE:
        /* <DEDUP_REMOVED lines=10> */
[----:B------:R-:W1:Y:S01]  /*00a0*/  LDC R45, c[0x0][0x388] ;  /* 0x0000e200ff2d7b82 */ /* 0x000e620000000800 */
[----:B------:R-:W-:Y:S01]  /*00b0*/  HFMA2 R2, -RZ, RZ, 0, 0 ;  /* 0x00000000ff027431 */ /* 0x000fe200000001ff */
[----:B------:R-:W-:Y:S01]  /*00c0*/  CS2R R36, SRZ ;  /* 0x0000000000247805 */ /* 0x000fe2000001ff00 */
[----:B0-----:R-:W-:-:S04]  /*00d0*/  UISETP.NE.U32.AND UP0, UPT, UR8, URZ, UPT ;  /* 0x000000ff0800728c */ /* 0x001fc8000bf05070 */
[----:B------:R-:W-:-:S09]  /*00e0*/  UISETP.NE.AND.EX UP0, UPT, UR9, URZ, UPT, UP0 ;  /* 0x000000ff0900728c */ /* 0x000fd2000bf05300 */
[----:B------:R-:W-:Y:S05]  /*00f0*/  BRA.U !UP0, `(.L_x_87) ;  /* 0x0000000108507547 */ /* 0x000fea000b800000 */
[----:B------:R-:W-:Y:S05]  /*0100*/  BRA `(.L_x_88) ;  /* 0x0000000000347947 */ /* 0x000fea0003800000 */
.L_x_86:
        /* <DEDUP_REMOVED lines=11> */
[----:B------:R-:W-:Y:S01]  /*01c0*/  IMAD R2, R2, 0x60, RZ ;  /* 0x0000006002027824 */ /* 0x000fe200078e02ff */
[----:B------:R-:W-:Y:S06]  /*01d0*/  BRA.U !UP0, `(.L_x_89) ;  /* 0x0000000108107547 */ /* 0x000fec000b800000 */
.L_x_88:
[----:B------:R-:W0:Y:S02]  /*01e0*/  LDC.64 R4, c[0x0][0x468] ;  /* 0x00011a00ff047b82 */ /* 0x000e240000000a00 */
[----:B0-----:R-:W-:-:S05]  /*01f0*/  IMAD.WIDE.U32 R4, R3, 0x4, R4 ;  /* 0x0000000403047825 */ /* 0x001fca00078e0004 */
[----:B-1----:R0:W5:Y:S01]  /*0200*/  LDG.E R45, desc[UR4][R4.64] ;  /* 0x00000004042d7981 */ /* 0x002162000c1e1900 */
[----:B------:R-:W-:Y:S05]  /*0210*/  BRA `(.L_x_87) ;  /* 0x0000000000087947 */ /* 0x000fea0003800000 */
.L_x_89:
[----:B------:R-:W2:Y:S02]  /*0220*/  LDG.E R5, desc[UR4][R4.64+0x4] ;  /* 0x0000040404057981 */ /* 0x000ea4000c1e1900 */
[----:B--2---:R-:W-:-:S07]  /*0230*/  IADD3 R45, PT, PT, -R36, R5, RZ ;  /* 0x00000005242d7210 */ /* 0x004fce0007ffe1ff */
.L_x_87:
[----:B0-----:R-:W0:Y:S01]  /*0240*/  S2R R5, SR_TID.X ;  /* 0x0000000000057919 */ /* 0x001e220000002100 */
[----:B------:R-:W-:Y:S01]  /*0250*/  IMAD R4, R0, 0x60, RZ ;  /* 0x0000006000047824 */ /* 0x000fe200078e02ff */
[----:B------:R-:W-:-:S04]  /*0260*/  ISETP.NE.AND.EX P0, PT, R9, RZ, PT, P0 ;  /* 0x000000ff0900720c */ /* 0x000fc80003f05300 */
[----:B-1---5:R-:W-:-:S13]  /*0270*/  ISETP.GE.AND P2, PT, R4, R45, PT ;  /* 0x0000002d0400720c */ /* 0x022fda0003f46270 */
[----:B------:R-:W-:Y:S05]  /*0280*/  @P2 EXIT P0 ;  /* 0x000000000000294d */ /* 0x000fea0000000000 */
[----:B------:R-:W1:Y:S01]  /*0290*/  LDCU UR7, c[0x0][0x38c] ;  /* 0x00007180ff0777ac */ /* 0x000e620008000800 */
[----:B------:R-:W2:Y:S01]  /*02a0*/  LDC.64 R16, c[0x0][0x3a0] ;  /* 0x0000e800ff107b82 */ /* 0x000ea20000000a00 */
[----:B0-----:R-:W-:Y:S01]  /*02b0*/  SHF.L.U32 R32, R5, 0x3, RZ ;  /* 0x0000000305207819 */ /* 0x001fe200000006ff */
[----:B------:R-:W-:Y:S01]  /*02c0*/  IMAD R6, R0, -0x60, R45 ;  /* 0xffffffa000067824 */ /* 0x000fe200078e022d */
[----:B------:R-:W-:Y:S02]  /*02d0*/  SHF.R.U32.HI R7, RZ, 0x3, R5 ;  /* 0x00000003ff077819 */ /* 0x000fe40000011605 */
[----:B------:R-:W-:Y:S02]  /*02e0*/  LOP3.LUT R32, R32, 0x38, RZ, 0xc0, !PT ;  /* 0x0000003820207812 */ /* 0x000fe400078ec0ff */
[----:B------:R-:W-:Y:S01]  /*02f0*/  MOV R33, RZ ;  /* 0x000000ff00217202 */ /* 0x000fe20000000f00 */
[----:B------:R-:W0:Y:S01]  /*0300*/  LDC.64 R22, c[0x0][0x3c0] ;  /* 0x0000f000ff167b82 */ /* 0x000e220000000a00 */
[----:B------:R-:W-:-:S02]  /*0310*/  IADD3 R18, P3, PT, R7, R36, RZ ;  /* 0x0000002407127210 */ /* 0x000fc40007f7e0ff */
[----:B------:R-:W-:Y:S02]  /*0320*/  SEL R34, R3, RZ, !P1 ;  /* 0x000000ff03227207 */ /* 0x000fe40004800000 */
[----:B------:R-:W-:Y:S02]  /*0330*/  IADD3.X R19, PT, PT, RZ, R37, RZ, P3, !PT ;  /* 0x00000025ff137210 */ /* 0x000fe40001ffe4ff */
[----:B------:R-:W-:Y:S01]  /*0340*/  IADD3 R35, PT, PT, R7, 0x40, RZ ;  /* 0x0000004007237810 */ /* 0x000fe20007ffe0ff */
[----:B------:R-:W3:Y:S01]  /*0350*/  LDC.64 R8, c[0x0][0x3a8] ;  /* 0x0000ea00ff087b82 */ /* 0x000ee20000000a00 */
[----:B-1----:R-:W-:Y:S01]  /*0360*/  ISETP.GE.AND P0, PT, R32, UR7, PT ;  /* 0x0000000720007c0c */ /* 0x002fe2000bf06270 */
[----:B------:R-:W-:-:S03]  /*0370*/  IMAD.WIDE.U32 R18, R0, 0x60, R18 ;  /* 0x0000006000127825 */ /* 0x000fc600078e0012 */
[----:B------:R-:W-:Y:S01]  /*0380*/  ISETP.GE.OR P2, PT, R7, R6, P0 ;  /* 0x000000060700720c */ /* 0x000fe20000746670 */
[----:B--2---:R-:W-:Y:S02]  /*0390*/  IMAD.WIDE.U32 R10, R16, UR6, R32 ;  /* 0x00000006100a7c25 */ /* 0x004fe4000f8e0020 */
[----:B------:R-:W1:Y:S02]  /*03a0*/  LDC.64 R20, c[0x0][0x3c8] ;  /* 0x0000f200ff147b82 */ /* 0x000e640000000a00 */
[----:B------:R-:W-:Y:S02]  /*03b0*/  IMAD R11, R17, UR6, R11 ;  /* 0x00000006110b7c24 */ /* 0x000fe4000f8e020b */
[----:B0-----:R-:W-:Y:S01]  /*03c0*/  IMAD.WIDE.U32 R14, R22, UR6, R32 ;  /* 0x00000006160e7c25 */ /* 0x001fe2000f8e0020 */
[----:B------:R-:W-:-:S05]  /*03d0*/  IADD3 R33, PT, PT, R7, 0x20, RZ ;  /* 0x0000002007217810 */ /* 0x000fca0007ffe0ff */
[----:B------:R-:W0:Y:S01]  /*03e0*/  @!P2 LDC.64 R50, c[0x0][0x398] ;  /* 0x0000e600ff32ab82 */ /* 0x000e220000000a00 */
[----:B------:R-:W-:Y:S01]  /*03f0*/  IMAD R15, R23, UR6, R15 ;  /* 0x00000006170f7c24 */ /* 0x000fe2000f8e020f */
[-C--:B------:R-:W-:Y:S02]  /*0400*/  ISETP.GE.OR P3, PT, R33, R6.reuse, P0 ;  /* 0x000000062100720c */ /* 0x080fe40000766670 */
[----:B------:R-:W-:Y:S01]  /*0410*/  ISETP.GE.OR P0, PT, R35, R6, P0 ;  /* 0x000000062300720c */ /* 0x000fe20000706670 */
[----:B---3--:R-:W-:-:S03]  /*0420*/  IMAD.WIDE.U32 R30, R34, R8, R10 ;  /* 0x00000008221e7225 */ /* 0x008fc600078e000a */
[----:B------:R-:W2:Y:S01]  /*0430*/  LDC.64 R12, c[0x0][0x3b8] ;  /* 0x0000ee00ff0c7b82 */ /* 0x000ea20000000a00 */
[----:B------:R-:W-:-:S07]  /*0440*/  IMAD R31, R34, R9, R31 ;  /* 0x00000009221f7224 */ /* 0x000fce00078e021f */
[----:B------:R-:W3:Y:S01]  /*0450*/  @!P3 LDC.64 R8, c[0x0][0x398] ;  /* 0x0000e600ff08bb82 */ /* 0x000ee20000000a00 */
[C---:B------:R-:W-:Y:S02]  /*0460*/  @!P3 IADD3 R23, P1, PT, R18.reuse, 0x20, RZ ;  /* 0x000000201217b810 */ /* 0x040fe40007f3e0ff */
[C---:B------:R-:W-:Y:S02]  /*0470*/  @!P0 IADD3 R49, P4, PT, R18.reuse, 0x40, RZ ;  /* 0x0000004012318810 */ /* 0x040fe40007f9e0ff */
[C---:B------:R-:W-:Y:S02]  /*0480*/  @!P3 IADD3 R40, P5, PT, R18.reuse, 0x20, RZ ;  /* 0x000000201228b810 */ /* 0x040fe40007fbe0ff */
[----:B------:R-:W-:Y:S01]  /*0490*/  @!P0 IADD3 R41, P6, PT, R18, 0x40, RZ ;  /* 0x0000004012298810 */ /* 0x000fe20007fde0ff */
[----:B------:R-:W4:Y:S01]  /*04a0*/  LDC.64 R38, c[0x0][0x3b0] ;  /* 0x0000ec00ff267b82 */ /* 0x000f220000000a00 */
[----:B0-----:R-:W-:Y:S01]  /*04b0*/  @!P2 IMAD R16, R19, R50, RZ ;  /* 0x000000321310a224 */ /* 0x001fe200078e02ff */
[----:B------:R-:W-:-:S02]  /*04c0*/  @!P3 MOV R52, R30 ;  /* 0x0000001e0034b202 */ /* 0x000fc40000000f00 */
[----:B------:R-:W-:Y:S01]  /*04d0*/  @!P3 MOV R53, R31 ;  /* 0x0000001f0035b202 */ /* 0x000fe20000000f00 */
[----:B------:R-:W-:Y:S01]  /*04e0*/  @!P2 IMAD R51, R18, R51, R16 ;  /* 0x000000331233a224 */ /* 0x000fe200078e0210 */
[-C--:B------:R-:W-:Y:S01]  /*04f0*/  @!P0 IADD3.X R27, PT, PT, RZ, R19.reuse, RZ, P4, !PT ;  /* 0x00000013ff1b8210 */ /* 0x080fe200027fe4ff */
[C---:B-1----:R-:W-:Y:S01]  /*0500*/  IMAD.WIDE.U32 R16, R34.reuse, R20, R14 ;  /* 0x0000001422107225 */ /* 0x042fe200078e000e */
[----:B------:R-:W0:Y:S01]  /*0510*/  @!P0 LDC.64 R24, c[0x0][0x398] ;  /* 0x0000e600ff188b82 */ /* 0x000e220000000a00 */
[-C--:B------:R-:W-:Y:S02]  /*0520*/  @!P3 IADD3.X R43, PT, PT, RZ, R19.reuse, RZ, P5, !PT ;  /* 0x00000013ff2bb210 */ /* 0x080fe40002ffe4ff */
[-C--:B--2---:R-:W-:Y:S01]  /*0530*/  @!P2 IMAD R29, R19, R12.reuse, RZ ;  /* 0x0000000c131da224 */ /* 0x084fe200078e02ff */
[----:B------:R-:W-:Y:S01]  /*0540*/  @!P0 IADD3.X R47, PT, PT, RZ, R19, RZ, P6, !PT ;  /* 0x00000013ff2f8210 */ /* 0x000fe200037fe4ff */
[----:B------:R-:W-:Y:S01]  /*0550*/  IMAD R17, R34, R21, R17 ;  /* 0x0000001522117224 */ /* 0x000fe200078e0211 */
[----:B------:R-:W-:Y:S01]  /*0560*/  @!P3 IADD3.X R21, PT, PT, RZ, R19, RZ, P1, !PT ;  /* 0x00000013ff15b210 */ /* 0x000fe20000ffe4ff */
[C---:B------:R-:W-:Y:S01]  /*0570*/  @!P2 IMAD R29, R18.reuse, R13, R29 ;  /* 0x0000000d121da224 */ /* 0x040fe200078e021d */
[----:B------:R-:W1:Y:S01]  /*0580*/  @!P2 LDC.64 R10, c[0x0][0x380] ;  /* 0x0000e000ff0aab82 */ /* 0x000e620000000a00 */
[----:B------:R-:W-:-:S04]  /*0590*/  @!P2 IMAD.WIDE.U32 R12, R18, R12, R16 ;  /* 0x0000000c120ca225 */ /* 0x000fc800078e0010 */
[----:B---3--:R-:W-:Y:S01]  /*05a0*/  @!P3 IMAD R42, R21, R8, RZ ;  /* 0x00000008152ab224 */ /* 0x008fe200078e02ff */
[----:B------:R-:W-:Y:S01]  /*05b0*/  @!P2 IADD3 R29, PT, PT, R13, R29, RZ ;  /* 0x0000001d0d1da210 */ /* 0x000fe20007ffe0ff */
[----:B------:R-:W-:Y:S01]  /*05c0*/  @!P2 IMAD.WIDE.U32 R14, R18, R50, R30 ;  /* 0x00000032120ea225 */ /* 0x000fe200078e001e */
[C---:B----4-:R-:W-:Y:S01]  /*05d0*/  @!P2 LEA R38, P4, R12.reuse, R38, 0x1 ;  /* 0x000000260c26a211 */ /* 0x050fe200078808ff */
[----:B------:R-:W2:Y:S02]  /*05e0*/  LDC.64 R18, c[0x0][0x3b8] ;  /* 0x0000ee00ff127b82 */ /* 0x000ea40000000a00 */
[C---:B------:R-:W-:Y:S01]  /*05f0*/  @!P3 IMAD R42, R23.reuse, R9, R42 ;  /* 0x00000009172ab224 */ /* 0x040fe200078e022a */
[----:B------:R-:W-:Y:S01]  /*0600*/  @!P2 LEA.HI.X R39, R12, R39, R29, 0x1, P4 ;  /* 0x000000270c27a211 */ /* 0x000fe200020f0c1d */
[----:B------:R-:W-:Y:S01]  /*0610*/  @!P3 IMAD.WIDE.U32 R52, R23, R8, R52 ;  /* 0x000000081734b225 */ /* 0x000fe200078e0034 */
[----:B------:R-:W-:Y:S02]  /*0620*/  @!P2 IADD3 R51, PT, PT, R15, R51, RZ ;  /* 0x000000330f33a210 */ /* 0x000fe40007ffe0ff */
[----:B------:R-:W-:-:S02]  /*0630*/  CS2R R8, SRZ ;  /* 0x0000000000087805 */ /* 0x000fc4000001ff00 */
[----:B------:R-:W-:Y:S01]  /*0640*/  CS2R R12, SRZ ;  /* 0x00000000000c7805 */ /* 0x000fe2000001ff00 */
[----:B------:R-:W3:Y:S01]  /*0650*/  @!P3 LDC.64 R20, c[0x0][0x380] ;  /* 0x0000e000ff14bb82 */ /* 0x000ee20000000a00 */
[-C--:B0-----:R-:W-:Y:S02]  /*0660*/  @!P0 IMAD R44, R27, R24.reuse, RZ ;  /* 0x000000181b2c8224 */ /* 0x081fe400078e02ff */
[----:B------:R-:W-:-:S04]  /*0670*/  @!P0 IMAD.WIDE.U32 R30, R49, R24, R30 ;  /* 0x00000018311e8225 */ /* 0x000fc800078e001e */
[----:B------:R-:W-:Y:S01]  /*0680*/  @!P0 IMAD R44, R49, R25, R44 ;  /* 0x00000019312c8224 */ /* 0x000fe200078e022c */
[----:B------:R-:W0:Y:S01]  /*0690*/  LDC.64 R22, c[0x0][0x3b8] ;  /* 0x0000ee00ff167b82 */ /* 0x000e220000000a00 */
[----:B-1----:R-:W-:-:S04]  /*06a0*/  @!P2 LEA R50, P1, R14, R10, 0x1 ;  /* 0x0000000a0e32a211 */ /* 0x002fc800078208ff */
[----:B------:R-:W-:Y:S02]  /*06b0*/  @!P2 LEA.HI.X R51, R14, R11, R51, 0x1, P1 ;  /* 0x0000000b0e33a211 */ /* 0x000fe400008f0c33 */
[----:B------:R-:W-:Y:S02]  /*06c0*/  CS2R R10, SRZ ;  /* 0x00000000000a7805 */ /* 0x000fe4000001ff00 */
[----:B------:R-:W-:Y:S01]  /*06d0*/  CS2R R14, SRZ ;  /* 0x00000000000e7805 */ /* 0x000fe2000001ff00 */
[----:B------:R-:W1:Y:S01]  /*06e0*/  @!P0 LDC.64 R28, c[0x0][0x380] ;  /* 0x0000e000ff1c8b82 */ /* 0x000e620000000a00 */
[----:B--2---:R-:W-:Y:S01]  /*06f0*/  @!P3 IMAD R43, R43, R18, RZ ;  /* 0x000000122b2bb224 */ /* 0x004fe200078e02ff */
[----:B------:R-:W-:Y:S01]  /*0700*/  @!P3 IADD3 R46, PT, PT, R53, R42, RZ ;  /* 0x0000002a352eb210 */ /* 0x000fe20007ffe0ff */
[----:B------:R-:W2:Y:S05]  /*0710*/  @!P2 LDG.E.128 R8, desc[UR4][R50.64] ;  /* 0x000000043208a981 */ /* 0x000eaa000c1e1d00 */
[----:B------:R-:W4:Y:S01]  /*0720*/  LDC.64 R26, c[0x0][0x3b0] ;  /* 0x0000ec00ff1a7b82 */ /* 0x000f220000000a00 */
[----:B------:R3:W2:Y:S07]  /*0730*/  @!P2 LDG.E.128 R12, desc[UR4][R38.64] ;  /* 0x00000004260ca981 */ /* 0x0006ae000c1e1d00 */
[----:B------:R-:W4:Y:S01]  /*0740*/  LDC.64 R24, c[0x0][0x3b0] ;  /* 0x0000ec00ff187b82 */ /* 0x000f220000000a00 */
[----:B---3--:R-:W-:-:S02]  /*0750*/  @!P3 LEA R42, P1, R52, R20, 0x1 ;  /* 0x00000014342ab211 */ /* 0x008fc400078208ff */
[----:B------:R-:W-:Y:S02]  /*0760*/  @!P0 MOV R38, R16 ;  /* 0x0000001000268202 */ /* 0x000fe40000000f00 */
[----:B------:R-:W-:Y:S01]  /*0770*/  @!P0 MOV R39, R17 ;  /* 0x0000001100278202 */ /* 0x000fe20000000f00 */
[----:B------:R-:W-:-:S04]  /*0780*/  @!P3 IMAD.WIDE.U32 R16, R40, R18, R16 ;  /* 0x000000122810b225 */ /* 0x000fc800078e0010 */
[----:B0-----:R-:W-:Y:S02]  /*0790*/  @!P0 IMAD R18, R47, R22, RZ ;  /* 0x000000162f128224 */ /* 0x001fe400078e02ff */
[----:B------:R-:W-:Y:S01]  /*07a0*/  @!P3 IMAD R19, R40, R19, R43 ;  /* 0x000000132813b224 */ /* 0x000fe200078e022b */
[----:B------:R-:W-:Y:S01]  /*07b0*/  @!P3 LEA.HI.X R43, R52, R21, R46, 0x1, P1 ;  /* 0x00000015342bb211 */ /* 0x000fe200008f0c2e */
[----:B------:R-:W-:Y:S01]  /*07c0*/  @!P0 IMAD R23, R41, R23, R18 ;  /* 0x0000001729178224 */ /* 0x000fe200078e0212 */
[----:B------:R-:W-:Y:S01]  /*07d0*/  @!P0 IADD3 R44, PT, PT, R31, R44, RZ ;  /* 0x0000002c1f2c8210 */ /* 0x000fe20007ffe0ff */
[----:B------:R-:W-:Y:S01]  /*07e0*/  @!P0 IMAD.WIDE.U32 R38, R41, R22, R38 ;  /* 0x0000001629268225 */ /* 0x000fe200078e0026 */
[----:B-1----:R-:W-:Y:S02]  /*07f0*/  @!P0 LEA R46, P1, R30, R28, 0x1 ;  /* 0x0000001c1e2e8211 */ /* 0x002fe400078208ff */
[----:B------:R-:W-:Y:S02]  /*0800*/  @!P3 IADD3 R19, PT, PT, R17, R19, RZ ;  /* 0x000000131113b210 */ /* 0x000fe40007ffe0ff */
[----:B----4-:R-:W-:-:S02]  /*0810*/  @!P3 LEA R40, P2, R16, R26, 0x1 ;  /* 0x0000001a1028b211 */ /* 0x010fc400078408ff */
[----:B------:R-:W-:Y:S02]  /*0820*/  @!P0 LEA.HI.X R47, R30, R29, R44, 0x1, P1 ;  /* 0x0000001d1e2f8211 */ /* 0x000fe400008f0c2c */
[----:B------:R-:W-:Y:S02]  /*0830*/  @!P0 IADD3 R26, PT, PT, R39, R23, RZ ;  /* 0x00000017271a8210 */ /* 0x000fe40007ffe0ff */
[----:B------:R-:W-:Y:S02]  /*0840*/  @!P0 LEA R48, P1, R38, R24, 0x1 ;  /* 0x0000001826308211 */ /* 0x000fe400078208ff */
[----:B------:R-:W-:Y:S02]  /*0850*/  CS2R R20, SRZ ;  /* 0x0000000000147805 */ /* 0x000fe4000001ff00 */
[----:B------:R-:W-:Y:S02]  /*0860*/  @!P3 LEA.HI.X R41, R16, R27, R19, 0x1, P2 ;  /* 0x0000001b1029b211 */ /* 0x000fe400010f0c13 */
[----:B------:R-:W-:-:S02]  /*0870*/  CS2R R22, SRZ ;  /* 0x0000000000167805 */ /* 0x000fc4000001ff00 */
[----:B------:R-:W-:Y:S02]  /*0880*/  CS2R R16, SRZ ;  /* 0x0000000000107805 */ /* 0x000fe4000001ff00 */
[----:B------:R-:W-:Y:S02]  /*0890*/  CS2R R18, SRZ ;  /* 0x0000000000127805 */ /* 0x000fe4000001ff00 */
[----:B------:R-:W-:Y:S02]  /*08a0*/  @!P0 LEA.HI.X R49, R38, R25, R26, 0x1, P1 ;  /* 0x0000001926318211 */ /* 0x000fe400008f0c1a */
[----:B------:R-:W-:Y:S02]  /*08b0*/  CS2R R24, SRZ ;  /* 0x0000000000187805 */ /* 0x000fe4000001ff00 */
[----:B------:R-:W-:Y:S02]  /*08c0*/  CS2R R26, SRZ ;  /* 0x00000000001a7805 */ /* 0x000fe4000001ff00 */
[----:B------:R-:W-:-:S02]  /*08d0*/  CS2R R28, SRZ ;  /* 0x00000000001c7805 */ /* 0x000fc4000001ff00 */
[----:B------:R-:W-:Y:S01]  /*08e0*/  CS2R R30, SRZ ;  /* 0x00000000001e7805 */ /* 0x000fe2000001ff00 */
[----:B------:R0:W3:Y:S01]  /*08f0*/  @!P3 LDG.E.128 R20, desc[UR4][R40.64] ;  /* 0x000000042814b981 */ /* 0x0000e2000c1e1d00 */
[----:B------:R-:W1:Y:S03]  /*0900*/  LDC.64 R38, c[0x0][0x400] ;  /* 0x00010000ff267b82 */ /* 0x000e660000000a00 */
[----:B------:R4:W3:Y:S04]  /*0910*/  @!P3 LDG.E.128 R16, desc[UR4][R42.64] ;  /* 0x000000042a10b981 */ /* 0x0008e8000c1e1d00 */
[----:B------:R-:W3:Y:S01]  /*0920*/  @!P0 LDG.E.128 R24, desc[UR4][R46.64] ;  /* 0x000000042e188981 */ /* 0x000ee2000c1e1d00 */
[----:B0-----:R-:W0:Y:S03]  /*0930*/  LDC.64 R40, c[0x0][0x408] ;  /* 0x00010200ff287b82 */ /* 0x001e260000000a00 */
[----:B------:R-:W3:Y:S01]  /*0940*/  @!P0 LDG.E.128 R28, desc[UR4][R48.64] ;  /* 0x00000004301c8981 */ /* 0x000ee2000c1e1d00 */
[----:B------:R-:W-:-:S04]  /*0950*/  ISETP.GE.AND P0, PT, R5, R6, PT ;  /* 0x000000060500720c */ /* 0x000fc80003f06270 */
[----:B------:R-:W-:-:S13]  /*0960*/  ISETP.GT.U32.OR P0, PT, R5, 0x5f, P0 ;  /* 0x0000005f0500780c */ /* 0x000fda0000704470 */
[----:B----4-:R-:W-:-:S04]  /*0970*/  @!P0 IADD3 R43, PT, PT, R4, R5, RZ ;  /* 0x00000005042b8210 */ /* 0x010fc80007ffe0ff */
[----:B------:R-:W-:Y:S02]  /*0980*/  @!P0 IADD3 R36, P1, PT, R43, R36, RZ ;  /* 0x000000242b248210 */ /* 0x000fe40007f3e0ff */
[----:B------:R-:W4:Y:S02]  /*0990*/  @!P0 LDC.64 R42, c[0x0][0x3f8] ;  /* 0x0000fe00ff2a8b82 */ /* 0x000f240000000a00 */
[----:B------:R-:W-:-:S03]  /*09a0*/  @!P0 IADD3.X R37, PT, PT, RZ, R37, RZ, P1, !PT ;  /* 0x00000025ff258210 */ /* 0x000fc60000ffe4ff */
[----:B-1----:R-:W-:-:S04]  /*09b0*/  @!P0 IMAD.WIDE.U32 R36, R38, UR6, R36 ;  /* 0x0000000626248c25 */ /* 0x002fc8000f8e0024 */
[----:B------:R-:W-:Y:S02]  /*09c0*/  @!P0 IMAD R37, R39, UR6, R37 ;  /* 0x0000000627258c24 */ /* 0x000fe4000f8e0225 */
[----:B0-----:R-:W-:-:S04]  /*09d0*/  @!P0 IMAD.WIDE.U32 R36, R34, R40, R36 ;  /* 0x0000002822248225 */ /* 0x001fc800078e0024 */
[----:B------:R-:W-:Y:S01]  /*09e0*/  @!P0 IMAD R41, R34, R41, R37 ;  /* 0x0000002922298224 */ /* 0x000fe200078e0225 */
[----:B----4-:R-:W-:-:S04]  /*09f0*/  @!P0 LEA R42, P1, R36, R42, 0x2 ;  /* 0x0000002a242a8211 */ /* 0x010fc800078210ff */
[----:B------:R-:W-:Y:S02]  /*0a00*/  @!P0 LEA.HI.X R43, R36, R43, R41, 0x2, P1 ;  /* 0x0000002b242b8211 */ /* 0x000fe400008f1429 */
[----:B------:R-:W-:-:S06]  /*0a10*/  MOV R36, 0x7f800000 ;  /* 0x7f80000000247802 */ /* 0x000fcc0000000f00 */
[----:B------:R0:W5:Y:S01]  /*0a20*/  @!P0 LDG.E R36, desc[UR4][R42.64] ;  /* 0x000000042a248981 */ /* 0x000162000c1e1900 */
[----:B------:R-:W-:Y:S02]  /*0a30*/  IADD3 R45, PT, PT, R45, 0x5f, RZ ;  /* 0x0000005f2d2d7810 */ /* 0x000fe40007ffe0ff */
[----:B------:R-:W-:Y:S01]  /*0a40*/  ISETP.NE.AND P1, PT, R32, RZ, PT ;  /* 0x000000ff2000720c */ /* 0x000fe20003f25270 */
[----:B------:R-:W-:Y:S01]  /*0a50*/  BSSY.RECONVERGENT B0, `(.L_x_90) ;  /* 0x0000080000007945 */ /* 0x000fe20003800200 */
[----:B--2---:R-:W-:Y:S02]  /*0a60*/  HADD2.F32 R37, -RZ, R8.H1_H1 ;  /* 0x30000008ff257230 */ /* 0x004fe40000004100 */
        /* <DEDUP_REMOVED lines=16> */
[--C-:B------:R-:W-:Y:S02]  /*0b70*/  HADD2.F32 R12, -RZ, R15.reuse.H0_H0 ;  /* 0x2000000fff0c7230 */ /* 0x100fe40000004100 */
[----:B------:R-:W-:-:S02]  /*0b80*/  HADD2.F32 R8, -RZ, R15.H1_H1 ;  /* 0x3000000fff087230 */ /* 0x000fc40000004100 */
[----:B------:R-:W-:Y:S01]  /*0b90*/  FFMA.FTZ R10, R10, R37, R13 ;  /* 0x000000250a0a7223 */ /* 0x000fe2000001000d */
[----:B------:R-:W-:Y:S02]  /*0ba0*/  HADD2.F32 R9, -RZ, R11.H0_H0 ;  /* 0x2000000bff097230 */ /* 0x000fe40000004100 */
[--C-:B---3--:R-:W-:Y:S02]  /*0bb0*/  HADD2.F32 R40, -RZ, R20.reuse.H0_H0 ;  /* 0x20000014ff287230 */ /* 0x108fe40000004100 */
[----:B0-----:R-:W-:Y:S02]  /*0bc0*/  HADD2.F32 R42, -RZ, R20.H1_H1 ;  /* 0x30000014ff2a7230 */ /* 0x001fe40000004100 */
[----:B------:R-:W-:Y:S02]  /*0bd0*/  HADD2.F32 R39, -RZ, R16.H1_H1 ;  /* 0x30000010ff277230 */ /* 0x000fe40000004100 */
[--C-:B------:R-:W-:Y:S02]  /*0be0*/  HADD2.F32 R38, -RZ, R21.reuse.H0_H0 ;  /* 0x20000015ff267230 */ /* 0x100fe40000004100 */
[----:B------:R-:W-:-:S02]  /*0bf0*/  HADD2.F32 R20, -RZ, R21.H1_H1 ;  /* 0x30000015ff147230 */ /* 0x000fc40000004100 */
[--C-:B------:R-:W-:Y:S02]  /*0c00*/  HADD2.F32 R21, -RZ, R22.reuse.H0_H0 ;  /* 0x20000016ff157230 */ /* 0x100fe40000004100 */
[----:B------:R-:W-:Y:S02]  /*0c10*/  HADD2.F32 R15, -RZ, R22.H1_H1 ;  /* 0x30000016ff0f7230 */ /* 0x000fe40000004100 */
[----:B------:R-:W-:Y:S02]  /*0c20*/  HADD2.F32 R22, -RZ, R24.H1_H1 ;  /* 0x30000018ff167230 */ /* 0x000fe40000004100 */
[----:B------:R-:W-:Y:S02]  /*0c30*/  HADD2.F32 R41, -RZ, R28.H1_H1 ;  /* 0x3000001cff297230 */ /* 0x000fe40000004100 */
[----:B------:R-:W-:Y:S01]  /*0c40*/  FMUL.FTZ R42, R39, R42 ;  /* 0x0000002a272a7220 */ /* 0x000fe20000410000 */
[----:B------:R-:W-:Y:S02]  /*0c50*/  HADD2.F32 R37, -RZ, R16.H0_H0 ;  /* 0x20000010ff257230 */ /* 0x000fe40000004100 */
[----:B------:R-:W-:-:S02]  /*0c60*/  HADD2.F32 R16, -RZ, R23.H0_H0 ;  /* 0x20000017ff107230 */ /* 0x000fc40000004100 */
[----:B------:R-:W-:Y:S02]  /*0c70*/  HADD2.F32 R14, -RZ, R23.H1_H1 ;  /* 0x30000017ff0e7230 */ /* 0x000fe40000004100 */
[----:B------:R-:W-:Y:S01]  /*0c80*/  FMUL.FTZ R41, R22, R41 ;  /* 0x0000002916297220 */ /* 0x000fe20000410000 */
[----:B------:R-:W-:Y:S02]  /*0c90*/  HADD2.F32 R24, -RZ, R24.H0_H0 ;  /* 0x20000018ff187230 */ /* 0x000fe40000004100 */
[----:B------:R-:W-:Y:S02]  /*0ca0*/  HADD2.F32 R23, -RZ, R28.H0_H0 ;  /* 0x2000001cff177230 */ /* 0x000fe40000004100 */
[----:B------:R-:W-:Y:S01]  /*0cb0*/  FFMA.FTZ R40, R37, R40, R42 ;  /* 0x0000002825287223 */ /* 0x000fe2000001002a */
[----:B------:R-:W-:Y:S02]  /*0cc0*/  HADD2.F32 R13, -RZ, R17.H0_H0 ;  /* 0x20000011ff0d7230 */ /* 0x000fe40000004100 */
[----:B------:R-:W-:-:S02]  /*0cd0*/  HADD2.F32 R22, -RZ, R25.H0_H0 ;  /* 0x20000019ff167230 */ /* 0x000fc40000004100 */
[----:B------:R-:W-:Y:S01]  /*0ce0*/  FFMA.FTZ R23, R24, R23, R41 ;  /* 0x0000001718177223 */ /* 0x000fe20000010029 */
[----:B------:R-:W-:Y:S02]  /*0cf0*/  HADD2.F32 R37, -RZ, R29.H0_H0 ;  /* 0x2000001dff257230 */ /* 0x000fe40000004100 */
[----:B------:R-:W-:Y:S01]  /*0d00*/  FFMA.FTZ R38, R13, R38, R40 ;  /* 0x000000260d267223 */ /* 0x000fe20000010028 */
[----:B------:R-:W-:Y:S02]  /*0d10*/  HADD2.F32 R17, -RZ, R17.H1_H1 ;  /* 0x30000011ff117230 */ /* 0x000fe40000004100 */
[----:B------:R-:W-:Y:S01]  /*0d20*/  FFMA.FTZ R10, R9, R12, R10 ;  /* 0x0000000c090a7223 */ /* 0x000fe2000001000a */
[----:B------:R-:W-:Y:S02]  /*0d30*/  HADD2.F32 R25, -RZ, R25.H1_H1 ;  /* 0x30000019ff197230 */ /* 0x000fe40000004100 */
[----:B------:R-:W-:Y:S01]  /*0d40*/  FFMA.FTZ R22, R22, R37, R23 ;  /* 0x0000002516167223 */ /* 0x000fe20000010017 */
[----:B------:R-:W-:-:S02]  /*0d50*/  HADD2.F32 R24, -RZ, R29.H1_H1 ;  /* 0x3000001dff187230 */ /* 0x000fc40000004100 */
[----:B------:R-:W-:Y:S01]  /*0d60*/  FFMA.FTZ R17, R17, R20, R38 ;  /* 0x0000001411117223 */ /* 0x000fe20000010026 */
[----:B------:R-:W-:Y:S02]  /*0d70*/  HADD2.F32 R12, -RZ, R18.H0_H0 ;  /* 0x20000012ff0c7230 */ /* 0x000fe40000004100 */
[----:B------:R-:W-:Y:S02]  /*0d80*/  HADD2.F32 R13, -RZ, R26.H0_H0 ;  /* 0x2000001aff0d7230 */ /* 0x000fe40000004100 */
[----:B------:R-:W-:Y:S01]  /*0d90*/  FFMA.FTZ R22, R25, R24, R22 ;  /* 0x0000001819167223 */ /* 0x000fe20000010016 */
[----:B------:R-:W-:Y:S02]  /*0da0*/  HADD2.F32 R20, -RZ, R30.H0_H0 ;  /* 0x2000001eff147230 */ /* 0x000fe40000004100 */
[----:B------:R-:W-:Y:S01]  /*0db0*/  FFMA.FTZ R21, R12, R21, R17 ;  /* 0x000000150c157223 */ /* 0x000fe20000010011 */
[----:B------:R-:W-:Y:S02]  /*0dc0*/  HADD2.F32 R18, -RZ, R18.H1_H1 ;  /* 0x30000012ff127230 */ /* 0x000fe40000004100 */
[----:B------:R-:W-:-:S02]  /*0dd0*/  HADD2.F32 R26, -RZ, R26.H1_H1 ;  /* 0x3000001aff1a7230 */ /* 0x000fc40000004100 */
[----:B------:R-:W-:Y:S01]  /*0de0*/  FFMA.FTZ R23, R13, R20, R22 ;  /* 0x000000140d177223 */ /* 0x000fe20000010016 */
[----:B------:R-:W-:Y:S02]  /*0df0*/  HADD2.F32 R17, -RZ, R30.H1_H1 ;  /* 0x3000001eff117230 */ /* 0x000fe40000004100 */
[----:B------:R-:W-:Y:S01]  /*0e00*/  FFMA.FTZ R18, R18, R15, R21 ;  /* 0x0000000f12127223 */ /* 0x000fe20000010015 */
[----:B------:R-:W-:Y:S02]  /*0e10*/  HADD2.F32 R9, -RZ, R19.H0_H0 ;  /* 0x20000013ff097230 */ /* 0x000fe40000004100 */
[----:B------:R-:W-:Y:S02]  /*0e20*/  HADD2.F32 R12, -RZ, R27.H0_H0 ;  /* 0x2000001bff0c7230 */ /* 0x000fe40000004100 */
[----:B------:R-:W-:Y:S01]  /*0e30*/  FFMA.FTZ R17, R26, R17, R23 ;  /* 0x000000111a117223 */ /* 0x000fe20000010017 */
[----:B------:R-:W-:Y:S02]  /*0e40*/  HADD2.F32 R13, -RZ, R31.H0_H0 ;  /* 0x2000001fff0d7230 */ /* 0x000fe40000004100 */
[----:B------:R-:W-:Y:S01]  /*0e50*/  FFMA.FTZ R18, R9, R16, R18 ;  /* 0x0000001009127223 */ /* 0x000fe20000010012 */
[----:B------:R-:W-:-:S02]  /*0e60*/  HADD2.F32 R11, -RZ, R11.H1_H1 ;  /* 0x3000000bff0b7230 */ /* 0x000fc40000004100 */
[----:B------:R-:W-:Y:S02]  /*0e70*/  HADD2.F32 R27, -RZ, R27.H1_H1 ;  /* 0x3000001bff1b7230 */ /* 0x000fe40000004100 */
[----:B------:R-:W-:Y:S01]  /*0e80*/  FFMA.FTZ R12, R12, R13, R17 ;  /* 0x0000000d0c0c7223 */ /* 0x000fe20000010011 */
[----:B------:R-:W-:Y:S02]  /*0e90*/  HADD2.F32 R16, -RZ, R31.H1_H1 ;  /* 0x3000001fff107230 */ /* 0x000fe40000004100 */
[----:B------:R-:W-:Y:S02]  /*0ea0*/  HADD2.F32 R19, -RZ, R19.H1_H1 ;  /* 0x30000013ff137230 */ /* 0x000fe40000004100 */
[----:B------:R-:W-:Y:S01]  /*0eb0*/  FFMA.FTZ R8, R11, R8, R10 ;  /* 0x000000080b087223 */ /* 0x000fe2000001000a */
[----:B------:R-:W-:Y:S02]  /*0ec0*/  FFMA.FTZ R16, R27, R16, R12 ;  /* 0x000000101b107223 */ /* 0x000fe4000001000c */
[----:B------:R-:W-:-:S02]  /*0ed0*/  FFMA.FTZ R14, R19, R14, R18 ;  /* 0x0000000e130e7223 */ /* 0x000fc40000010012 */
[----:B------:R-:W0:Y:S04]  /*0ee0*/  SHFL.BFLY PT, R9, R8, 0x4, 0x1f ;  /* 0x0c801f0008097f89 */ /* 0x000e2800000e0000 */
[----:B------:R-:W1:Y:S04]  /*0ef0*/  SHFL.BFLY PT, R13, R16, 0x4, 0x1f ;  /* 0x0c801f00100d7f89 */ /* 0x000e6800000e0000 */
[----:B------:R-:W2:Y:S01]  /*0f00*/  SHFL.BFLY PT, R11, R14, 0x4, 0x1f ;  /* 0x0c801f000e0b7f89 */ /* 0x000ea200000e0000 */
[----:B0-----:R-:W-:Y:S01]  /*0f10*/  FADD.FTZ R9, R8, R9 ;  /* 0x0000000908097221 */ /* 0x001fe20000010000 */
[----:B-1----:R-:W-:Y:S01]  /*0f20*/  FADD.FTZ R17, R16, R13 ;  /* 0x0000000d10117221 */ /* 0x002fe20000010000 */
[----:B--2---:R-:W-:-:S03]  /*0f30*/  FADD.FTZ R11, R14, R11 ;  /* 0x0000000b0e0b7221 */ /* 0x004fc60000010000 */
[----:B------:R-:W0:Y:S04]  /*0f40*/  SHFL.BFLY PT, R10, R9, 0x2, 0x1f ;  /* 0x0c401f00090a7f89 */ /* 0x000e2800000e0000 */
[----:B------:R-:W1:Y:S04]  /*0f50*/  SHFL.BFLY PT, R18, R17, 0x2, 0x1f ;  /* 0x0c401f0011127f89 */ /* 0x000e6800000e0000 */
[----:B------:R-:W2:Y:S01]  /*0f60*/  SHFL.BFLY PT, R12, R11, 0x2, 0x1f ;  /* 0x0c401f000b0c7f89 */ /* 0x000ea200000e0000 */
[----:B------:R-:W-:-:S05]  /*0f70*/  IMAD.HI R20, R45, 0x2aaaaaab, RZ ;  /* 0x2aaaaaab2d147827 */ /* 0x000fca00078e02ff */
[----:B------:R-:W-:-:S04]  /*0f80*/  SHF.R.U32.HI R21, RZ, 0x1f, R20 ;  /* 0x0000001fff157819 */ /* 0x000fc80000011614 */
[----:B------:R-:W-:Y:S01]  /*0f90*/  LEA.HI R20, R20, R21, RZ, 0x1c ;  /* 0x0000001514147211 */ /* 0x000fe200078fe0ff */
[----:B0-----:R-:W-:Y:S01]  /*0fa0*/  FADD.FTZ R13, R9, R10 ;  /* 0x0000000a090d7221 */ /* 0x001fe20000010000 */
[----:B-1----:R-:W-:Y:S01]  /*0fb0*/  FADD.FTZ R18, R17, R18 ;  /* 0x0000001211127221 */ /* 0x002fe20000010000 */
[----:B--2---:R-:W-:-:S03]  /*0fc0*/  FADD.FTZ R15, R11, R12 ;  /* 0x0000000c0b0f7221 */ /* 0x004fc60000010000 */
[----:B------:R-:W0:Y:S01]  /*0fd0*/  SHFL.BFLY PT, R14, R13, 0x1, 0x1f ;  /* 0x0c201f000d0e7f89 */ /* 0x000e2200000e0000 */
[----:B------:R-:W1:Y:S03]  /*0fe0*/  LDC.64 R10, c[0x0][0x440] ;  /* 0x00011000ff0a7b82 */ /* 0x000e660000000a00 */
[----:B------:R-:W2:Y:S04]  /*0ff0*/  SHFL.BFLY PT, R19, R18, 0x1, 0x1f ;  /* 0x0c201f0012137f89 */ /* 0x000ea800000e0000 */
[----:B------:R-:W3:Y:S01]  /*1000*/  SHFL.BFLY PT, R16, R15, 0x1, 0x1f ;  /* 0x0c201f000f107f89 */ /* 0x000ee200000e0000 */
[----:B------:R-:W4:Y:S01]  /*1010*/  LDC.64 R8, c[0x0][0x448] ;  /* 0x00011200ff087b82 */ /* 0x000f220000000a00 */
[----:B------:R-:W-:-:S05]  /*1020*/  IMAD R45, R20, 0x60, -R45 ;  /* 0x00000060142d7824 */ /* 0x000fca00078e0a2d */
[----:B------:R-:W-:Y:S02]  /*1030*/  IADD3 R12, PT, PT, R6, 0x5f, R45 ;  /* 0x0000005f060c7810 */ /* 0x000fe40007ffe02d */
[----:B------:R-:W-:Y:S02]  /*1040*/  SHF.L.U32 R17, R2, 0x6, RZ ;  /* 0x0000000602117819 */ /* 0x000fe400000006ff */
[----:B------:R-:W-:Y:S01]  /*1050*/  ISETP.GE.AND P0, PT, R5, R12, PT ;  /* 0x0000000c0500720c */ /* 0x000fe20003f06270 */
[----:B------:R-:W-:-:S05]  /*1060*/  IMAD R12, R0, 0x600, R5 ;  /* 0x00000600000c7824 */ /* 0x000fca00078e0205 */
[----:B------:R-:W-:Y:S01]  /*1070*/  LEA R12, P2, R12, R17, 0x2 ;  /* 0x000000110c0c7211 */ /* 0x000fe200078410ff */
[----:B0-----:R-:W-:Y:S01]  /*1080*/  FADD.FTZ R20, R13, R14 ;  /* 0x0000000e0d147221 */ /* 0x001fe20000010000 */
[----:B------:R-:W-:Y:S01]  /*1090*/  ISETP.GT.U32.OR P0, PT, R5, 0x5f, P0 ;  /* 0x0000005f0500780c */ /* 0x000fe20000704470 */
[----:B--2---:R-:W-:Y:S01]  /*10a0*/  FADD.FTZ R19, R18, R19 ;  /* 0x0000001312137221 */ /* 0x004fe20000010000 */
[----:B------:R-:W-:Y:S02]  /*10b0*/  LEA.HI.X.SX32 R13, R17, RZ, 0x1, P2 ;  /* 0x000000ff110d7211 */ /* 0x000fe400010f0eff */
[----:B------:R-:W-:Y:S01]  /*10c0*/  SHF.R.S32.HI R18, RZ, 0x1f, R2 ;  /* 0x0000001fff127819 */ /* 0x000fe20000011402 */
[----:B---3--:R-:W-:Y:S01]  /*10d0*/  FADD.FTZ R21, R15, R16 ;  /* 0x000000100f157221 */ /* 0x008fe20000010000 */
[----:B------:R-:W-:Y:S07]  /*10e0*/  @P1 BRA `(.L_x_91) ;  /* 0x0000000000581947 */ /* 0x000fee0003800000 */
[----:B------:R-:W0:Y:S01]  /*10f0*/  LDC.64 R16, c[0x0][0x3e8] ;  /* 0x0000fa00ff107b82 */ /* 0x000e220000000a00 */
[----:B------:R-:W2:Y:S01]  /*1100*/  LDCU.64 UR8, c[0x0][0x3f0] ;  /* 0x00007e00ff0877ac */ /* 0x000ea20008000a00 */
[----:B------:R-:W-:Y:S02]  /*1110*/  IADD3 R14, P1, PT, R4, R2, RZ ;  /* 0x00000002040e7210 */ /* 0x000fe40007f3e0ff */
[----:B------:R-:W-:Y:S01]  /*1120*/  ISETP.GE.AND P3, PT, R7, R6, PT ;  /* 0x000000060700720c */ /* 0x000fe20003f66270 */
[----:B------:R-:W3:Y:S01]  /*1130*/  LDCU.64 UR10, c[0x0][0x3d0] ;  /* 0x00007a00ff0a77ac */ /* 0x000ee20008000a00 */
[----:B------:R-:W-:Y:S02]  /*1140*/  IADD3.X R15, PT, PT, RZ, R18, RZ, P1, !PT ;  /* 0x00000012ff0f7210 */ /* 0x000fe40000ffe4ff */
[----:B------:R-:W-:Y:S01]  /*1150*/  ISETP.GE.AND P2, PT, R33, R6, PT ;  /* 0x000000062100720c */ /* 0x000fe20003f46270 */
[----:B0-----:R-:W-:-:S04]  /*1160*/  IMAD.WIDE.U32 R14, R16, UR6, R14 ;  /* 0x00000006100e7c25 */ /* 0x001fc8000f8e000e */
[----:B------:R-:W-:Y:S01]  /*1170*/  IMAD R15, R17, UR6, R15 ;  /* 0x00000006110f7c24 */ /* 0x000fe2000f8e020f */
[----:B------:R-:W-:Y:S01]  /*1180*/  FSEL R17, R21, RZ, !P2 ;  /* 0x000000ff15117208 */ /* 0x000fe20005000000 */
[----:B--2---:R-:W-:-:S04]  /*1190*/  IMAD.WIDE.U32 R14, R34, UR8, R14 ;  /* 0x00000008220e7c25 */ /* 0x004fc8000f8e000e */
[----:B------:R-:W-:Y:S01]  /*11a0*/  IMAD R16, R34, UR9, R15 ;  /* 0x0000000922107c24 */ /* 0x000fe2000f8e020f */
[----:B------:R-:W-:Y:S02]  /*11b0*/  IADD3 R15, P1, PT, R7, R14, RZ ;  /* 0x0000000e070f7210 */ /* 0x000fe40007f3e0ff */
[----:B------:R-:W-:Y:S02]  /*11c0*/  FSEL R7, R20, RZ, !P3 ;  /* 0x000000ff14077208 */ /* 0x000fe40005800000 */
[----:B------:R-:W-:Y:S02]  /*11d0*/  IADD3.X R16, PT, PT, RZ, R16, RZ, P1, !PT ;  /* 0x00000010ff107210 */ /* 0x000fe40000ffe4ff */
[----:B---3--:R-:W-:Y:S02]  /*11e0*/  LEA R14, P4, R15, UR10, 0x2 ;  /* 0x0000000a0f0e7c11 */ /* 0x008fe4000f8810ff */
[----:B------:R-:W-:Y:S02]  /*11f0*/  ISETP.GE.AND P1, PT, R35, R6, PT ;  /* 0x000000062300720c */ /* 0x000fe40003f26270 */
[----:B------:R-:W-:-:S02]  /*1200*/  LEA.HI.X R15, R15, UR11, R16, 0x2, P4 ;  /* 0x0000000b0f0f7c11 */ /* 0x000fc4000a0f1410 */
[----:B------:R-:W-:-:S03]  /*1210*/  FSEL R19, R19, RZ, !P1 ;  /* 0x000000ff13137208 */ /* 0x000fc60004800000 */
[----:B------:R0:W-:Y:S04]  /*1220*/  STG.E desc[UR4][R14.64], R7 ;  /* 0x000000070e007986 */ /* 0x0001e8000c101904 */
[----:B------:R0:W-:Y:S04]  /*1230*/  STG.E desc[UR4][R14.64+0x80], R17 ;  /* 0x000080110e007986 */ /* 0x0001e8000c101904 */
[----:B------:R0:W-:Y:S02]  /*1240*/  STG.E desc[UR4][R14.64+0x100], R19 ;  /* 0x000100130e007986 */ /* 0x0001e4000c101904 */
.L_x_91:
[----:B------:R-:W-:Y:S05]  /*1250*/  BSYNC.RECONVERGENT B0 ;  /* 0x0000000000007941 */ /* 0x000fea0003800200 */
.L_x_90:
[----:B------:R-:W-:Y:S04]  /*1260*/  BSSY.RECONVERGENT B0, `(.L_x_92) ;  /* 0x0000012000007945 */ /* 0x000fe80003800200 */
[----:B------:R-:W-:Y:S05]  /*1270*/  @P0 BRA `(.L_x_93) ;  /* 0x0000000000400947 */ /* 0x000fea0003800000 */
[----:B0-----:R-:W0:Y:S01]  /*1280*/  LDC.64 R14, c[0x0][0x418] ;  /* 0x00010600ff0e7b82 */ /* 0x001e220000000a00 */
[----:B------:R-:W-:Y:S01]  /*1290*/  IADD3 R7, PT, PT, R4, R5, RZ ;  /* 0x0000000504077210 */ /* 0x000fe20007ffe0ff */
[----:B------:R-:W2:Y:S03]  /*12a0*/  LDCU.64 UR8, c[0x0][0x420] ;  /* 0x00008400ff0877ac */ /* 0x000ea60008000a00 */
[----:B------:R-:W-:Y:S01]  /*12b0*/  IADD3 R6, P0, PT, R7, R2, RZ ;  /* 0x0000000207067210 */ /* 0x000fe20007f1e0ff */
[C---:B-----5:R-:W-:Y:S02]  /*12c0*/  FMUL.FTZ R2, R36.reuse, 1.4426950216293334961 ;  /* 0x3fb8aa3b24027820 */ /* 0x060fe40000410000 */
[----:B------:R-:W3:Y:S01]  /*12d0*/  LDC.64 R16, c[0x0][0x410] ;  /* 0x00010400ff107b82 */ /* 0x000ee20000000a00 */
[----:B------:R-:W-:Y:S02]  /*12e0*/  IADD3.X R7, PT, PT, RZ, R18, RZ, P0, !PT ;  /* 0x00000012ff077210 */ /* 0x000fe400007fe4ff */
[----:B------:R-:W-:Y:S01]  /*12f0*/  FSETP.NEU.FTZ.AND P0, PT, R36, -INF , PT ;  /* 0xff8000002400780b */ /* 0x000fe20003f1d000 */
[----:B0-----:R-:W-:-:S04]  /*1300*/  IMAD.WIDE.U32 R6, R14, UR6, R6 ;  /* 0x000000060e067c25 */ /* 0x001fc8000f8e0006 */
[----:B------:R-:W-:Y:S02]  /*1310*/  IMAD R7, R15, UR6, R7 ;  /* 0x000000060f077c24 */ /* 0x000fe4000f8e0207 */
[----:B--2---:R-:W-:-:S04]  /*1320*/  IMAD.WIDE.U32 R6, R34, UR8, R6 ;  /* 0x0000000822067c25 */ /* 0x004fc8000f8e0006 */
[----:B------:R-:W-:Y:S01]  /*1330*/  IMAD R4, R34, UR9, R7 ;  /* 0x0000000922047c24 */ /* 0x000fe2000f8e0207 */
[----:B---3--:R-:W-:Y:S02]  /*1340*/  LEA R14, P1, R6, R16, 0x2 ;  /* 0x00000010060e7211 */ /* 0x008fe400078210ff */
[----:B------:R-:W-:Y:S02]  /*1350*/  FSEL R7, R2, RZ, P0 ;  /* 0x000000ff02077208 */ /* 0x000fe40000000000 */
[----:B------:R-:W-:-:S05]  /*1360*/  LEA.HI.X R15, R6, R17, R4, 0x2, P1 ;  /* 0x00000011060f7211 */ /* 0x000fca00008f1404 */
[----:B------:R2:W-:Y:S04]  /*1370*/  STG.E desc[UR4][R14.64], R7 ;  /* 0x000000070e007986 */ /* 0x0005e8000c101904 */
.L_x_93:
[----:B------:R-:W-:Y:S05]  /*1380*/  BSYNC.RECONVERGENT B0 ;  /* 0x0000000000007941 */ /* 0x000fea0003800200 */
.L_x_92:
[----:B------:R-:W3:Y:S01]  /*1390*/  LDCU.64 UR10, c[0x0][0x458] ;  /* 0x00008b00ff0a77ac */ /* 0x000ee20008000a00 */
[----:B-1----:R-:W-:Y:S01]  /*13a0*/  IMAD.WIDE.U32 R12, R10, UR6, R12 ;  /* 0x000000060a0c7c25 */ /* 0x002fe2000f8e000c */
[----:B------:R-:W1:Y:S03]  /*13b0*/  LDCU.64 UR8, c[0x0][0x428] ;  /* 0x00008500ff0877ac */ /* 0x000e660008000a00 */
[----:B------:R-:W-:Y:S02]  /*13c0*/  IMAD R13, R11, UR6, R13 ;  /* 0x000000060b0d7c24 */ /* 0x000fe4000f8e020d */
[----:B0-2-4-:R-:W-:-:S04]  /*13d0*/  IMAD.WIDE.U32 R6, R34, R8, R12 ;  /* 0x0000000822067225 */ /* 0x015fc800078e000c */
[----:B------:R-:W-:Y:S01]  /*13e0*/  IMAD R9, R34, R9, R7 ;  /* 0x0000000922097224 */ /* 0x000fe200078e0207 */
[----:B---3--:R-:W-:-:S04]  /*13f0*/  ISETP.NE.U32.AND P0, PT, RZ, UR10, PT ;  /* 0x0000000aff007c0c */ /* 0x008fc8000bf05070 */
[----:B------:R-:W-:Y:S02]  /*1400*/  ISETP.NE.AND.EX P0, PT, RZ, UR11, PT, P0 ;  /* 0x0000000bff007c0c */ /* 0x000fe4000bf05300 */
[C---:B-1----:R-:W-:Y:S02]  /*1410*/  LEA R8, P1, R6.reuse, UR8, 0x2 ;  /* 0x0000000806087c11 */ /* 0x042fe4000f8210ff */
        /* <DEDUP_REMOVED lines=12> */
[----:B-1----:R-:W-:-:S04]  /*14e0*/  IMAD R0, R0, R2, R3 ;  /* 0x0000000200007224 */ /* 0x002fc800078e0203 */
[----:B--2---:R-:W-:-:S04]  /*14f0*/  IMAD R3, R0, R7, UR6 ;  /* 0x0000000600037e24 */ /* 0x004fc8000f8e0207 */
[----:B---3--:R-:W-:-:S05]  /*1500*/  IMAD.WIDE R2, R3, 0x4, R4 ;  /* 0x0000000403027825 */ /* 0x008fca00078e0204 */
[----:B------:R-:W-:Y:S01]  /*1510*/  STG.E desc[UR4][R2.64], RZ ;  /* 0x000000ff02007986 */ /* 0x000fe2000c101904 */
[----:B------:R-:W-:Y:S05]  /*1520*/  EXIT ;  /* 0x000000000000794d */ /* 0x000fea0003800000 */
.L_x_94:
        /* <DEDUP_REMOVED lines=13> */
.L_x_125:


//--------------------- .nv.shared._ZN7cutlass13device_kernelIN5flash11enable_sm90INS1_16FlashAttnBwdSm90INS1_25CollectiveMainloopBwdSm90ILi2ELi2ELi2EN4cute5tupleIJNS5_1CILi1EEES8_S8_EEENS6_IJNS7_ILi128EEESA_NS7_ILi64EEEEEENS_6half_tEfNS_4arch4Sm90ELb0ELb0ELb1ELb0ELb0ELb1ELb0ELb0ELi2ELi1ELi2ELi2ELb0EEENS1_21CollectiveEpilogueBwdISC_SD_SF_Li256ELb0ELb0ELi1EEENS1_19SingleTileSchedulerILb0ELb0ELb0ELi128EEEEEEEEEvNT_6ParamsE --------------------------
	.section	.nv.shared._ZN7cutlass13device_kernelIN5flash11enable_sm90INS1_16FlashAttnBwdSm90INS1_25CollectiveMainloopBwdSm90ILi2ELi2ELi2EN4cute5tupleIJNS5_1CILi1EEES8_S8_EEENS6_IJNS7_ILi128EEESA_NS7_ILi64EEEEEENS_6half_tEfNS_4arch4Sm90ELb0ELb0ELb1ELb0ELb0ELb1ELb0ELb0ELi2ELi1ELi2ELi2ELb0EEENS1_21CollectiveEpilogueBwdISC_SD_SF_Li256ELb0ELb0ELi1EEENS1_19SingleTileSchedulerILb0ELb0ELb0ELi128EEEEEEEEEvNT_6ParamsE,"aw",@nobits
	.sectionflags	@""
	.align	16
	.zero		1024


//--------------------- .nv.shared.reserved.0     --------------------------
	.section	.nv.shared.reserved.0,"aw",@nobits
	.weak		__nv_reservedSMEM_offset_0_alias
	.size		__nv_reservedSMEM_offset_0_alias, 0, 64
	.other		__nv_reservedSMEM_offset_0_alias,@"STO_CUDA_RESERVED_SHARED STV_DEFAULT"
__nv_reservedSMEM_offset_0_alias:
	.zero		0
	.zero		64


//--------------------- .nv.global                --------------------------
	.section	.nv.global,"aw",@nobits
.nv.global:
	.type		_ZN73_INTERNAL_d9ee66f6_37_flash_bwd_hdim64_fp16_softcap_sm90_cu_744032ad_28474cute1_E,@object
	.size		_ZN73_INTERNAL_d9ee66f6_37_flash_bwd_hdim64_fp16_softcap_sm90_cu_744032ad_28474cute1_E,(_ZN73_INTERNAL_d9ee66f6_37_flash_bwd_hdim64_fp16_softcap_sm90_cu_744032ad_28474cuda3std3__45__cpo6cbeginE - _ZN73_INTERNAL_d9ee66f6_37_flash_bwd_hdim64_fp16_softcap_sm90_cu_744032ad_28474cute1_E)
_ZN73_INTERNAL_d9ee66f6_37_flash_bwd_hdim64_fp16_softcap_sm90_cu_744032ad_28474cute1_E:
	.zero		1
	.type		_ZN73_INTERNAL_d9ee66f6_37_flash_bwd_hdim64_fp16_softcap_sm90_cu_744032ad_28474cuda3std3__45__cpo6cbeginE,@object
	.size		_ZN73_INTERNAL_d9ee66f6_37_flash_bwd_hdim64_fp16_softcap_sm90_cu_744032ad_28474cuda3std3__45__cpo6cbeginE,(_ZN73_INTERNAL_d9ee66f6_37_flash_bwd_hdim64_fp16_softcap_sm90_cu_744032ad_28474cuda3std3__48in_placeE - _ZN73_INTERNAL_d9ee66f6_37_flash_bwd_hdim64_fp16_softcap_sm90_cu_744032ad_28474cuda3std3__45__cpo6cbeginE)
_ZN73_INTERNAL_d9ee66f6_37_flash_bwd_hdim64_fp16_softcap_sm90_cu_744032ad_28474cuda3std3__45__cpo6cbeginE:
	.zero		1
	.type		_ZN73_INTERNAL_d9ee66f6_37_flash_bwd_hdim64_fp16_softcap_sm90_cu_744032ad_28474cuda3std3__48in_placeE,@object
	.size		_ZN73_INTERNAL_d9ee66f6_37_flash_bwd_hdim64_fp16_softcap_sm90_cu_744032ad_28474cuda3std3__48in_placeE,(_ZN73_INTERNAL_d9ee66f6_37_flash_bwd_hdim64_fp16_softcap_sm90_cu_744032ad_28474cuda3std6ranges3__45__cpo9iter_moveE - _ZN73_INTERNAL_d9ee66f6_37_flash_bwd_hdim64_fp16_softcap_sm90_cu_744032ad_28474cuda3std3__48in_placeE)
_ZN73_INTERNAL_d9ee66f6_37_flash_bwd_hdim64_fp16_softcap_sm90_cu_744032ad_28474cuda3std3__48in_placeE:
	.zero		1
	.type		_ZN73_INTERNAL_d9ee66f6_37_flash_bwd_hdim64_fp16_softcap_sm90_cu_744032ad_28474cuda3std6ranges3__45__cpo9iter_moveE,@object
	.size		_ZN73_INTERNAL_d9ee66f6_37_flash_bwd_hdim64_fp16_softcap_sm90_cu_744032ad_28474cuda3std6ranges3__45__cpo9iter_moveE,(_ZN73_INTERNAL_d9ee66f6_37_flash_bwd_hdim64_fp16_softcap_sm90_cu_744032ad_28474cuda3std3__45__cpo5beginE - _ZN73_INTERNAL_d9ee66f6_37_flash_bwd_hdim64_fp16_softcap_sm90_cu_744032ad_28474cuda3std6ranges3__45__cpo9iter_moveE)
_ZN73_INTERNAL_d9ee66f6_37_flash_bwd_hdim64_fp16_softcap_sm90_cu_744032ad_28474cuda3std6ranges3__45__cpo9iter_moveE:
	.zero		1
	.type		_ZN73_INTERNAL_d9ee66f6_37_flash_bwd_hdim64_fp16_softcap_sm90_cu_744032ad_28474cuda3std3__45__cpo5beginE,@object
	.size		_ZN73_INTERNAL_d9ee66f6_37_flash_bwd_hdim64_fp16_softcap_sm90_cu_744032ad_28474cuda3std3__45__cpo5beginE,(_ZN73_INTERNAL_d9ee66f6_37_flash_bwd_hdim64_fp16_softcap_sm90_cu_744032ad_28474cuda3std3__475_GLOBAL__N__d9ee66f6_37_flash_bwd_hdim64_fp16_softcap_sm90_cu_744032ad_28476ignoreE - _ZN73_INTERNAL_d9ee66f6_37_flash_bwd_hdim64_fp16_softcap_sm90_cu_744032ad_28474cuda3std3__45__cpo5beginE)
_ZN73_INTERNAL_d9ee66f6_37_flash_bwd_hdim64_fp16_softcap_sm90_cu_744032ad_28474cuda3std3__45__cpo5beginE:
	.zero		1
	.type		_ZN73_INTERNAL_d9ee66f6_37_flash_bwd_hdim64_fp16_softcap_sm90_cu_744032ad_28474cuda3std3__475_GLOBAL__N__d9ee66f6_37_flash_bwd_hdim64_fp16_softcap_sm90_cu_744032ad_28476ignoreE,@object
	.size		_ZN73_INTERNAL_d9ee66f6_37_flash_bwd_hdim64_fp16_softcap_sm90_cu_744032ad_28474cuda3std3__475_GLOBAL__N__d9ee66f6_37_flash_bwd_hdim64_fp16_softcap_sm90_cu_744032ad_28476ignoreE,(_ZN73_INTERNAL_d9ee66f6_37_flash_bwd_hdim64_fp16_softcap_sm90_cu_744032ad_28474cute7productE - _ZN73_INTERNAL_d9ee66f6_37_flash_bwd_hdim64_fp16_softcap_sm90_cu_744032ad_28474cuda3std3__475_GLOBAL__N__d9ee66f6_37_flash_bwd_hdim64_fp16_softcap_sm90_cu_744032ad_28476ignoreE)
_ZN73_INTERNAL_d9ee66f6_37_flash_bwd_hdim64_fp16_softcap_sm90_cu_744032ad_28474cuda3std3__475_GLOBAL__N__d9ee66f6_37_flash_bwd_hdim64_fp16_softcap_sm90_cu_744032ad_28476ignoreE:
	.zero		1
	.type		_ZN73_INTERNAL_d9ee66f6_37_flash_bwd_hdim64_fp16_softcap_sm90_cu_744032ad_28474cute7productE,@object
	.size		_ZN73_INTERNAL_d9ee66f6_37_flash_bwd_hdim64_fp16_softcap_sm90_cu_744032ad_28474cute7productE,(_ZN73_INTERNAL_d9ee66f6_37_flash_bwd_hdim64_fp16_softcap_sm90_cu_744032ad_28474cuda3std3__45__cpo3endE - _ZN73_INTERNAL_d9ee66f6_37_flash_bwd_hdim64_fp16_softcap_sm90_cu_744032ad_28474cute7productE)
_ZN73_INTERNAL_d9ee66f6_37_flash_bwd_hdim64_fp16_softcap_sm90_cu_744032ad_28474cute7productE:
	.zero		1
	.type		_ZN73_INTERNAL_d9ee66f6_37_flash_bwd_hdim64_fp16_softcap_sm90_cu_744032ad_28474cuda3std3__45__cpo3endE,@object
	.size		_ZN73_INTERNAL_d9ee66f6_37_flash_bwd_hdim64_fp16_softcap_sm90_cu_744032ad_28474cuda3std3__45__cpo3endE,(_ZN73_INTERNAL_d9ee66f6_37_flash_bwd_hdim64_fp16_softcap_sm90_cu_744032ad_28474cuda3std3__419piecewise_constructE - _ZN73_INTERNAL_d9ee66f6_37_flash_bwd_hdim64_fp16_softcap_sm90_cu_744032ad_28474cuda3std3__45__cpo3endE)
_ZN73_INTERNAL_d9ee66f6_37_flash_bwd_hdim64_fp16_softcap_sm90_cu_744032ad_28474cuda3std3__45__cpo3endE:
	.zero		1
	.type		_ZN73_INTERNAL_d9ee66f6_37_flash_bwd_hdim64_fp16_softcap_sm90_cu_744032ad_28474cuda3std3__419piecewise_constructE,@object
	.size		_ZN73_INTERNAL_d9ee66f6_37_flash_bwd_hdim64_fp16_softcap_sm90_cu_744032ad_28474cuda3std3__419piecewise_constructE,(_ZN73_INTERNAL_d9ee66f6_37_flash_bwd_hdim64_fp16_softcap_sm90_cu_744032ad_28474cuda3std3__45__cpo4cendE - _ZN73_INTERNAL_d9ee66f6_37_flash_bwd_hdim64_fp16_softcap_sm90_cu_744032ad_28474cuda3std3__419piecewise_constructE)
_ZN73_INTERNAL_d9ee66f6_37_flash_bwd_hdim64_fp16_softcap_sm90_cu_744032ad_28474cuda3std3__419piecewise_constructE:
	.zero		1
	.type		_ZN73_INTERNAL_d9ee66f6_37_flash_bwd_hdim64_fp16_softcap_sm90_cu_744032ad_28474cuda3std3__45__cpo4cendE,@object
	.size		_ZN73_INTERNAL_d9ee66f6_37_flash_bwd_hdim64_fp16_softcap_sm90_cu_744032ad_28474cuda3std3__45__cpo4cendE,(_ZN73_INTERNAL_d9ee66f6_37_flash_bwd_hdim64_fp16_softcap_sm90_cu_744032ad_28474cuda3std6ranges3__45__cpo4swapE - _ZN73_INTERNAL_d9ee66f6_37_flash_bwd_hdim64_fp16_softcap_sm90_cu_744032ad_28474cuda3std3__45__cpo4cendE)
_ZN73_INTERNAL_d9ee66f6_37_flash_bwd_hdim64_fp16_softcap_sm90_cu_744032ad_28474cuda3std3__45__cpo4cendE:
	.zero		1
	.type		_ZN73_INTERNAL_d9ee66f6_37_flash_bwd_hdim64_fp16_softcap_sm90_cu_744032ad_28474cuda3std6ranges3__45__cpo4swapE,@object
	.size		_ZN73_INTERNAL_d9ee66f6_37_flash_bwd_hdim64_fp16_softcap_sm90_cu_744032ad_28474cuda3std6ranges3__45__cpo4swapE,(.L_7 - _ZN73_INTERNAL_d9ee66f6_37_flash_bwd_hdim64_fp16_softcap_sm90_cu_744032ad_28474cuda3std6ranges3__45__cpo4swapE)
_ZN73_INTERNAL_d9ee66f6_37_flash_bwd_hdim64_fp16_softcap_sm90_cu_744032ad_28474cuda3std6ranges3__45__cpo4swapE:
	.zero		1
.L_7:


//--------------------- .nv.shared._ZN7cutlass13device_kernelIN5flash11enable_sm90INS1_16FlashAttnBwdSm90INS1_25CollectiveMainloopBwdSm90ILi2ELi2ELi2EN4cute5tupleIJNS5_1CILi1EEES8_S8_EEENS6_IJNS7_ILi128EEESA_NS7_ILi64EEEEEENS_6half_tEfNS_4arch4Sm90ELb0ELb0ELb1ELb0ELb1ELb1ELb0ELb0ELi2ELi1ELi2ELi2ELb0EEENS1_21CollectiveEpilogueBwdISC_SD_SF_Li256ELb0ELb0ELi1EEENS1_19SingleTileSchedulerILb0ELb0ELb0ELi128EEEEEEEEEvNT_6ParamsE --------------------------
	.section	.nv.shared._ZN7cutlass13device_kernelIN5flash11enable_sm90INS1_16FlashAttnBwdSm90INS1_25CollectiveMainloopBwdSm90ILi2ELi2ELi2EN4cute5tupleIJNS5_1CILi1EEES8_S8_EEENS6_IJNS7_ILi128EEESA_NS7_ILi64EEEEEENS_6half_tEfNS_4arch4Sm90ELb0ELb0ELb1ELb0ELb1ELb1ELb0ELb0ELi2ELi1ELi2ELi2ELb0EEENS1_21CollectiveEpilogueBwdISC_SD_SF_Li256ELb0ELb0ELi1EEENS1_19SingleTileSchedulerILb0ELb0ELb0ELi128EEEEEEEEEvNT_6ParamsE,"aw",@nobits
	.sectionflags	@""
	.align	16
	.zero		1024


//--------------------- .nv.shared._ZN7cutlass13device_kernelIN5flash11enable_sm90INS1_16FlashAttnBwdSm90INS1_25CollectiveMainloopBwdSm90ILi2ELi2ELi2EN4cute5tupleIJNS5_1CILi1EEES8_S8_EEENS6_IJNS7_ILi128EEESA_NS7_ILi64EEEEEENS_6half_tEfNS_4arch4Sm90ELb0ELb0ELb1ELb0ELb0ELb1ELb0ELb0ELi2ELi1ELi2ELi2ELb0EEENS1_24CollectiveEpilogueBwdGQAISC_fSF_Li256ELb0ELb0EEENS1_19SingleTileSchedulerILb0ELb0ELb0ELi128EEEEEEEEEvNT_6ParamsE --------------------------
	.section	.nv.shared._ZN7cutlass13device_kernelIN5flash11enable_sm90INS1_16FlashAttnBwdSm90INS1_25CollectiveMainloopBwdSm90ILi2ELi2ELi2EN4cute5tupleIJNS5_1CILi1EEES8_S8_EEENS6_IJNS7_ILi128EEESA_NS7_ILi64EEEEEENS_6half_tEfNS_4arch4Sm90ELb0ELb0ELb1ELb0ELb0ELb1ELb0ELb0ELi2ELi1ELi2ELi2ELb0EEENS1_24CollectiveEpilogueBwdGQAISC_fSF_Li256ELb0ELb0EEENS1_19SingleTileSchedulerILb0ELb0ELb0ELi128EEEEEEEEEvNT_6ParamsE,"aw",@nobits
	.sectionflags	@""
	.align	16
	.zero		1024


//--------------------- .nv.shared._ZN7cutlass13device_kernelIN5flash11enable_sm90INS1_16FlashAttnBwdSm90INS1_25CollectiveMainloopBwdSm90ILi2ELi2ELi2EN4cute5tupleIJNS5_1CILi1EEES8_S8_EEENS6_IJNS7_ILi128EEESA_NS7_ILi64EEEEEENS_6half_tEfNS_4arch4Sm90ELb0ELb0ELb1ELb0ELb1ELb1ELb0ELb0ELi2ELi1ELi2ELi2ELb0EEENS1_24CollectiveEpilogueBwdGQAISC_fSF_Li256ELb0ELb1EEENS1_19SingleTileSchedulerILb0ELb0ELb0ELi128EEEEEEEEEvNT_6ParamsE --------------------------
	.section	.nv.shared._ZN7cutlass13device_kernelIN5flash11enable_sm90INS1_16FlashAttnBwdSm90INS1_25CollectiveMainloopBwdSm90ILi2ELi2ELi2EN4cute5tupleIJNS5_1CILi1EEES8_S8_EEENS6_IJNS7_ILi128EEESA_NS7_ILi64EEEEEENS_6half_tEfNS_4arch4Sm90ELb0ELb0ELb1ELb0ELb1ELb1ELb0ELb0ELi2ELi1ELi2ELi2ELb0EEENS1_24CollectiveEpilogueBwdGQAISC_fSF_Li256ELb0ELb1EEENS1_19SingleTileSchedulerILb0ELb0ELb0ELi128EEEEEEEEEvNT_6ParamsE,"aw",@nobits
	.sectionflags	@""
	.align	16
	.zero		1024


//--------------------- .nv.shared._ZN7cutlass13device_kernelIN5flash11enable_sm90INS1_16FlashAttnBwdSm90INS1_25CollectiveMainloopBwdSm90ILi2ELi2ELi2EN4cute5tupleIJNS5_1CILi1EEES8_S8_EEENS6_IJNS7_ILi128EEESA_NS7_ILi64EEEEEENS_6half_tEfNS_4arch4Sm90ELb0ELb0ELb1ELb1ELb0ELb1ELb0ELb0ELi2ELi1ELi2ELi2ELb0EEENS1_21CollectiveEpilogueBwdISC_SD_SF_Li256ELb1ELb0ELi1EEENS1_19SingleTileSchedulerILb1ELb0ELb0ELi128EEEEEEEEEvNT_6ParamsE --------------------------
	.section	.nv.shared._ZN7cutlass13device_kernelIN5flash11enable_sm90INS1_16FlashAttnBwdSm90INS1_25CollectiveMainloopBwdSm90ILi2ELi2ELi2EN4cute5tupleIJNS5_1CILi1EEES8_S8_EEENS6_IJNS7_ILi128EEESA_NS7_ILi64EEEEEENS_6half_tEfNS_4arch4Sm90ELb0ELb0ELb1ELb1ELb0ELb1ELb0ELb0ELi2ELi1ELi2ELi2ELb0EEENS1_21CollectiveEpilogueBwdISC_SD_SF_Li256ELb1ELb0ELi1EEENS1_19SingleTileSchedulerILb1ELb0ELb0ELi128EEEEEEEEEvNT_6ParamsE,"aw",@nobits
	.sectionflags	@""
	.align	16
	.zero		1024


//--------------------- .nv.shared._ZN7cutlass13device_kernelIN5flash11enable_sm90INS1_16FlashAttnBwdSm90INS1_25CollectiveMainloopBwdSm90ILi2ELi2ELi2EN4cute5tupleIJNS5_1CILi1EEES8_S8_EEENS6_IJNS7_ILi128EEESA_NS7_ILi64EEEEEENS_6half_tEfNS_4arch4Sm90ELb0ELb0ELb1ELb1ELb1ELb1ELb0ELb0ELi2ELi1ELi2ELi2ELb0EEENS1_21CollectiveEpilogueBwdISC_SD_SF_Li256ELb1ELb0ELi1EEENS1_19SingleTileSchedulerILb1ELb0ELb0ELi128EEEEEEEEEvNT_6ParamsE --------------------------
	.section	.nv.shared._ZN7cutlass13device_kernelIN5flash11enable_sm90INS1_16FlashAttnBwdSm90INS1_25CollectiveMainloopBwdSm90ILi2ELi2ELi2EN4cute5tupleIJNS5_1CILi1EEES8_S8_EEENS6_IJNS7_ILi128EEESA_NS7_ILi64EEEEEENS_6half_tEfNS_4arch4Sm90ELb0ELb0ELb1ELb1ELb1ELb1ELb0ELb0ELi2ELi1ELi2ELi2ELb0EEENS1_21CollectiveEpilogueBwdISC_SD_SF_Li256ELb1ELb0ELi1EEENS1_19SingleTileSchedulerILb1ELb0ELb0ELi128EEEEEEEEEvNT_6ParamsE,"aw",@nobits
	.sectionflags	@""
	.align	16
	.zero		1024


//--------------------- .nv.shared._ZN7cutlass13device_kernelIN5flash11enable_sm90INS1_16FlashAttnBwdSm90INS1_25CollectiveMainloopBwdSm90ILi2ELi2ELi2EN4cute5tupleIJNS5_1CILi1EEES8_S8_EEENS6_IJNS7_ILi128EEESA_NS7_ILi64EEEEEENS_6half_tEfNS_4arch4Sm90ELb0ELb0ELb1ELb1ELb0ELb1ELb0ELb0ELi2ELi1ELi2ELi2ELb0EEENS1_24CollectiveEpilogueBwdGQAISC_fSF_Li256ELb1ELb0EEENS1_19SingleTileSchedulerILb1ELb0ELb0ELi128EEEEEEEEEvNT_6ParamsE --------------------------
	.section	.nv.shared._ZN7cutlass13device_kernelIN5flash11enable_sm90INS1_16FlashAttnBwdSm90INS1_25CollectiveMainloopBwdSm90ILi2ELi2ELi2EN4cute5tupleIJNS5_1CILi1EEES8_S8_EEENS6_IJNS7_ILi128EEESA_NS7_ILi64EEEEEENS_6half_tEfNS_4arch4Sm90ELb0ELb0ELb1ELb1ELb0ELb1ELb0ELb0ELi2ELi1ELi2ELi2ELb0EEENS1_24CollectiveEpilogueBwdGQAISC_fSF_Li256ELb1ELb0EEENS1_19SingleTileSchedulerILb1ELb0ELb0ELi128EEEEEEEEEvNT_6ParamsE,"aw",@nobits
	.sectionflags	@""
	.align	16
	.zero		1024


//--------------------- .nv.shared._ZN7cutlass13device_kernelIN5flash11enable_sm90INS1_16FlashAttnBwdSm90INS1_25CollectiveMainloopBwdSm90ILi2ELi2ELi2EN4cute5tupleIJNS5_1CILi1EEES8_S8_EEENS6_IJNS7_ILi128EEESA_NS7_ILi64EEEEEENS_6half_tEfNS_4arch4Sm90ELb0ELb0ELb1ELb1ELb1ELb1ELb0ELb0ELi2ELi1ELi2ELi2ELb0EEENS1_24CollectiveEpilogueBwdGQAISC_fSF_Li256ELb1ELb1EEENS1_19SingleTileSchedulerILb1ELb0ELb0ELi128EEEEEEEEEvNT_6ParamsE --------------------------
	.section	.nv.shared._ZN7cutlass13device_kernelIN5flash11enable_sm90INS1_16FlashAttnBwdSm90INS1_25CollectiveMainloopBwdSm90ILi2ELi2ELi2EN4cute5tupleIJNS5_1CILi1EEES8_S8_EEENS6_IJNS7_ILi128EEESA_NS7_ILi64EEEEEENS_6half_tEfNS_4arch4Sm90ELb0ELb0ELb1ELb1ELb1ELb1ELb0ELb0ELi2ELi1ELi2ELi2ELb0EEENS1_24CollectiveEpilogueBwdGQAISC_fSF_Li256ELb1ELb1EEENS1_19SingleTileSchedulerILb1ELb0ELb0ELi128EEEEEEEEEvNT_6ParamsE,"aw",@nobits
	.sectionflags	@""
	.align	16
	.zero		1024


//--------------------- .nv.shared._ZN7cutlass13device_kernelIN5flash11enable_sm90INS1_16FlashAttnBwdSm90INS1_25CollectiveMainloopBwdSm90ILi2ELi2ELi2EN4cute5tupleIJNS5_1CILi1EEES8_S8_EEENS6_IJNS7_ILi128EEESA_NS7_ILi64EEEEEENS_6half_tEfNS_4arch4Sm90ELb0ELb1ELb1ELb0ELb0ELb1ELb0ELb0ELi2ELi1ELi2ELi2ELb0EEENS1_21CollectiveEpilogueBwdISC_SD_SF_Li256ELb0ELb0ELi1EEENS1_19SingleTileSchedulerILb0ELb0ELb0ELi128EEEEEEEEEvNT_6ParamsE --------------------------
	.section	.nv.shared._ZN7cutlass13device_kernelIN5flash11enable_sm90INS1_16FlashAttnBwdSm90INS1_25CollectiveMainloopBwdSm90ILi2ELi2ELi2EN4cute5tupleIJNS5_1CILi1EEES8_S8_EEENS6_IJNS7_ILi128EEESA_NS7_ILi64EEEEEENS_6half_tEfNS_4arch4Sm90ELb0ELb1ELb1ELb0ELb0ELb1ELb0ELb0ELi2ELi1ELi2ELi2ELb0EEENS1_21CollectiveEpilogueBwdISC_SD_SF_Li256ELb0ELb0ELi1EEENS1_19SingleTileSchedulerILb0ELb0ELb0ELi128EEEEEEEEEvNT_6ParamsE,"aw",@nobits
	.sectionflags	@""
	.align	16
	.zero		1024


//--------------------- .nv.shared._ZN7cutlass13device_kernelIN5flash11enable_sm90INS1_16FlashAttnBwdSm90INS1_25CollectiveMainloopBwdSm90ILi2ELi2ELi2EN4cute5tupleIJNS5_1CILi1EEES8_S8_EEENS6_IJNS7_ILi128EEESA_NS7_ILi64EEEEEENS_6half_tEfNS_4arch4Sm90ELb0ELb1ELb1ELb0ELb1ELb1ELb0ELb0ELi2ELi1ELi2ELi2ELb0EEENS1_21CollectiveEpilogueBwdISC_SD_SF_Li256ELb0ELb0ELi1EEENS1_19SingleTileSchedulerILb0ELb0ELb0ELi128EEEEEEEEEvNT_6ParamsE --------------------------
	.section	.nv.shared._ZN7cutlass13device_kernelIN5flash11enable_sm90INS1_16FlashAttnBwdSm90INS1_25CollectiveMainloopBwdSm90ILi2ELi2ELi2EN4cute5tupleIJNS5_1CILi1EEES8_S8_EEENS6_IJNS7_ILi128EEESA_NS7_ILi64EEEEEENS_6half_tEfNS_4arch4Sm90ELb0ELb1ELb1ELb0ELb1ELb1ELb0ELb0ELi2ELi1ELi2ELi2ELb0EEENS1_21CollectiveEpilogueBwdISC_SD_SF_Li256ELb0ELb0ELi1EEENS1_19SingleTileSchedulerILb0ELb0ELb0ELi128EEEEEEEEEvNT_6ParamsE,"aw",@nobits
	.sectionflags	@""
	.align	16
	.zero		1024


//--------------------- .nv.shared._ZN7cutlass13device_kernelIN5flash11enable_sm90INS1_16FlashAttnBwdSm90INS1_25CollectiveMainloopBwdSm90ILi2ELi2ELi2EN4cute5tupleIJNS5_1CILi1EEES8_S8_EEENS6_IJNS7_ILi128EEESA_NS7_ILi64EEEEEENS_6half_tEfNS_4arch4Sm90ELb0ELb1ELb1ELb0ELb0ELb1ELb0ELb0ELi2ELi1ELi2ELi2ELb0EEENS1_24CollectiveEpilogueBwdGQAISC_fSF_Li256ELb0ELb0EEENS1_19SingleTileSchedulerILb0ELb0ELb0ELi128EEEEEEEEEvNT_6ParamsE --------------------------
	.section	.nv.shared._ZN7cutlass13device_kernelIN5flash11enable_sm90INS1_16FlashAttnBwdSm90INS1_25CollectiveMainloopBwdSm90ILi2ELi2ELi2EN4cute5tupleIJNS5_1CILi1EEES8_S8_EEENS6_IJNS7_ILi128EEESA_NS7_ILi64EEEEEENS_6half_tEfNS_4arch4Sm90ELb0ELb1ELb1ELb0ELb0ELb1ELb0ELb0ELi2ELi1ELi2ELi2ELb0EEENS1_24CollectiveEpilogueBwdGQAISC_fSF_Li256ELb0ELb0EEENS1_19SingleTileSchedulerILb0ELb0ELb0ELi128EEEEEEEEEvNT_6ParamsE,"aw",@nobits
	.sectionflags	@""
	.align	16
	.zero		1024


//--------------------- .nv.shared._ZN7cutlass13device_kernelIN5flash11enable_sm90INS1_16FlashAttnBwdSm90INS1_25CollectiveMainloopBwdSm90ILi2ELi2ELi2EN4cute5tupleIJNS5_1CILi1EEES8_S8_EEENS6_IJNS7_ILi128EEESA_NS7_ILi64EEEEEENS_6half_tEfNS_4arch4Sm90ELb0ELb1ELb1ELb0ELb1ELb1ELb0ELb0ELi2ELi1ELi2ELi2ELb0EEENS1_24CollectiveEpilogueBwdGQAISC_fSF_Li256ELb0ELb1EEENS1_19SingleTileSchedulerILb0ELb0ELb0ELi128EEEEEEEEEvNT_6ParamsE --------------------------
	.section	.nv.shared._ZN7cutlass13device_kernelIN5flash11enable_sm90INS1_16FlashAttnBwdSm90INS1_25CollectiveMainloopBwdSm90ILi2ELi2ELi2EN4cute5tupleIJNS5_1CILi1EEES8_S8_EEENS6_IJNS7_ILi128EEESA_NS7_ILi64EEEEEENS_6half_tEfNS_4arch4Sm90ELb0ELb1ELb1ELb0ELb1ELb1ELb0ELb0ELi2ELi1ELi2ELi2ELb0EEENS1_24CollectiveEpilogueBwdGQAISC_fSF_Li256ELb0ELb1EEENS1_19SingleTileSchedulerILb0ELb0ELb0ELi128EEEEEEEEEvNT_6ParamsE,"aw",@nobits
	.sectionflags	@""
	.align	16
	.zero		1024


//--------------------- .nv.shared._ZN7cutlass13device_kernelIN5flash22FlashAttnBwdPreprocessIN4cute5tupleIJNS3_1CILi128EEENS5_ILi64EEEEEENS_6half_tEfNS_4arch4Sm90ELb1ELb0EEEEEvNT_6ParamsE --------------------------
	.section	.nv.shared._ZN7cutlass13device_kernelIN5flash22FlashAttnBwdPreprocessIN4cute5tupleIJNS3_1CILi128EEENS5_ILi64EEEEEENS_6half_tEfNS_4arch4Sm90ELb1ELb0EEEEEvNT_6ParamsE,"aw",@nobits
	.sectionflags	@""
	.align	16
	.zero		1024


//--------------------- .nv.shared._ZN7cutlass13device_kernelIN5flash11enable_sm90INS1_16FlashAttnBwdSm90INS1_25CollectiveMainloopBwdSm90ILi2ELi2ELi2EN4cute5tupleIJNS5_1CILi1EEES8_S8_EEENS6_IJNS7_ILi128EEESA_NS7_ILi64EEEEEENS_6half_tEfNS_4arch4Sm90ELb0ELb1ELb1ELb1ELb0ELb1ELb0ELb0ELi2ELi1ELi2ELi2ELb0EEENS1_21CollectiveEpilogueBwdISC_SD_SF_Li256ELb1ELb0ELi1EEENS1_19SingleTileSchedulerILb1ELb0ELb0ELi128EEEEEEEEEvNT_6ParamsE --------------------------
	.section	.nv.shared._ZN7cutlass13device_kernelIN5flash11enable_sm90INS1_16FlashAttnBwdSm90INS1_25CollectiveMainloopBwdSm90ILi2ELi2ELi2EN4cute5tupleIJNS5_1CILi1EEES8_S8_EEENS6_IJNS7_ILi128EEESA_NS7_ILi64EEEEEENS_6half_tEfNS_4arch4Sm90ELb0ELb1ELb1ELb1ELb0ELb1ELb0ELb0ELi2ELi1ELi2ELi2ELb0EEENS1_21CollectiveEpilogueBwdISC_SD_SF_Li256ELb1ELb0ELi1EEENS1_19SingleTileSchedulerILb1ELb0ELb0ELi128EEEEEEEEEvNT_6ParamsE,"aw",@nobits
	.sectionflags	@""
	.align	16
	.zero		1024


//--------------------- .nv.shared._ZN7cutlass13device_kernelIN5flash11enable_sm90INS1_16FlashAttnBwdSm90INS1_25CollectiveMainloopBwdSm90ILi2ELi2ELi2EN4cute5tupleIJNS5_1CILi1EEES8_S8_EEENS6_IJNS7_ILi128EEESA_NS7_ILi64EEEEEENS_6half_tEfNS_4arch4Sm90ELb0ELb1ELb1ELb1ELb1ELb1ELb0ELb0ELi2ELi1ELi2ELi2ELb0EEENS1_21CollectiveEpilogueBwdISC_SD_SF_Li256ELb1ELb0ELi1EEENS1_19SingleTileSchedulerILb1ELb0ELb0ELi128EEEEEEEEEvNT_6ParamsE --------------------------
	.section	.nv.shared._ZN7cutlass13device_kernelIN5flash11enable_sm90INS1_16FlashAttnBwdSm90INS1_25CollectiveMainloopBwdSm90ILi2ELi2ELi2EN4cute5tupleIJNS5_1CILi1EEES8_S8_EEENS6_IJNS7_ILi128EEESA_NS7_ILi64EEEEEENS_6half_tEfNS_4arch4Sm90ELb0ELb1ELb1ELb1ELb1ELb1ELb0ELb0ELi2ELi1ELi2ELi2ELb0EEENS1_21CollectiveEpilogueBwdISC_SD_SF_Li256ELb1ELb0ELi1EEENS1_19SingleTileSchedulerILb1ELb0ELb0ELi128EEEEEEEEEvNT_6ParamsE,"aw",@nobits
	.sectionflags	@""
	.align	16
	.zero		1024


//--------------------- .nv.shared._ZN7cutlass13device_kernelIN5flash11enable_sm90INS1_16FlashAttnBwdSm90INS1_25CollectiveMainloopBwdSm90ILi2ELi2ELi2EN4cute5tupleIJNS5_1CILi1EEES8_S8_EEENS6_IJNS7_ILi128EEESA_NS7_ILi64EEEEEENS_6half_tEfNS_4arch4Sm90ELb0ELb1ELb1ELb1ELb0ELb1ELb0ELb0ELi2ELi1ELi2ELi2ELb0EEENS1_24CollectiveEpilogueBwdGQAISC_fSF_Li256ELb1ELb0EEENS1_19SingleTileSchedulerILb1ELb0ELb0ELi128EEEEEEEEEvNT_6ParamsE --------------------------
	.section	.nv.shared._ZN7cutlass13device_kernelIN5flash11enable_sm90INS1_16FlashAttnBwdSm90INS1_25CollectiveMainloopBwdSm90ILi2ELi2ELi2EN4cute5tupleIJNS5_1CILi1EEES8_S8_EEENS6_IJNS7_ILi128EEESA_NS7_ILi64EEEEEENS_6half_tEfNS_4arch4Sm90ELb0ELb1ELb1ELb1ELb0ELb1ELb0ELb0ELi2ELi1ELi2ELi2ELb0EEENS1_24CollectiveEpilogueBwdGQAISC_fSF_Li256ELb1ELb0EEENS1_19SingleTileSchedulerILb1ELb0ELb0ELi128EEEEEEEEEvNT_6ParamsE,"aw",@nobits
	.sectionflags	@""
	.align	16
	.zero		1024


//--------------------- .nv.shared._ZN7cutlass13device_kernelIN5flash32FlashAttnBwdPostprocessConvertdQIN4cute5tupleIJNS3_1CILi128EEENS5_ILi64EEEEEENS_6half_tEfNS_4arch4Sm90ELi256ENS3_8TiledMMAINS3_8MMA_AtomIJNS3_4SM904GMMA25MMA_64x64x16_F32F16F16_SSILNSF_5MajorE0ELSH_1ELNSF_7ScaleInE1ELSI_1EEEEEENS3_6LayoutINS4_IJNS5_ILi2EEENS5_ILi1EEESN_EEENS4_IJSN_NS5_ILi0EEESP_EEEEENS4_IJNS3_10UnderscoreESS_SS_EEEEELb0EEEEEvNT_6ParamsE --------------------------
	.section	.nv.shared._ZN7cutlass13device_kernelIN5flash32FlashAttnBwdPostprocessConvertdQIN4cute5tupleIJNS3_1CILi128EEENS5_ILi64EEEEEENS_6half_tEfNS_4arch4Sm90ELi256ENS3_8TiledMMAINS3_8MMA_AtomIJNS3_4SM904GMMA25MMA_64x64x16_F32F16F16_SSILNSF_5MajorE0ELSH_1ELNSF_7ScaleInE1ELSI_1EEEEEENS3_6LayoutINS4_IJNS5_ILi2EEENS5_ILi1EEESN_EEENS4_IJSN_NS5_ILi0EEESP_EEEEENS4_IJNS3_10UnderscoreESS_SS_EEEEELb0EEEEEvNT_6ParamsE,"aw",@nobits
	.sectionflags	@""
	.align	16
	.zero		1024


//--------------------- .nv.shared._ZN7cutlass13device_kernelIN5flash11enable_sm90INS1_16FlashAttnBwdSm90INS1_25CollectiveMainloopBwdSm90ILi2ELi2ELi2EN4cute5tupleIJNS5_1CILi1EEES8_S8_EEENS6_IJNS7_ILi128EEESA_NS7_ILi64EEEEEENS_6half_tEfNS_4arch4Sm90ELb0ELb1ELb1ELb1ELb1ELb1ELb0ELb0ELi2ELi1ELi2ELi2ELb0EEENS1_24CollectiveEpilogueBwdGQAISC_fSF_Li256ELb1ELb1EEENS1_19SingleTileSchedulerILb1ELb0ELb0ELi128EEEEEEEEEvNT_6ParamsE --------------------------
	.section	.nv.shared._ZN7cutlass13device_kernelIN5flash11enable_sm90INS1_16FlashAttnBwdSm90INS1_25CollectiveMainloopBwdSm90ILi2ELi2ELi2EN4cute5tupleIJNS5_1CILi1EEES8_S8_EEENS6_IJNS7_ILi128EEESA_NS7_ILi64EEEEEENS_6half_tEfNS_4arch4Sm90ELb0ELb1ELb1ELb1ELb1ELb1ELb0ELb0ELi2ELi1ELi2ELi2ELb0EEENS1_24CollectiveEpilogueBwdGQAISC_fSF_Li256ELb1ELb1EEENS1_19SingleTileSchedulerILb1ELb0ELb0ELi128EEEEEEEEEvNT_6ParamsE,"aw",@nobits
	.sectionflags	@""
	.align	16
	.zero		1024


//--------------------- .nv.shared._ZN7cutlass13device_kernelIN5flash22FlashAttnBwdPreprocessIN4cute5tupleIJNS3_1CILi128EEENS5_ILi64EEEEEENS_6half_tEfNS_4arch4Sm90ELb1ELb1EEEEEvNT_6ParamsE --------------------------
	.section	.nv.shared._ZN7cutlass13device_kernelIN5flash22FlashAttnBwdPreprocessIN4cute5tupleIJNS3_1CILi128EEENS5_ILi64EEEEEENS_6half_tEfNS_4arch4Sm90ELb1ELb1EEEEEvNT_6ParamsE,"aw",@nobits
	.sectionflags	@""
	.align	16
	.zero		1024


//--------------------- .nv.shared._ZN7cutlass13device_kernelIN5flash11enable_sm90INS1_16FlashAttnBwdSm90INS1_25CollectiveMainloopBwdSm90ILi2ELi2ELi2EN4cute5tupleIJNS5_1CILi1EEES8_S8_EEENS6_IJNS7_ILi96EEENS7_ILi128EEENS7_ILi64EEEEEENS_6half_tEfNS_4arch4Sm90ELb1ELb0ELb1ELb0ELb0ELb1ELb0ELb1ELi2ELi1ELi2ELi2ELb0EEENS1_21CollectiveEpilogueBwdISD_SE_SG_Li256ELb0ELb0ELi1EEENS1_25SingleTileBwdLPTSchedulerILb0ELi128ELb0EEEEEEEEEvNT_6ParamsE --------------------------
	.section	.nv.shared._ZN7cutlass13device_kernelIN5flash11enable_sm90INS1_16FlashAttnBwdSm90INS1_25CollectiveMainloopBwdSm90ILi2ELi2ELi2EN4cute5tupleIJNS5_1CILi1EEES8_S8_EEENS6_IJNS7_ILi96EEENS7_ILi128EEENS7_ILi64EEEEEENS_6half_tEfNS_4arch4Sm90ELb1ELb0ELb1ELb0ELb0ELb1ELb0ELb1ELi2ELi1ELi2ELi2ELb0EEENS1_21CollectiveEpilogueBwdISD_SE_SG_Li256ELb0ELb0ELi1EEENS1_25SingleTileBwdLPTSchedulerILb0ELi128ELb0EEEEEEEEEvNT_6ParamsE,"aw",@nobits
	.sectionflags	@""
	.align	16
	.zero		1024


//--------------------- .nv.shared._ZN7cutlass13device_kernelIN5flash11enable_sm90INS1_16FlashAttnBwdSm90INS1_25CollectiveMainloopBwdSm90ILi2ELi2ELi2EN4cute5tupleIJNS5_1CILi1EEES8_S8_EEENS6_IJNS7_ILi96EEENS7_ILi128EEENS7_ILi64EEEEEENS_6half_tEfNS_4arch4Sm90ELb1ELb0ELb1ELb0ELb1ELb1ELb0ELb1ELi2ELi1ELi2ELi2ELb0EEENS1_21CollectiveEpilogueBwdISD_SE_SG_Li256ELb0ELb0ELi1EEENS1_25SingleTileBwdLPTSchedulerILb0ELi128ELb1EEEEEEEEEvNT_6ParamsE --------------------------
	.section	.nv.shared._ZN7cutlass13device_kernelIN5flash11enable_sm90INS1_16FlashAttnBwdSm90INS1_25CollectiveMainloopBwdSm90ILi2ELi2ELi2EN4cute5tupleIJNS5_1CILi1EEES8_S8_EEENS6_IJNS7_ILi96EEENS7_ILi128EEENS7_ILi64EEEEEENS_6half_tEfNS_4arch4Sm90ELb1ELb0ELb1ELb0ELb1ELb1ELb0ELb1ELi2ELi1ELi2ELi2ELb0EEENS1_21CollectiveEpilogueBwdISD_SE_SG_Li256ELb0ELb0ELi1EEENS1_25SingleTileBwdLPTSchedulerILb0ELi128ELb1EEEEEEEEEvNT_6ParamsE,"aw",@nobits
	.sectionflags	@""
	.align	16
	.zero		1024


//--------------------- .nv.shared._ZN7cutlass13device_kernelIN5flash11enable_sm90INS1_16FlashAttnBwdSm90INS1_25CollectiveMainloopBwdSm90ILi2ELi2ELi2EN4cute5tupleIJNS5_1CILi1EEES8_S8_EEENS6_IJNS7_ILi96EEENS7_ILi128EEENS7_ILi64EEEEEENS_6half_tEfNS_4arch4Sm90ELb1ELb0ELb1ELb0ELb0ELb1ELb0ELb1ELi2ELi1ELi2ELi2ELb0EEENS1_24CollectiveEpilogueBwdGQAISD_fSG_Li256ELb0ELb0EEENS1_25SingleTileBwdLPTSchedulerILb0ELi128ELb0EEEEEEEEEvNT_6ParamsE --------------------------
	.section	.nv.shared._ZN7cutlass13device_kernelIN5flash11enable_sm90INS1_16FlashAttnBwdSm90INS1_25CollectiveMainloopBwdSm90ILi2ELi2ELi2EN4cute5tupleIJNS5_1CILi1EEES8_S8_EEENS6_IJNS7_ILi96EEENS7_ILi128EEENS7_ILi64EEEEEENS_6half_tEfNS_4arch4Sm90ELb1ELb0ELb1ELb0ELb0ELb1ELb0ELb1ELi2ELi1ELi2ELi2ELb0EEENS1_24CollectiveEpilogueBwdGQAISD_fSG_Li256ELb0ELb0EEENS1_25SingleTileBwdLPTSchedulerILb0ELi128ELb0EEEEEEEEEvNT_6ParamsE,"aw",@nobits
	.sectionflags	@""
	.align	16
	.zero		1024


//--------------------- .nv.shared._ZN7cutlass13device_kernelIN5flash11enable_sm90INS1_16FlashAttnBwdSm90INS1_25CollectiveMainloopBwdSm90ILi2ELi2ELi2EN4cute5tupleIJNS5_1CILi1EEES8_S8_EEENS6_IJNS7_ILi96EEENS7_ILi128EEENS7_ILi64EEEEEENS_6half_tEfNS_4arch4Sm90ELb1ELb0ELb1ELb0ELb1ELb1ELb0ELb1ELi2ELi1ELi2ELi2ELb0EEENS1_24CollectiveEpilogueBwdGQAISD_fSG_Li256ELb0ELb1EEENS1_25SingleTileBwdLPTSchedulerILb0ELi128ELb1EEEEEEEEEvNT_6ParamsE --------------------------
	.section	.nv.shared._ZN7cutlass13device_kernelIN5flash11enable_sm90INS1_16FlashAttnBwdSm90INS1_25CollectiveMainloopBwdSm90ILi2ELi2ELi2EN4cute5tupleIJNS5_1CILi1EEES8_S8_EEENS6_IJNS7_ILi96EEENS7_ILi128EEENS7_ILi64EEEEEENS_6half_tEfNS_4arch4Sm90ELb1ELb0ELb1ELb0ELb1ELb1ELb0ELb1ELi2ELi1ELi2ELi2ELb0EEENS1_24CollectiveEpilogueBwdGQAISD_fSG_Li256ELb0ELb1EEENS1_25SingleTileBwdLPTSchedulerILb0ELi128ELb1EEEEEEEEEvNT_6ParamsE,"aw",@nobits
	.sectionflags	@""
	.align	16
	.zero		1024


//--------------------- .nv.shared._ZN7cutlass13device_kernelIN5flash22FlashAttnBwdPreprocessIN4cute5tupleIJNS3_1CILi96EEENS5_ILi64EEEEEENS_6half_tEfNS_4arch4Sm90ELb1ELb0EEEEEvNT_6ParamsE --------------------------
	.section	.nv.shared._ZN7cutlass13device_kernelIN5flash22FlashAttnBwdPreprocessIN4cute5tupleIJNS3_1CILi96EEENS5_ILi64EEEEEENS_6half_tEfNS_4arch4Sm90ELb1ELb0EEEEEvNT_6ParamsE,"aw",@nobits
	.sectionflags	@""
	.align	16
	.zero		1024


//--------------------- .nv.shared._ZN7cutlass13device_kernelIN5flash11enable_sm90INS1_16FlashAttnBwdSm90INS1_25CollectiveMainloopBwdSm90ILi2ELi2ELi2EN4cute5tupleIJNS5_1CILi1EEES8_S8_EEENS6_IJNS7_ILi96EEENS7_ILi128EEENS7_ILi64EEEEEENS_6half_tEfNS_4arch4Sm90ELb1ELb0ELb1ELb1ELb0ELb1ELb0ELb1ELi2ELi1ELi2ELi2ELb0EEENS1_21CollectiveEpilogueBwdISD_SE_SG_Li256ELb1ELb0ELi1EEENS1_25SingleTileBwdLPTSchedulerILb1ELi128ELb0EEEEEEEEEvNT_6ParamsE --------------------------
	.section	.nv.shared._ZN7cutlass13device_kernelIN5flash11enable_sm90INS1_16FlashAttnBwdSm90INS1_25CollectiveMainloopBwdSm90ILi2ELi2ELi2EN4cute5tupleIJNS5_1CILi1EEES8_S8_EEENS6_IJNS7_ILi96EEENS7_ILi128EEENS7_ILi64EEEEEENS_6half_tEfNS_4arch4Sm90ELb1ELb0ELb1ELb1ELb0ELb1ELb0ELb1ELi2ELi1ELi2ELi2ELb0EEENS1_21CollectiveEpilogueBwdISD_SE_SG_Li256ELb1ELb0ELi1EEENS1_25SingleTileBwdLPTSchedulerILb1ELi128ELb0EEEEEEEEEvNT_6ParamsE,"aw",@nobits
	.sectionflags	@""
	.align	16
	.zero		1024


//--------------------- .nv.shared._ZN7cutlass13device_kernelIN5flash11enable_sm90INS1_16FlashAttnBwdSm90INS1_25CollectiveMainloopBwdSm90ILi2ELi2ELi2EN4cute5tupleIJNS5_1CILi1EEES8_S8_EEENS6_IJNS7_ILi96EEENS7_ILi128EEENS7_ILi64EEEEEENS_6half_tEfNS_4arch4Sm90ELb1ELb0ELb1ELb1ELb1ELb1ELb0ELb1ELi2ELi1ELi2ELi2ELb0EEENS1_21CollectiveEpilogueBwdISD_SE_SG_Li256ELb1ELb0ELi1EEENS1_25SingleTileBwdLPTSchedulerILb1ELi128ELb1EEEEEEEEEvNT_6ParamsE --------------------------
	.section	.nv.shared._ZN7cutlass13device_kernelIN5flash11enable_sm90INS1_16FlashAttnBwdSm90INS1_25CollectiveMainloopBwdSm90ILi2ELi2ELi2EN4cute5tupleIJNS5_1CILi1EEES8_S8_EEENS6_IJNS7_ILi96EEENS7_ILi128EEENS7_ILi64EEEEEENS_6half_tEfNS_4arch4Sm90ELb1ELb0ELb1ELb1ELb1ELb1ELb0ELb1ELi2ELi1ELi2ELi2ELb0EEENS1_21CollectiveEpilogueBwdISD_SE_SG_Li256ELb1ELb0ELi1EEENS1_25SingleTileBwdLPTSchedulerILb1ELi128ELb1EEEEEEEEEvNT_6ParamsE,"aw",@nobits
	.sectionflags	@""
	.align	16
	.zero		1024


//--------------------- .nv.shared._ZN7cutlass13device_kernelIN5flash11enable_sm90INS1_16FlashAttnBwdSm90INS1_25CollectiveMainloopBwdSm90ILi2ELi2ELi2EN4cute5tupleIJNS5_1CILi1EEES8_S8_EEENS6_IJNS7_ILi96EEENS7_ILi128EEENS7_ILi64EEEEEENS_6half_tEfNS_4arch4Sm90ELb1ELb0ELb1ELb1ELb0ELb1ELb0ELb1ELi2ELi1ELi2ELi2ELb0EEENS1_24CollectiveEpilogueBwdGQAISD_fSG_Li256ELb1ELb0EEENS1_25SingleTileBwdLPTSchedulerILb1ELi128ELb0EEEEEEEEEvNT_6ParamsE --------------------------
	.section	.nv.shared._ZN7cutlass13device_kernelIN5flash11enable_sm90INS1_16FlashAttnBwdSm90INS1_25CollectiveMainloopBwdSm90ILi2ELi2ELi2EN4cute5tupleIJNS5_1CILi1EEES8_S8_EEENS6_IJNS7_ILi96EEENS7_ILi128EEENS7_ILi64EEEEEENS_6half_tEfNS_4arch4Sm90ELb1ELb0ELb1ELb1ELb0ELb1ELb0ELb1ELi2ELi1ELi2ELi2ELb0EEENS1_24CollectiveEpilogueBwdGQAISD_fSG_Li256ELb1ELb0EEENS1_25SingleTileBwdLPTSchedulerILb1ELi128ELb0EEEEEEEEEvNT_6ParamsE,"aw",@nobits
	.sectionflags	@""
	.align	16
	.zero		1024


//--------------------- .nv.shared._ZN7cutlass13device_kernelIN5flash32FlashAttnBwdPostprocessConvertdQIN4cute5tupleIJNS3_1CILi128EEENS5_ILi64EEEEEENS_6half_tEfNS_4arch4Sm90ELi256ENS3_8TiledMMAINS3_8MMA_AtomIJNS3_4SM904GMMA25MMA_64x64x16_F32F16F16_RSILNSF_5MajorE0ELSH_1ELNSF_7ScaleInE1ELSI_1EEEEEENS3_6LayoutINS4_IJNS5_ILi2EEENS5_ILi1EEESN_EEENS4_IJSN_NS5_ILi0EEESP_EEEEENS4_IJNS3_10UnderscoreESS_SS_EEEEELb0EEEEEvNT_6ParamsE --------------------------
	.section	.nv.shared._ZN7cutlass13device_kernelIN5flash32FlashAttnBwdPostprocessConvertdQIN4cute5tupleIJNS3_1CILi128EEENS5_ILi64EEEEEENS_6half_tEfNS_4arch4Sm90ELi256ENS3_8TiledMMAINS3_8MMA_AtomIJNS3_4SM904GMMA25MMA_64x64x16_F32F16F16_RSILNSF_5MajorE0ELSH_1ELNSF_7ScaleInE1ELSI_1EEEEEENS3_6LayoutINS4_IJNS5_ILi2EEENS5_ILi1EEESN_EEENS4_IJSN_NS5_ILi0EEESP_EEEEENS4_IJNS3_10UnderscoreESS_SS_EEEEELb0EEEEEvNT_6ParamsE,"aw",@nobits
	.sectionflags	@""
	.align	16
	.zero		1024


//--------------------- .nv.shared._ZN7cutlass13device_kernelIN5flash32FlashAttnBwdPostprocessConvertdQIN4cute5tupleIJNS3_1CILi96EEENS5_ILi64EEEEEENS_6half_tEfNS_4arch4Sm90ELi256ENS3_8TiledMMAINS3_8MMA_AtomIJNS3_4SM904GMMA25MMA_64x16x16_F32F16F16_SSILNSF_5MajorE1ELSH_0ELNSF_7ScaleInE1ELSI_1EEEEEENS3_6LayoutINS4_IJNS5_ILi1EEENS5_ILi2EEESM_EEENS4_IJNS5_ILi0EEESM_SP_EEEEENS4_IJNS3_10UnderscoreESS_SS_EEEEELb1EEEEEvNT_6ParamsE --------------------------
	.section	.nv.shared._ZN7cutlass13device_kernelIN5flash32FlashAttnBwdPostprocessConvertdQIN4cute5tupleIJNS3_1CILi96EEENS5_ILi64EEEEEENS_6half_tEfNS_4arch4Sm90ELi256ENS3_8TiledMMAINS3_8MMA_AtomIJNS3_4SM904GMMA25MMA_64x16x16_F32F16F16_SSILNSF_5MajorE1ELSH_0ELNSF_7ScaleInE1ELSI_1EEEEEENS3_6LayoutINS4_IJNS5_ILi1EEENS5_ILi2EEESM_EEENS4_IJNS5_ILi0EEESM_SP_EEEEENS4_IJNS3_10UnderscoreESS_SS_EEEEELb1EEEEEvNT_6ParamsE,"aw",@nobits
	.sectionflags	@""
	.align	16
	.zero		1024


//--------------------- .nv.shared._ZN7cutlass13device_kernelIN5flash11enable_sm90INS1_16FlashAttnBwdSm90INS1_25CollectiveMainloopBwdSm90ILi2ELi2ELi2EN4cute5tupleIJNS5_1CILi1EEES8_S8_EEENS6_IJNS7_ILi96EEENS7_ILi128EEENS7_ILi64EEEEEENS_6half_tEfNS_4arch4Sm90ELb1ELb0ELb1ELb1ELb1ELb1ELb0ELb1ELi2ELi1ELi2ELi2ELb0EEENS1_24CollectiveEpilogueBwdGQAISD_fSG_Li256ELb1ELb1EEENS1_25SingleTileBwdLPTSchedulerILb1ELi128ELb1EEEEEEEEEvNT_6ParamsE --------------------------
	.section	.nv.shared._ZN7cutlass13device_kernelIN5flash11enable_sm90INS1_16FlashAttnBwdSm90INS1_25CollectiveMainloopBwdSm90ILi2ELi2ELi2EN4cute5tupleIJNS5_1CILi1EEES8_S8_EEENS6_IJNS7_ILi96EEENS7_ILi128EEENS7_ILi64EEEEEENS_6half_tEfNS_4arch4Sm90ELb1ELb0ELb1ELb1ELb1ELb1ELb0ELb1ELi2ELi1ELi2ELi2ELb0EEENS1_24CollectiveEpilogueBwdGQAISD_fSG_Li256ELb1ELb1EEENS1_25SingleTileBwdLPTSchedulerILb1ELi128ELb1EEEEEEEEEvNT_6ParamsE,"aw",@nobits
	.sectionflags	@""
	.align	16
	.zero		1024


//--------------------- .nv.shared._ZN7cutlass13device_kernelIN5flash22FlashAttnBwdPreprocessIN4cute5tupleIJNS3_1CILi96EEENS5_ILi64EEEEEENS_6half_tEfNS_4arch4Sm90ELb1ELb1EEEEEvNT_6ParamsE --------------------------
	.section	.nv.shared._ZN7cutlass13device_kernelIN5flash22FlashAttnBwdPreprocessIN4cute5tupleIJNS3_1CILi96EEENS5_ILi64EEEEEENS_6half_tEfNS_4arch4Sm90ELb1ELb1EEEEEvNT_6ParamsE,"aw",@nobits
	.sectionflags	@""
	.align	16
	.zero		1024


//--------------------- .nv.constant0._ZN7cutlass13device_kernelIN5flash11enable_sm90INS1_16FlashAttnBwdSm90INS1_25CollectiveMainloopBwdSm90ILi2ELi2ELi2EN4cute5tupleIJNS5_1CILi1EEES8_S8_EEENS6_IJNS7_ILi128EEESA_NS7_ILi64EEEEEENS_6half_tEfNS_4arch4Sm90ELb0ELb0ELb1ELb0ELb0ELb1ELb0ELb0ELi2ELi1ELi2ELi2ELb0EEENS1_21CollectiveEpilogueBwdISC_SD_SF_Li256ELb0ELb0ELi1EEENS1_19SingleTileSchedulerILb0ELb0ELb0ELi128EEEEEEEEEvNT_6ParamsE --------------------------
	.section	.nv.constant0._ZN7cutlass13device_kernelIN5flash11enable_sm90INS1_16FlashAttnBwdSm90INS1_25CollectiveMainloopBwdSm90ILi2ELi2ELi2EN4cute5tupleIJNS5_1CILi1EEES8_S8_EEENS6_IJNS7_ILi128EEESA_NS7_ILi64EEEEEENS_6half_tEfNS_4arch4Sm90ELb0ELb0ELb1ELb0ELb0ELb1ELb0ELb0ELi2ELi1ELi2ELi2ELb0EEENS1_21CollectiveEpilogueBwdISC_SD_SF_Li256ELb0ELb0ELi1EEENS1_19SingleTileSchedulerILb0ELb0ELb0ELi128EEEEEEEEEvNT_6ParamsE,"a",@progbits
	.sectionflags	@""
	.align	4
.nv.constant0._ZN7cutlass13device_kernelIN5flash11enable_sm90INS1_16FlashAttnBwdSm90INS1_25CollectiveMainloopBwdSm90ILi2ELi2ELi2EN4cute5tupleIJNS5_1CILi1EEES8_S8_EEENS6_IJNS7_ILi128EEESA_NS7_ILi64EEEEEENS_6half_tEfNS_4arch4Sm90ELb0ELb0ELb1ELb0ELb0ELb1ELb0ELb0ELi2ELi1ELi2ELi2ELb0EEENS1_21CollectiveEpilogueBwdISC_SD_SF_Li256ELb0ELb0ELi1EEENS1_19SingleTileSchedulerILb0ELb0ELb0ELi128EEEEEEEEEvNT_6ParamsE:
	.zero		3200


//--------------------- .nv.constant0._ZN7cutlass13device_kernelIN5flash11enable_sm90INS1_16FlashAttnBwdSm90INS1_25CollectiveMainloopBwdSm90ILi2ELi2ELi2EN4cute5tupleIJNS5_1CILi1EEES8_S8_EEENS6_IJNS7_ILi128EEESA_NS7_ILi64EEEEEENS_6half_tEfNS_4arch4Sm90ELb0ELb0ELb1ELb0ELb1ELb1ELb0ELb0ELi2ELi1ELi2ELi2ELb0EEENS1_21CollectiveEpilogueBwdISC_SD_SF_Li256ELb0ELb0ELi1EEENS1_19SingleTileSchedulerILb0ELb0ELb0ELi128EEEEEEEEEvNT_6ParamsE --------------------------
	.section	.nv.constant0._ZN7cutlass13device_kernelIN5flash11enable_sm90INS1_16FlashAttnBwdSm90INS1_25CollectiveMainloopBwdSm90ILi2ELi2ELi2EN4cute5tupleIJNS5_1CILi1EEES8_S8_EEENS6_IJNS7_ILi128EEESA_NS7_ILi64EEEEEENS_6half_tEfNS_4arch4Sm90ELb0ELb0ELb1ELb0ELb1ELb1ELb0ELb0ELi2ELi1ELi2ELi2ELb0EEENS1_21CollectiveEpilogueBwdISC_SD_SF_Li256ELb0ELb0ELi1EEENS1_19SingleTileSchedulerILb0ELb0ELb0ELi128EEEEEEEEEvNT_6ParamsE,"a",@progbits
	.sectionflags	@""
	.align	4
.nv.constant0._ZN7cutlass13device_kernelIN5flash11enable_sm90INS1_16FlashAttnBwdSm90INS1_25CollectiveMainloopBwdSm90ILi2ELi2ELi2EN4cute5tupleIJNS5_1CILi1EEES8_S8_EEENS6_IJNS7_ILi128EEESA_NS7_ILi64EEEEEENS_6half_tEfNS_4arch4Sm90ELb0ELb0ELb1ELb0ELb1ELb1ELb0ELb0ELi2ELi1ELi2ELi2ELb0EEENS1_21CollectiveEpilogueBwdISC_SD_SF_Li256ELb0ELb0ELi1EEENS1_19SingleTileSchedulerILb0ELb0ELb0ELi128EEEEEEEEEvNT_6ParamsE:
	.zero		3200


//--------------------- .nv.constant0._ZN7cutlass13device_kernelIN5flash11enable_sm90INS1_16FlashAttnBwdSm90INS1_25CollectiveMainloopBwdSm90ILi2ELi2ELi2EN4cute5tupleIJNS5_1CILi1EEES8_S8_EEENS6_IJNS7_ILi128EEESA_NS7_ILi64EEEEEENS_6half_tEfNS_4arch4Sm90ELb0ELb0ELb1ELb0ELb0ELb1ELb0ELb0ELi2ELi1ELi2ELi2ELb0EEENS1_24CollectiveEpilogueBwdGQAISC_fSF_Li256ELb0ELb0EEENS1_19SingleTileSchedulerILb0ELb0ELb0ELi128EEEEEEEEEvNT_6ParamsE --------------------------
	.section	.nv.constant0._ZN7cutlass13device_kernelIN5flash11enable_sm90INS1_16FlashAttnBwdSm90INS1_25CollectiveMainloopBwdSm90ILi2ELi2ELi2EN4cute5tupleIJNS5_1CILi1EEES8_S8_EEENS6_IJNS7_ILi128EEESA_NS7_ILi64EEEEEENS_6half_tEfNS_4arch4Sm90ELb0ELb0ELb1ELb0ELb0ELb1ELb0ELb0ELi2ELi1ELi2ELi2ELb0EEENS1_24CollectiveEpilogueBwdGQAISC_fSF_Li256ELb0ELb0EEENS1_19SingleTileSchedulerILb0ELb0ELb0ELi128EEEEEEEEEvNT_6ParamsE,"a",@progbits
	.sectionflags	@""
	.align	4
.nv.constant0._ZN7cutlass13device_kernelIN5flash11enable_sm90INS1_16FlashAttnBwdSm90INS1_25CollectiveMainloopBwdSm90ILi2ELi2ELi2EN4cute5tupleIJNS5_1CILi1EEES8_S8_EEENS6_IJNS7_ILi128EEESA_NS7_ILi64EEEEEENS_6half_tEfNS_4arch4Sm90ELb0ELb0ELb1ELb0ELb0ELb1ELb0ELb0ELi2ELi1ELi2ELi2ELb0EEENS1_24CollectiveEpilogueBwdGQAISC_fSF_Li256ELb0ELb0EEENS1_19SingleTileSchedulerILb0ELb0ELb0ELi128EEEEEEEEEvNT_6ParamsE:
	.zero		2560


//--------------------- .nv.constant0._ZN7cutlass13device_kernelIN5flash11enable_sm90INS1_16FlashAttnBwdSm90INS1_25CollectiveMainloopBwdSm90ILi2ELi2ELi2EN4cute5tupleIJNS5_1CILi1EEES8_S8_EEENS6_IJNS7_ILi128EEESA_NS7_ILi64EEEEEENS_6half_tEfNS_4arch4Sm90ELb0ELb0ELb1ELb0ELb1ELb1ELb0ELb0ELi2ELi1ELi2ELi2ELb0EEENS1_24CollectiveEpilogueBwdGQAISC_fSF_Li256ELb0ELb1EEENS1_19SingleTileSchedulerILb0ELb0ELb0ELi128EEEEEEEEEvNT_6ParamsE --------------------------
	.section	.nv.constant0._ZN7cutlass13device_kernelIN5flash11enable_sm90INS1_16FlashAttnBwdSm90INS1_25CollectiveMainloopBwdSm90ILi2ELi2ELi2EN4cute5tupleIJNS5_1CILi1EEES8_S8_EEENS6_IJNS7_ILi128EEESA_NS7_ILi64EEEEEENS_6half_tEfNS_4arch4Sm90ELb0ELb0ELb1ELb0ELb1ELb1ELb0ELb0ELi2ELi1ELi2ELi2ELb0EEENS1_24CollectiveEpilogueBwdGQAISC_fSF_Li256ELb0ELb1EEENS1_19SingleTileSchedulerILb0ELb0ELb0ELi128EEEEEEEEEvNT_6ParamsE,"a",@progbits
	.sectionflags	@""
	.align	4
.nv.constant0._ZN7cutlass13device_kernelIN5flash11enable_sm90INS1_16FlashAttnBwdSm90INS1_25CollectiveMainloopBwdSm90ILi2ELi2ELi2EN4cute5tupleIJNS5_1CILi1EEES8_S8_EEENS6_IJNS7_ILi128EEESA_NS7_ILi64EEEEEENS_6half_tEfNS_4arch4Sm90ELb0ELb0ELb1ELb0ELb1ELb1ELb0ELb0ELi2ELi1ELi2ELi2ELb0EEENS1_24CollectiveEpilogueBwdGQAISC_fSF_Li256ELb0ELb1EEENS1_19SingleTileSchedulerILb0ELb0ELb0ELi128EEEEEEEEEvNT_6ParamsE:
	.zero		2560


//--------------------- .nv.constant0._ZN7cutlass13device_kernelIN5flash11enable_sm90INS1_16FlashAttnBwdSm90INS1_25CollectiveMainloopBwdSm90ILi2ELi2ELi2EN4cute5tupleIJNS5_1CILi1EEES8_S8_EEENS6_IJNS7_ILi128EEESA_NS7_ILi64EEEEEENS_6half_tEfNS_4arch4Sm90ELb0ELb0ELb1ELb1ELb0ELb1ELb0ELb0ELi2ELi1ELi2ELi2ELb0EEENS1_21CollectiveEpilogueBwdISC_SD_SF_Li256ELb1ELb0ELi1EEENS1_19SingleTileSchedulerILb1ELb0ELb0ELi128EEEEEEEEEvNT_6ParamsE --------------------------
	.section	.nv.constant0._ZN7cutlass13device_kernelIN5flash11enable_sm90INS1_16FlashAttnBwdSm90INS1_25CollectiveMainloopBwdSm90ILi2ELi2ELi2EN4cute5tupleIJNS5_1CILi1EEES8_S8_EEENS6_IJNS7_ILi128EEESA_NS7_ILi64EEEEEENS_6half_tEfNS_4arch4Sm90ELb0ELb0ELb1ELb1ELb0ELb1ELb0ELb0ELi2ELi1ELi2ELi2ELb0EEENS1_21CollectiveEpilogueBwdISC_SD_SF_Li256ELb1ELb0ELi1EEENS1_19SingleTileSchedulerILb1ELb0ELb0ELi128EEEEEEEEEvNT_6ParamsE,"a",@progbits
	.sectionflags	@""
	.align	4
.nv.constant0._ZN7cutlass13device_kernelIN5flash11enable_sm90INS1_16FlashAttnBwdSm90INS1_25CollectiveMainloopBwdSm90ILi2ELi2ELi2EN4cute5tupleIJNS5_1CILi1EEES8_S8_EEENS6_IJNS7_ILi128EEESA_NS7_ILi64EEEEEENS_6half_tEfNS_4arch4Sm90ELb0ELb0ELb1ELb1ELb0ELb1ELb0ELb0ELi2ELi1ELi2ELi2ELb0EEENS1_21CollectiveEpilogueBwdISC_SD_SF_Li256ELb1ELb0ELi1EEENS1_19SingleTileSchedulerILb1ELb0ELb0ELi128EEEEEEEEEvNT_6ParamsE:
	.zero		2560


//--------------------- .nv.constant0._ZN7cutlass13device_kernelIN5flash11enable_sm90INS1_16FlashAttnBwdSm90INS1_25CollectiveMainloopBwdSm90ILi2ELi2ELi2EN4cute5tupleIJNS5_1CILi1EEES8_S8_EEENS6_IJNS7_ILi128EEESA_NS7_ILi64EEEEEENS_6half_tEfNS_4arch4Sm90ELb0ELb0ELb1ELb1ELb1ELb1ELb0ELb0ELi2ELi1ELi2ELi2ELb0EEENS1_21CollectiveEpilogueBwdISC_SD_SF_Li256ELb1ELb0ELi1EEENS1_19SingleTileSchedulerILb1ELb0ELb0ELi128EEEEEEEEEvNT_6ParamsE --------------------------
	.section	.nv.constant0._ZN7cutlass13device_kernelIN5flash11enable_sm90INS1_16FlashAttnBwdSm90INS1_25CollectiveMainloopBwdSm90ILi2ELi2ELi2EN4cute5tupleIJNS5_1CILi1EEES8_S8_EEENS6_IJNS7_ILi128EEESA_NS7_ILi64EEEEEENS_6half_tEfNS_4arch4Sm90ELb0ELb0ELb1ELb1ELb1ELb1ELb0ELb0ELi2ELi1ELi2ELi2ELb0EEENS1_21CollectiveEpilogueBwdISC_SD_SF_Li256ELb1ELb0ELi1EEENS1_19SingleTileSchedulerILb1ELb0ELb0ELi128EEEEEEEEEvNT_6ParamsE,"a",@progbits
	.sectionflags	@""
	.align	4
.nv.constant0._ZN7cutlass13device_kernelIN5flash11enable_sm90INS1_16FlashAttnBwdSm90INS1_25CollectiveMainloopBwdSm90ILi2ELi2ELi2EN4cute5tupleIJNS5_1CILi1EEES8_S8_EEENS6_IJNS7_ILi128EEESA_NS7_ILi64EEEEEENS_6half_tEfNS_4arch4Sm90ELb0ELb0ELb1ELb1ELb1ELb1ELb0ELb0ELi2ELi1ELi2ELi2ELb0EEENS1_21CollectiveEpilogueBwdISC_SD_SF_Li256ELb1ELb0ELi1EEENS1_19SingleTileSchedulerILb1ELb0ELb0ELi128EEEEEEEEEvNT_6ParamsE:
	.zero		2560


//--------------------- .nv.constant0._ZN7cutlass13device_kernelIN5flash11enable_sm90INS1_16FlashAttnBwdSm90INS1_25CollectiveMainloopBwdSm90ILi2ELi2ELi2EN4cute5tupleIJNS5_1CILi1EEES8_S8_EEENS6_IJNS7_ILi128EEESA_NS7_ILi64EEEEEENS_6half_tEfNS_4arch4Sm90ELb0ELb0ELb1ELb1ELb0ELb1ELb0ELb0ELi2ELi1ELi2ELi2ELb0EEENS1_24CollectiveEpilogueBwdGQAISC_fSF_Li256ELb1ELb0EEENS1_19SingleTileSchedulerILb1ELb0ELb0ELi128EEEEEEEEEvNT_6ParamsE --------------------------
	.section	.nv.constant0._ZN7cutlass13device_kernelIN5flash11enable_sm90INS1_16FlashAttnBwdSm90INS1_25CollectiveMainloopBwdSm90ILi2ELi2ELi2EN4cute5tupleIJNS5_1CILi1EEES8_S8_EEENS6_IJNS7_ILi128EEESA_NS7_ILi64EEEEEENS_6half_tEfNS_4arch4Sm90ELb0ELb0ELb1ELb1ELb0ELb1ELb0ELb0ELi2ELi1ELi2ELi2ELb0EEENS1_24CollectiveEpilogueBwdGQAISC_fSF_Li256ELb1ELb0EEENS1_19SingleTileSchedulerILb1ELb0ELb0ELi128EEEEEEEEEvNT_6ParamsE,"a",@progbits
	.sectionflags	@""
	.align	4
.nv.constant0._ZN7cutlass13device_kernelIN5flash11enable_sm90INS1_16FlashAttnBwdSm90INS1_25CollectiveMainloopBwdSm90ILi2ELi2ELi2EN4cute5tupleIJNS5_1CILi1EEES8_S8_EEENS6_IJNS7_ILi128EEESA_NS7_ILi64EEEEEENS_6half_tEfNS_4arch4Sm90ELb0ELb0ELb1ELb1ELb0ELb1ELb0ELb0ELi2ELi1ELi2ELi2ELb0EEENS1_24CollectiveEpilogueBwdGQAISC_fSF_Li256ELb1ELb0EEENS1_19SingleTileSchedulerILb1ELb0ELb0ELi128EEEEEEEEEvNT_6ParamsE:
	.zero		2560


//--------------------- .nv.constant0._ZN7cutlass13device_kernelIN5flash11enable_sm90INS1_16FlashAttnBwdSm90INS1_25CollectiveMainloopBwdSm90ILi2ELi2ELi2EN4cute5tupleIJNS5_1CILi1EEES8_S8_EEENS6_IJNS7_ILi128EEESA_NS7_ILi64EEEEEENS_6half_tEfNS_4arch4Sm90ELb0ELb0ELb1ELb1ELb1ELb1ELb0ELb0ELi2ELi1ELi2ELi2ELb0EEENS1_24CollectiveEpilogueBwdGQAISC_fSF_Li256ELb1ELb1EEENS1_19SingleTileSchedulerILb1ELb0ELb0ELi128EEEEEEEEEvNT_6ParamsE --------------------------
	.section	.nv.constant0._ZN7cutlass13device_kernelIN5flash11enable_sm90INS1_16FlashAttnBwdSm90INS1_25CollectiveMainloopBwdSm90ILi2ELi2ELi2EN4cute5tupleIJNS5_1CILi1EEES8_S8_EEENS6_IJNS7_ILi128EEESA_NS7_ILi64EEEEEENS_6half_tEfNS_4arch4Sm90ELb0ELb0ELb1ELb1ELb1ELb1ELb0ELb0ELi2ELi1ELi2ELi2ELb0EEENS1_24CollectiveEpilogueBwdGQAISC_fSF_Li256ELb1ELb1EEENS1_19SingleTileSchedulerILb1ELb0ELb0ELi128EEEEEEEEEvNT_6ParamsE,"a",@progbits
	.sectionflags	@""
	.align	4
.nv.constant0._ZN7cutlass13device_kernelIN5flash11enable_sm90INS1_16FlashAttnBwdSm90INS1_25CollectiveMainloopBwdSm90ILi2ELi2ELi2EN4cute5tupleIJNS5_1CILi1EEES8_S8_EEENS6_IJNS7_ILi128EEESA_NS7_ILi64EEEEEENS_6half_tEfNS_4arch4Sm90ELb0ELb0ELb1ELb1ELb1ELb1ELb0ELb0ELi2ELi1ELi2ELi2ELb0EEENS1_24CollectiveEpilogueBwdGQAISC_fSF_Li256ELb1ELb1EEENS1_19SingleTileSchedulerILb1ELb0ELb0ELi128EEEEEEEEEvNT_6ParamsE:
	.zero		2560


//--------------------- .nv.constant0._ZN7cutlass13device_kernelIN5flash11enable_sm90INS1_16FlashAttnBwdSm90INS1_25CollectiveMainloopBwdSm90ILi2ELi2ELi2EN4cute5tupleIJNS5_1CILi1EEES8_S8_EEENS6_IJNS7_ILi128EEESA_NS7_ILi64EEEEEENS_6half_tEfNS_4arch4Sm90ELb0ELb1ELb1ELb0ELb0ELb1ELb0ELb0ELi2ELi1ELi2ELi2ELb0EEENS1_21CollectiveEpilogueBwdISC_SD_SF_Li256ELb0ELb0ELi1EEENS1_19SingleTileSchedulerILb0ELb0ELb0ELi128EEEEEEEEEvNT_6ParamsE --------------------------
	.section	.nv.constant0._ZN7cutlass13device_kernelIN5flash11enable_sm90INS1_16FlashAttnBwdSm90INS1_25CollectiveMainloopBwdSm90ILi2ELi2ELi2EN4cute5tupleIJNS5_1CILi1EEES8_S8_EEENS6_IJNS7_ILi128EEESA_NS7_ILi64EEEEEENS_6half_tEfNS_4arch4Sm90ELb0ELb1ELb1ELb0ELb0ELb1ELb0ELb0ELi2ELi1ELi2ELi2ELb0EEENS1_21CollectiveEpilogueBwdISC_SD_SF_Li256ELb0ELb0ELi1EEENS1_19SingleTileSchedulerILb0ELb0ELb0ELi128EEEEEEEEEvNT_6ParamsE,"a",@progbits
	.sectionflags	@""
	.align	4
.nv.constant0._ZN7cutlass13device_kernelIN5flash11enable_sm90INS1_16FlashAttnBwdSm90INS1_25CollectiveMainloopBwdSm90ILi2ELi2ELi2EN4cute5tupleIJNS5_1CILi1EEES8_S8_EEENS6_IJNS7_ILi128EEESA_NS7_ILi64EEEEEENS_6half_tEfNS_4arch4Sm90ELb0ELb1ELb1ELb0ELb0ELb1ELb0ELb0ELi2ELi1ELi2ELi2ELb0EEENS1_21CollectiveEpilogueBwdISC_SD_SF_Li256ELb0ELb0ELi1EEENS1_19SingleTileSchedulerILb0ELb0ELb0ELi128EEEEEEEEEvNT_6ParamsE:
	.zero		3200


//--------------------- .nv.constant0._ZN7cutlass13device_kernelIN5flash11enable_sm90INS1_16FlashAttnBwdSm90INS1_25CollectiveMainloopBwdSm90ILi2ELi2ELi2EN4cute5tupleIJNS5_1CILi1EEES8_S8_EEENS6_IJNS7_ILi128EEESA_NS7_ILi64EEEEEENS_6half_tEfNS_4arch4Sm90ELb0ELb1ELb1ELb0ELb1ELb1ELb0ELb0ELi2ELi1ELi2ELi2ELb0EEENS1_21CollectiveEpilogueBwdISC_SD_SF_Li256ELb0ELb0ELi1EEENS1_19SingleTileSchedulerILb0ELb0ELb0ELi128EEEEEEEEEvNT_6ParamsE --------------------------
	.section	.nv.constant0._ZN7cutlass13device_kernelIN5flash11enable_sm90INS1_16FlashAttnBwdSm90INS1_25CollectiveMainloopBwdSm90ILi2ELi2ELi2EN4cute5tupleIJNS5_1CILi1EEES8_S8_EEENS6_IJNS7_ILi128EEESA_NS7_ILi64EEEEEENS_6half_tEfNS_4arch4Sm90ELb0ELb1ELb1ELb0ELb1ELb1ELb0ELb0ELi2ELi1ELi2ELi2ELb0EEENS1_21CollectiveEpilogueBwdISC_SD_SF_Li256ELb0ELb0ELi1EEENS1_19SingleTileSchedulerILb0ELb0ELb0ELi128EEEEEEEEEvNT_6ParamsE,"a",@progbits
	.sectionflags	@""
	.align	4
.nv.constant0._ZN7cutlass13device_kernelIN5flash11enable_sm90INS1_16FlashAttnBwdSm90INS1_25CollectiveMainloopBwdSm90ILi2ELi2ELi2EN4cute5tupleIJNS5_1CILi1EEES8_S8_EEENS6_IJNS7_ILi128EEESA_NS7_ILi64EEEEEENS_6half_tEfNS_4arch4Sm90ELb0ELb1ELb1ELb0ELb1ELb1ELb0ELb0ELi2ELi1ELi2ELi2ELb0EEENS1_21CollectiveEpilogueBwdISC_SD_SF_Li256ELb0ELb0ELi1EEENS1_19SingleTileSchedulerILb0ELb0ELb0ELi128EEEEEEEEEvNT_6ParamsE:
	.zero		3200


//--------------------- .nv.constant0._ZN7cutlass13device_kernelIN5flash11enable_sm90INS1_16FlashAttnBwdSm90INS1_25CollectiveMainloopBwdSm90ILi2ELi2ELi2EN4cute5tupleIJNS5_1CILi1EEES8_S8_EEENS6_IJNS7_ILi128EEESA_NS7_ILi64EEEEEENS_6half_tEfNS_4arch4Sm90ELb0ELb1ELb1ELb0ELb0ELb1ELb0ELb0ELi2ELi1ELi2ELi2ELb0EEENS1_24CollectiveEpilogueBwdGQAISC_fSF_Li256ELb0ELb0EEENS1_19SingleTileSchedulerILb0ELb0ELb0ELi128EEEEEEEEEvNT_6ParamsE --------------------------
	.section	.nv.constant0._ZN7cutlass13device_kernelIN5flash11enable_sm90INS1_16FlashAttnBwdSm90INS1_25CollectiveMainloopBwdSm90ILi2ELi2ELi2EN4cute5tupleIJNS5_1CILi1EEES8_S8_EEENS6_IJNS7_ILi128EEESA_NS7_ILi64EEEEEENS_6half_tEfNS_4arch4Sm90ELb0ELb1ELb1ELb0ELb0ELb1ELb0ELb0ELi2ELi1ELi2ELi2ELb0EEENS1_24CollectiveEpilogueBwdGQAISC_fSF_Li256ELb0ELb0EEENS1_19SingleTileSchedulerILb0ELb0ELb0ELi128EEEEEEEEEvNT_6ParamsE,"a",@progbits
	.sectionflags	@""
	.align	4
.nv.constant0._ZN7cutlass13device_kernelIN5flash11enable_sm90INS1_16FlashAttnBwdSm90INS1_25CollectiveMainloopBwdSm90ILi2ELi2ELi2EN4cute5tupleIJNS5_1CILi1EEES8_S8_EEENS6_IJNS7_ILi128EEESA_NS7_ILi64EEEEEENS_6half_tEfNS_4arch4Sm90ELb0ELb1ELb1ELb0ELb0ELb1ELb0ELb0ELi2ELi1ELi2ELi2ELb0EEENS1_24CollectiveEpilogueBwdGQAISC_fSF_Li256ELb0ELb0EEENS1_19SingleTileSchedulerILb0ELb0ELb0ELi128EEEEEEEEEvNT_6ParamsE:
	.zero		2560


//--------------------- .nv.constant0._ZN7cutlass13device_kernelIN5flash11enable_sm90INS1_16FlashAttnBwdSm90INS1_25CollectiveMainloopBwdSm90ILi2ELi2ELi2EN4cute5tupleIJNS5_1CILi1EEES8_S8_EEENS6_IJNS7_ILi128EEESA_NS7_ILi64EEEEEENS_6half_tEfNS_4arch4Sm90ELb0ELb1ELb1ELb0ELb1ELb1ELb0ELb0ELi2ELi1ELi2ELi2ELb0EEENS1_24CollectiveEpilogueBwdGQAISC_fSF_Li256ELb0ELb1EEENS1_19SingleTileSchedulerILb0ELb0ELb0ELi128EEEEEEEEEvNT_6ParamsE --------------------------
	.section	.nv.constant0._ZN7cutlass13device_kernelIN5flash11enable_sm90INS1_16FlashAttnBwdSm90INS1_25CollectiveMainloopBwdSm90ILi2ELi2ELi2EN4cute5tupleIJNS5_1CILi1EEES8_S8_EEENS6_IJNS7_ILi128EEESA_NS7_ILi64EEEEEENS_6half_tEfNS_4arch4Sm90ELb0ELb1ELb1ELb0ELb1ELb1ELb0ELb0ELi2ELi1ELi2ELi2ELb0EEENS1_24CollectiveEpilogueBwdGQAISC_fSF_Li256ELb0ELb1EEENS1_19SingleTileSchedulerILb0ELb0ELb0ELi128EEEEEEEEEvNT_6ParamsE,"a",@progbits
	.sectionflags	@""
	.align	4
.nv.constant0._ZN7cutlass13device_kernelIN5flash11enable_sm90INS1_16FlashAttnBwdSm90INS1_25CollectiveMainloopBwdSm90ILi2ELi2ELi2EN4cute5tupleIJNS5_1CILi1EEES8_S8_EEENS6_IJNS7_ILi128EEESA_NS7_ILi64EEEEEENS_6half_tEfNS_4arch4Sm90ELb0ELb1ELb1ELb0ELb1ELb1ELb0ELb0ELi2ELi1ELi2ELi2ELb0EEENS1_24CollectiveEpilogueBwdGQAISC_fSF_Li256ELb0ELb1EEENS1_19SingleTileSchedulerILb0ELb0ELb0ELi128EEEEEEEEEvNT_6ParamsE:
	.zero		2560


//--------------------- .nv.constant0._ZN7cutlass13device_kernelIN5flash22FlashAttnBwdPreprocessIN4cute5tupleIJNS3_1CILi128EEENS5_ILi64EEEEEENS_6half_tEfNS_4arch4Sm90ELb1ELb0EEEEEvNT_6ParamsE --------------------------
	.section	.nv.constant0._ZN7cutlass13device_kernelIN5flash22FlashAttnBwdPreprocessIN4cute5tupleIJNS3_1CILi128EEENS5_ILi64EEEEEENS_6half_tEfNS_4arch4Sm90ELb1ELb0EEEEEvNT_6ParamsE,"a",@progbits
	.sectionflags	@""
	.align	4
.nv.constant0._ZN7cutlass13device_kernelIN5flash22FlashAttnBwdPreprocessIN4cute5tupleIJNS3_1CILi128EEENS5_ILi64EEEEEENS_6half_tEfNS_4arch4Sm90ELb1ELb0EEEEEvNT_6ParamsE:
	.zero		1136


//--------------------- .nv.constant0._ZN7cutlass13device_kernelIN5flash11enable_sm90INS1_16FlashAttnBwdSm90INS1_25CollectiveMainloopBwdSm90ILi2ELi2ELi2EN4cute5tupleIJNS5_1CILi1EEES8_S8_EEENS6_IJNS7_ILi128EEESA_NS7_ILi64EEEEEENS_6half_tEfNS_4arch4Sm90ELb0ELb1ELb1ELb1ELb0ELb1ELb0ELb0ELi2ELi1ELi2ELi2ELb0EEENS1_21CollectiveEpilogueBwdISC_SD_SF_Li256ELb1ELb0ELi1EEENS1_19SingleTileSchedulerILb1ELb0ELb0ELi128EEEEEEEEEvNT_6ParamsE --------------------------
	.section	.nv.constant0._ZN7cutlass13device_kernelIN5flash11enable_sm90INS1_16FlashAttnBwdSm90INS1_25CollectiveMainloopBwdSm90ILi2ELi2ELi2EN4cute5tupleIJNS5_1CILi1EEES8_S8_EEENS6_IJNS7_ILi128EEESA_NS7_ILi64EEEEEENS_6half_tEfNS_4arch4Sm90ELb0ELb1ELb1ELb1ELb0ELb1ELb0ELb0ELi2ELi1ELi2ELi2ELb0EEENS1_21CollectiveEpilogueBwdISC_SD_SF_Li256ELb1ELb0ELi1EEENS1_19SingleTileSchedulerILb1ELb0ELb0ELi128EEEEEEEEEvNT_6ParamsE,"a",@progbits
	.sectionflags	@""
	.align	4
.nv.constant0._ZN7cutlass13device_kernelIN5flash11enable_sm90INS1_16FlashAttnBwdSm90INS1_25CollectiveMainloopBwdSm90ILi2ELi2ELi2EN4cute5tupleIJNS5_1CILi1EEES8_S8_EEENS6_IJNS7_ILi128EEESA_NS7_ILi64EEEEEENS_6half_tEfNS_4arch4Sm90ELb0ELb1ELb1ELb1ELb0ELb1ELb0ELb0ELi2ELi1ELi2ELi2ELb0EEENS1_21CollectiveEpilogueBwdISC_SD_SF_Li256ELb1ELb0ELi1EEENS1_19SingleTileSchedulerILb1ELb0ELb0ELi128EEEEEEEEEvNT_6ParamsE:
	.zero		2560


//--------------------- .nv.constant0._ZN7cutlass13device_kernelIN5flash11enable_sm90INS1_16FlashAttnBwdSm90INS1_25CollectiveMainloopBwdSm90ILi2ELi2ELi2EN4cute5tupleIJNS5_1CILi1EEES8_S8_EEENS6_IJNS7_ILi128EEESA_NS7_ILi64EEEEEENS_6half_tEfNS_4arch4Sm90ELb0ELb1ELb1ELb1ELb1ELb1ELb0ELb0ELi2ELi1ELi2ELi2ELb0EEENS1_21CollectiveEpilogueBwdISC_SD_SF_Li256ELb1ELb0ELi1EEENS1_19SingleTileSchedulerILb1ELb0ELb0ELi128EEEEEEEEEvNT_6ParamsE --------------------------
	.section	.nv.constant0._ZN7cutlass13device_kernelIN5flash11enable_sm90INS1_16FlashAttnBwdSm90INS1_25CollectiveMainloopBwdSm90ILi2ELi2ELi2EN4cute5tupleIJNS5_1CILi1EEES8_S8_EEENS6_IJNS7_ILi128EEESA_NS7_ILi64EEEEEENS_6half_tEfNS_4arch4Sm90ELb0ELb1ELb1ELb1ELb1ELb1ELb0ELb0ELi2ELi1ELi2ELi2ELb0EEENS1_21CollectiveEpilogueBwdISC_SD_SF_Li256ELb1ELb0ELi1EEENS1_19SingleTileSchedulerILb1ELb0ELb0ELi128EEEEEEEEEvNT_6ParamsE,"a",@progbits
	.sectionflags	@""
	.align	4
.nv.constant0._ZN7cutlass13device_kernelIN5flash11enable_sm90INS1_16FlashAttnBwdSm90INS1_25CollectiveMainloopBwdSm90ILi2ELi2ELi2EN4cute5tupleIJNS5_1CILi1EEES8_S8_EEENS6_IJNS7_ILi128EEESA_NS7_ILi64EEEEEENS_6half_tEfNS_4arch4Sm90ELb0ELb1ELb1ELb1ELb1ELb1ELb0ELb0ELi2ELi1ELi2ELi2ELb0EEENS1_21CollectiveEpilogueBwdISC_SD_SF_Li256ELb1ELb0ELi1EEENS1_19SingleTileSchedulerILb1ELb0ELb0ELi128EEEEEEEEEvNT_6ParamsE:
	.zero		2560


//--------------------- .nv.constant0._ZN7cutlass13device_kernelIN5flash11enable_sm90INS1_16FlashAttnBwdSm90INS1_25CollectiveMainloopBwdSm90ILi2ELi2ELi2EN4cute5tupleIJNS5_1CILi1EEES8_S8_EEENS6_IJNS7_ILi128EEESA_NS7_ILi64EEEEEENS_6half_tEfNS_4arch4Sm90ELb0ELb1ELb1ELb1ELb0ELb1ELb0ELb0ELi2ELi1ELi2ELi2ELb0EEENS1_24CollectiveEpilogueBwdGQAISC_fSF_Li256ELb1ELb0EEENS1_19SingleTileSchedulerILb1ELb0ELb0ELi128EEEEEEEEEvNT_6ParamsE --------------------------
	.section	.nv.constant0._ZN7cutlass13device_kernelIN5flash11enable_sm90INS1_16FlashAttnBwdSm90INS1_25CollectiveMainloopBwdSm90ILi2ELi2ELi2EN4cute5tupleIJNS5_1CILi1EEES8_S8_EEENS6_IJNS7_ILi128EEESA_NS7_ILi64EEEEEENS_6half_tEfNS_4arch4Sm90ELb0ELb1ELb1ELb1ELb0ELb1ELb0ELb0ELi2ELi1ELi2ELi2ELb0EEENS1_24CollectiveEpilogueBwdGQAISC_fSF_Li256ELb1ELb0EEENS1_19SingleTileSchedulerILb1ELb0ELb0ELi128EEEEEEEEEvNT_6ParamsE,"a",@progbits
	.sectionflags	@""
	.align	4
.nv.constant0._ZN7cutlass13device_kernelIN5flash11enable_sm90INS1_16FlashAttnBwdSm90INS1_25CollectiveMainloopBwdSm90ILi2ELi2ELi2EN4cute5tupleIJNS5_1CILi1EEES8_S8_EEENS6_IJNS7_ILi128EEESA_NS7_ILi64EEEEEENS_6half_tEfNS_4arch4Sm90ELb0ELb1ELb1ELb1ELb0ELb1ELb0ELb0ELi2ELi1ELi2ELi2ELb0EEENS1_24CollectiveEpilogueBwdGQAISC_fSF_Li256ELb1ELb0EEENS1_19SingleTileSchedulerILb1ELb0ELb0ELi128EEEEEEEEEvNT_6ParamsE:
	.zero		2560


//--------------------- .nv.constant0._ZN7cutlass13device_kernelIN5flash32FlashAttnBwdPostprocessConvertdQIN4cute5tupleIJNS3_1CILi128EEENS5_ILi64EEEEEENS_6half_tEfNS_4arch4Sm90ELi256ENS3_8TiledMMAINS3_8MMA_AtomIJNS3_4SM904GMMA25MMA_64x64x16_F32F16F16_SSILNSF_5MajorE0ELSH_1ELNSF_7ScaleInE1ELSI_1EEEEEENS3_6LayoutINS4_IJNS5_ILi2EEENS5_ILi1EEESN_EEENS4_IJSN_NS5_ILi0EEESP_EEEEENS4_IJNS3_10UnderscoreESS_SS_EEEEELb0EEEEEvNT_6ParamsE --------------------------
	.section	.nv.constant0._ZN7cutlass13device_kernelIN5flash32FlashAttnBwdPostprocessConvertdQIN4cute5tupleIJNS3_1CILi128EEENS5_ILi64EEEEEENS_6half_tEfNS_4arch4Sm90ELi256ENS3_8TiledMMAINS3_8MMA_AtomIJNS3_4SM904GMMA25MMA_64x64x16_F32F16F16_SSILNSF_5MajorE0ELSH_1ELNSF_7ScaleInE1ELSI_1EEEEEENS3_6LayoutINS4_IJNS5_ILi2EEENS5_ILi1EEESN_EEENS4_IJSN_NS5_ILi0EEESP_EEEEENS4_IJNS3_10UnderscoreESS_SS_EEEEELb0EEEEEvNT_6ParamsE,"a",@progbits
	.sectionflags	@""
	.align	4
.nv.constant0._ZN7cutlass13device_kernelIN5flash32FlashAttnBwdPostprocessConvertdQIN4cute5tupleIJNS3_1CILi128EEENS5_ILi64EEEEEENS_6half_tEfNS_4arch4Sm90ELi256ENS3_8TiledMMAINS3_8MMA_AtomIJNS3_4SM904GMMA25MMA_64x64x16_F32F16F16_SSILNSF_5MajorE0ELSH_1ELNSF_7ScaleInE1ELSI_1EEEEEENS3_6LayoutINS4_IJNS5_ILi2EEENS5_ILi1EEESN_EEENS4_IJSN_NS5_ILi0EEESP_EEEEENS4_IJNS3_10UnderscoreESS_SS_EEEEELb0EEEEEvNT_6ParamsE:
	.zero		1008


//--------------------- .nv.constant0._ZN7cutlass13device_kernelIN5flash11enable_sm90INS1_16FlashAttnBwdSm90INS1_25CollectiveMainloopBwdSm90ILi2ELi2ELi2EN4cute5tupleIJNS5_1CILi1EEES8_S8_EEENS6_IJNS7_ILi128EEESA_NS7_ILi64EEEEEENS_6half_tEfNS_4arch4Sm90ELb0ELb1ELb1ELb1ELb1ELb1ELb0ELb0ELi2ELi1ELi2ELi2ELb0EEENS1_24CollectiveEpilogueBwdGQAISC_fSF_Li256ELb1ELb1EEENS1_19SingleTileSchedulerILb1ELb0ELb0ELi128EEEEEEEEEvNT_6ParamsE --------------------------
	.section	.nv.constant0._ZN7cutlass13device_kernelIN5flash11enable_sm90INS1_16FlashAttnBwdSm90INS1_25CollectiveMainloopBwdSm90ILi2ELi2ELi2EN4cute5tupleIJNS5_1CILi1EEES8_S8_EEENS6_IJNS7_ILi128EEESA_NS7_ILi64EEEEEENS_6half_tEfNS_4arch4Sm90ELb0ELb1ELb1ELb1ELb1ELb1ELb0ELb0ELi2ELi1ELi2ELi2ELb0EEENS1_24CollectiveEpilogueBwdGQAISC_fSF_Li256ELb1ELb1EEENS1_19SingleTileSchedulerILb1ELb0ELb0ELi128EEEEEEEEEvNT_6ParamsE,"a",@progbits
	.sectionflags	@""
	.align	4
.nv.constant0._ZN7cutlass13device_kernelIN5flash11enable_sm90INS1_16FlashAttnBwdSm90INS1_25CollectiveMainloopBwdSm90ILi2ELi2ELi2EN4cute5tupleIJNS5_1CILi1EEES8_S8_EEENS6_IJNS7_ILi128EEESA_NS7_ILi64EEEEEENS_6half_tEfNS_4arch4Sm90ELb0ELb1ELb1ELb1ELb1ELb1ELb0ELb0ELi2ELi1ELi2ELi2ELb0EEENS1_24CollectiveEpilogueBwdGQAISC_fSF_Li256ELb1ELb1EEENS1_19SingleTileSchedulerILb1ELb0ELb0ELi128EEEEEEEEEvNT_6ParamsE:
	.zero		2560


//--------------------- .nv.constant0._ZN7cutlass13device_kernelIN5flash22FlashAttnBwdPreprocessIN4cute5tupleIJNS3_1CILi128EEENS5_ILi64EEEEEENS_6half_tEfNS_4arch4Sm90ELb1ELb1EEEEEvNT_6ParamsE --------------------------
	.section	.nv.constant0._ZN7cutlass13device_kernelIN5flash22FlashAttnBwdPreprocessIN4cute5tupleIJNS3_1CILi128EEENS5_ILi64EEEEEENS_6half_tEfNS_4arch4Sm90ELb1ELb1EEEEEvNT_6ParamsE,"a",@progbits
	.sectionflags	@""
	.align	4
.nv.constant0._ZN7cutlass13device_kernelIN5flash22FlashAttnBwdPreprocessIN4cute5tupleIJNS3_1CILi128EEENS5_ILi64EEEEEENS_6half_tEfNS_4arch4Sm90ELb1ELb1EEEEEvNT_6ParamsE:
	.zero		1136


//--------------------- .nv.constant0._ZN7cutlass13device_kernelIN5flash11enable_sm90INS1_16FlashAttnBwdSm90INS1_25CollectiveMainloopBwdSm90ILi2ELi2ELi2EN4cute5tupleIJNS5_1CILi1EEES8_S8_EEENS6_IJNS7_ILi96EEENS7_ILi128EEENS7_ILi64EEEEEENS_6half_tEfNS_4arch4Sm90ELb1ELb0ELb1ELb0ELb0ELb1ELb0ELb1ELi2ELi1ELi2ELi2ELb0EEENS1_21CollectiveEpilogueBwdISD_SE_SG_Li256ELb0ELb0ELi1EEENS1_25SingleTileBwdLPTSchedulerILb0ELi128ELb0EEEEEEEEEvNT_6ParamsE --------------------------
	.section	.nv.constant0._ZN7cutlass13device_kernelIN5flash11enable_sm90INS1_16FlashAttnBwdSm90INS1_25CollectiveMainloopBwdSm90ILi2ELi2ELi2EN4cute5tupleIJNS5_1CILi1EEES8_S8_EEENS6_IJNS7_ILi96EEENS7_ILi128EEENS7_ILi64EEEEEENS_6half_tEfNS_4arch4Sm90ELb1ELb0ELb1ELb0ELb0ELb1ELb0ELb1ELi2ELi1ELi2ELi2ELb0EEENS1_21CollectiveEpilogueBwdISD_SE_SG_Li256ELb0ELb0ELi1EEENS1_25SingleTileBwdLPTSchedulerILb0ELi128ELb0EEEEEEEEEvNT_6ParamsE,"a",@progbits
	.sectionflags	@""
	.align	4
.nv.constant0._ZN7cutlass13device_kernelIN5flash11enable_sm90INS1_16FlashAttnBwdSm90INS1_25CollectiveMainloopBwdSm90ILi2ELi2ELi2EN4cute5tupleIJNS5_1CILi1EEES8_S8_EEENS6_IJNS7_ILi96EEENS7_ILi128EEENS7_ILi64EEEEEENS_6half_tEfNS_4arch4Sm90ELb1ELb0ELb1ELb0ELb0ELb1ELb0ELb1ELi2ELi1ELi2ELi2ELb0EEENS1_21CollectiveEpilogueBwdISD_SE_SG_Li256ELb0ELb0ELi1EEENS1_25SingleTileBwdLPTSchedulerILb0ELi128ELb0EEEEEEEEEvNT_6ParamsE:
	.zero		3200


//--------------------- .nv.constant0._ZN7cutlass13device_kernelIN5flash11enable_sm90INS1_16FlashAttnBwdSm90INS1_25CollectiveMainloopBwdSm90ILi2ELi2ELi2EN4cute5tupleIJNS5_1CILi1EEES8_S8_EEENS6_IJNS7_ILi96EEENS7_ILi128EEENS7_ILi64EEEEEENS_6half_tEfNS_4arch4Sm90ELb1ELb0ELb1ELb0ELb1ELb1ELb0ELb1ELi2ELi1ELi2ELi2ELb0EEENS1_21CollectiveEpilogueBwdISD_SE_SG_Li256ELb0ELb0ELi1EEENS1_25SingleTileBwdLPTSchedulerILb0ELi128ELb1EEEEEEEEEvNT_6ParamsE --------------------------
	.section	.nv.constant0._ZN7cutlass13device_kernelIN5flash11enable_sm90INS1_16FlashAttnBwdSm90INS1_25CollectiveMainloopBwdSm90ILi2ELi2ELi2EN4cute5tupleIJNS5_1CILi1EEES8_S8_EEENS6_IJNS7_ILi96EEENS7_ILi128EEENS7_ILi64EEEEEENS_6half_tEfNS_4arch4Sm90ELb1ELb0ELb1ELb0ELb1ELb1ELb0ELb1ELi2ELi1ELi2ELi2ELb0EEENS1_21CollectiveEpilogueBwdISD_SE_SG_Li256ELb0ELb0ELi1EEENS1_25SingleTileBwdLPTSchedulerILb0ELi128ELb1EEEEEEEEEvNT_6ParamsE,"a",@progbits
	.sectionflags	@""
	.align	4
.nv.constant0._ZN7cutlass13device_kernelIN5flash11enable_sm90INS1_16FlashAttnBwdSm90INS1_25CollectiveMainloopBwdSm90ILi2ELi2ELi2EN4cute5tupleIJNS5_1CILi1EEES8_S8_EEENS6_IJNS7_ILi96EEENS7_ILi128EEENS7_ILi64EEEEEENS_6half_tEfNS_4arch4Sm90ELb1ELb0ELb1ELb0ELb1ELb1ELb0ELb1ELi2ELi1ELi2ELi2ELb0EEENS1_21CollectiveEpilogueBwdISD_SE_SG_Li256ELb0ELb0ELi1EEENS1_25SingleTileBwdLPTSchedulerILb0ELi128ELb1EEEEEEEEEvNT_6ParamsE:
	.zero		3200


//--------------------- .nv.constant0._ZN7cutlass13device_kernelIN5flash11enable_sm90INS1_16FlashAttnBwdSm90INS1_25CollectiveMainloopBwdSm90ILi2ELi2ELi2EN4cute5tupleIJNS5_1CILi1EEES8_S8_EEENS6_IJNS7_ILi96EEENS7_ILi128EEENS7_ILi64EEEEEENS_6half_tEfNS_4arch4Sm90ELb1ELb0ELb1ELb0ELb0ELb1ELb0ELb1ELi2ELi1ELi2ELi2ELb0EEENS1_24CollectiveEpilogueBwdGQAISD_fSG_Li256ELb0ELb0EEENS1_25SingleTileBwdLPTSchedulerILb0ELi128ELb0EEEEEEEEEvNT_6ParamsE --------------------------
	.section	.nv.constant0._ZN7cutlass13device_kernelIN5flash11enable_sm90INS1_16FlashAttnBwdSm90INS1_25CollectiveMainloopBwdSm90ILi2ELi2ELi2EN4cute5tupleIJNS5_1CILi1EEES8_S8_EEENS6_IJNS7_ILi96EEENS7_ILi128EEENS7_ILi64EEEEEENS_6half_tEfNS_4arch4Sm90ELb1ELb0ELb1ELb0ELb0ELb1ELb0ELb1ELi2ELi1ELi2ELi2ELb0EEENS1_24CollectiveEpilogueBwdGQAISD_fSG_Li256ELb0ELb0EEENS1_25SingleTileBwdLPTSchedulerILb0ELi128ELb0EEEEEEEEEvNT_6ParamsE,"a",@progbits
	.sectionflags	@""
	.align	4
.nv.constant0._ZN7cutlass13device_kernelIN5flash11enable_sm90INS1_16FlashAttnBwdSm90INS1_25CollectiveMainloopBwdSm90ILi2ELi2ELi2EN4cute5tupleIJNS5_1CILi1EEES8_S8_EEENS6_IJNS7_ILi96EEENS7_ILi128EEENS7_ILi64EEEEEENS_6half_tEfNS_4arch4Sm90ELb1ELb0ELb1ELb0ELb0ELb1ELb0ELb1ELi2ELi1ELi2ELi2ELb0EEENS1_24CollectiveEpilogueBwdGQAISD_fSG_Li256ELb0ELb0EEENS1_25SingleTileBwdLPTSchedulerILb0ELi128ELb0EEEEEEEEEvNT_6ParamsE:
	.zero		2688


//--------------------- .nv.constant0._ZN7cutlass13device_kernelIN5flash11enable_sm90INS1_16FlashAttnBwdSm90INS1_25CollectiveMainloopBwdSm90ILi2ELi2ELi2EN4cute5tupleIJNS5_1CILi1EEES8_S8_EEENS6_IJNS7_ILi96EEENS7_ILi128EEENS7_ILi64EEEEEENS_6half_tEfNS_4arch4Sm90ELb1ELb0ELb1ELb0ELb1ELb1ELb0ELb1ELi2ELi1ELi2ELi2ELb0EEENS1_24CollectiveEpilogueBwdGQAISD_fSG_Li256ELb0ELb1EEENS1_25SingleTileBwdLPTSchedulerILb0ELi128ELb1EEEEEEEEEvNT_6ParamsE --------------------------
	.section	.nv.constant0._ZN7cutlass13device_kernelIN5flash11enable_sm90INS1_16FlashAttnBwdSm90INS1_25CollectiveMainloopBwdSm90ILi2ELi2ELi2EN4cute5tupleIJNS5_1CILi1EEES8_S8_EEENS6_IJNS7_ILi96EEENS7_ILi128EEENS7_ILi64EEEEEENS_6half_tEfNS_4arch4Sm90ELb1ELb0ELb1ELb0ELb1ELb1ELb0ELb1ELi2ELi1ELi2ELi2ELb0EEENS1_24CollectiveEpilogueBwdGQAISD_fSG_Li256ELb0ELb1EEENS1_25SingleTileBwdLPTSchedulerILb0ELi128ELb1EEEEEEEEEvNT_6ParamsE,"a",@progbits
	.sectionflags	@""
	.align	4
.nv.constant0._ZN7cutlass13device_kernelIN5flash11enable_sm90INS1_16FlashAttnBwdSm90INS1_25CollectiveMainloopBwdSm90ILi2ELi2ELi2EN4cute5tupleIJNS5_1CILi1EEES8_S8_EEENS6_IJNS7_ILi96EEENS7_ILi128EEENS7_ILi64EEEEEENS_6half_tEfNS_4arch4Sm90ELb1ELb0ELb1ELb0ELb1ELb1ELb0ELb1ELi2ELi1ELi2ELi2ELb0EEENS1_24CollectiveEpilogueBwdGQAISD_fSG_Li256ELb0ELb1EEENS1_25SingleTileBwdLPTSchedulerILb0ELi128ELb1EEEEEEEEEvNT_6ParamsE:
	.zero		2688


//--------------------- .nv.constant0._ZN7cutlass13device_kernelIN5flash22FlashAttnBwdPreprocessIN4cute5tupleIJNS3_1CILi96EEENS5_ILi64EEEEEENS_6half_tEfNS_4arch4Sm90ELb1ELb0EEEEEvNT_6ParamsE --------------------------
	.section	.nv.constant0._ZN7cutlass13device_kernelIN5flash22FlashAttnBwdPreprocessIN4cute5tupleIJNS3_1CILi96EEENS5_ILi64EEEEEENS_6half_tEfNS_4arch4Sm90ELb1ELb0EEEEEvNT_6ParamsE,"a",@progbits
	.sectionflags	@""
	.align	4
.nv.constant0._ZN7cutlass13device_kernelIN5flash22FlashAttnBwdPreprocessIN4cute5tupleIJNS3_1CILi96EEENS5_ILi64EEEEEENS_6half_tEfNS_4arch4Sm90ELb1ELb0EEEEEvNT_6ParamsE:
	.zero		1136


//--------------------- .nv.constant0._ZN7cutlass13device_kernelIN5flash11enable_sm90INS1_16FlashAttnBwdSm90INS1_25CollectiveMainloopBwdSm90ILi2ELi2ELi2EN4cute5tupleIJNS5_1CILi1EEES8_S8_EEENS6_IJNS7_ILi96EEENS7_ILi128EEENS7_ILi64EEEEEENS_6half_tEfNS_4arch4Sm90ELb1ELb0ELb1ELb1ELb0ELb1ELb0ELb1ELi2ELi1ELi2ELi2ELb0EEENS1_21CollectiveEpilogueBwdISD_SE_SG_Li256ELb1ELb0ELi1EEENS1_25SingleTileBwdLPTSchedulerILb1ELi128ELb0EEEEEEEEEvNT_6ParamsE --------------------------
	.section	.nv.constant0._ZN7cutlass13device_kernelIN5flash11enable_sm90INS1_16FlashAttnBwdSm90INS1_25CollectiveMainloopBwdSm90ILi2ELi2ELi2EN4cute5tupleIJNS5_1CILi1EEES8_S8_EEENS6_IJNS7_ILi96EEENS7_ILi128EEENS7_ILi64EEEEEENS_6half_tEfNS_4arch4Sm90ELb1ELb0ELb1ELb1ELb0ELb1ELb0ELb1ELi2ELi1ELi2ELi2ELb0EEENS1_21CollectiveEpilogueBwdISD_SE_SG_Li256ELb1ELb0ELi1EEENS1_25SingleTileBwdLPTSchedulerILb1ELi128ELb0EEEEEEEEEvNT_6ParamsE,"a",@progbits
	.sectionflags	@""
	.align	4
.nv.constant0._ZN7cutlass13device_kernelIN5flash11enable_sm90INS1_16FlashAttnBwdSm90INS1_25CollectiveMainloopBwdSm90ILi2ELi2ELi2EN4cute5tupleIJNS5_1CILi1EEES8_S8_EEENS6_IJNS7_ILi96EEENS7_ILi128EEENS7_ILi64EEEEEENS_6half_tEfNS_4arch4Sm90ELb1ELb0ELb1ELb1ELb0ELb1ELb0ELb1ELi2ELi1ELi2ELi2ELb0EEENS1_21CollectiveEpilogueBwdISD_SE_SG_Li256ELb1ELb0ELi1EEENS1_25SingleTileBwdLPTSchedulerILb1ELi128ELb0EEEEEEEEEvNT_6ParamsE:
	.zero		2560


//--------------------- .nv.constant0._ZN7cutlass13device_kernelIN5flash11enable_sm90INS1_16FlashAttnBwdSm90INS1_25CollectiveMainloopBwdSm90ILi2ELi2ELi2EN4cute5tupleIJNS5_1CILi1EEES8_S8_EEENS6_IJNS7_ILi96EEENS7_ILi128EEENS7_ILi64EEEEEENS_6half_tEfNS_4arch4Sm90ELb1ELb0ELb1ELb1ELb1ELb1ELb0ELb1ELi2ELi1ELi2ELi2ELb0EEENS1_21CollectiveEpilogueBwdISD_SE_SG_Li256ELb1ELb0ELi1EEENS1_25SingleTileBwdLPTSchedulerILb1ELi128ELb1EEEEEEEEEvNT_6ParamsE --------------------------
	.section	.nv.constant0._ZN7cutlass13device_kernelIN5flash11enable_sm90INS1_16FlashAttnBwdSm90INS1_25CollectiveMainloopBwdSm90ILi2ELi2ELi2EN4cute5tupleIJNS5_1CILi1EEES8_S8_EEENS6_IJNS7_ILi96EEENS7_ILi128EEENS7_ILi64EEEEEENS_6half_tEfNS_4arch4Sm90ELb1ELb0ELb1ELb1ELb1ELb1ELb0ELb1ELi2ELi1ELi2ELi2ELb0EEENS1_21CollectiveEpilogueBwdISD_SE_SG_Li256ELb1ELb0ELi1EEENS1_25SingleTileBwdLPTSchedulerILb1ELi128ELb1EEEEEEEEEvNT_6ParamsE,"a",@progbits
	.sectionflags	@""
	.align	4
.nv.constant0._ZN7cutlass13device_kernelIN5flash11enable_sm90INS1_16FlashAttnBwdSm90INS1_25CollectiveMainloopBwdSm90ILi2ELi2ELi2EN4cute5tupleIJNS5_1CILi1EEES8_S8_EEENS6_IJNS7_ILi96EEENS7_ILi128EEENS7_ILi64EEEEEENS_6half_tEfNS_4arch4Sm90ELb1ELb0ELb1ELb1ELb1ELb1ELb0ELb1ELi2ELi1ELi2ELi2ELb0EEENS1_21CollectiveEpilogueBwdISD_SE_SG_Li256ELb1ELb0ELi1EEENS1_25SingleTileBwdLPTSchedulerILb1ELi128ELb1EEEEEEEEEvNT_6ParamsE:
	.zero		2560


//--------------------- .nv.constant0._ZN7cutlass13device_kernelIN5flash11enable_sm90INS1_16FlashAttnBwdSm90INS1_25CollectiveMainloopBwdSm90ILi2ELi2ELi2EN4cute5tupleIJNS5_1CILi1EEES8_S8_EEENS6_IJNS7_ILi96EEENS7_ILi128EEENS7_ILi64EEEEEENS_6half_tEfNS_4arch4Sm90ELb1ELb0ELb1ELb1ELb0ELb1ELb0ELb1ELi2ELi1ELi2ELi2ELb0EEENS1_24CollectiveEpilogueBwdGQAISD_fSG_Li256ELb1ELb0EEENS1_25SingleTileBwdLPTSchedulerILb1ELi128ELb0EEEEEEEEEvNT_6ParamsE --------------------------
	.section	.nv.constant0._ZN7cutlass13device_kernelIN5flash11enable_sm90INS1_16FlashAttnBwdSm90INS1_25CollectiveMainloopBwdSm90ILi2ELi2ELi2EN4cute5tupleIJNS5_1CILi1EEES8_S8_EEENS6_IJNS7_ILi96EEENS7_ILi128EEENS7_ILi64EEEEEENS_6half_tEfNS_4arch4Sm90ELb1ELb0ELb1ELb1ELb0ELb1ELb0ELb1ELi2ELi1ELi2ELi2ELb0EEENS1_24CollectiveEpilogueBwdGQAISD_fSG_Li256ELb1ELb0EEENS1_25SingleTileBwdLPTSchedulerILb1ELi128ELb0EEEEEEEEEvNT_6ParamsE,"a",@progbits
	.sectionflags	@""
	.align	4
.nv.constant0._ZN7cutlass13device_kernelIN5flash11enable_sm90INS1_16FlashAttnBwdSm90INS1_25CollectiveMainloopBwdSm90ILi2ELi2ELi2EN4cute5tupleIJNS5_1CILi1EEES8_S8_EEENS6_IJNS7_ILi96EEENS7_ILi128EEENS7_ILi64EEEEEENS_6half_tEfNS_4arch4Sm90ELb1ELb0ELb1ELb1ELb0ELb1ELb0ELb1ELi2ELi1ELi2ELi2ELb0EEENS1_24CollectiveEpilogueBwdGQAISD_fSG_Li256ELb1ELb0EEENS1_25SingleTileBwdLPTSchedulerILb1ELi128ELb0EEEEEEEEEvNT_6ParamsE:
	.zero		2688


//--------------------- .nv.constant0._ZN7cutlass13device_kernelIN5flash32FlashAttnBwdPostprocessConvertdQIN4cute5tupleIJNS3_1CILi128EEENS5_ILi64EEEEEENS_6half_tEfNS_4arch4Sm90ELi256ENS3_8TiledMMAINS3_8MMA_AtomIJNS3_4SM904GMMA25MMA_64x64x16_F32F16F16_RSILNSF_5MajorE0ELSH_1ELNSF_7ScaleInE1ELSI_1EEEEEENS3_6LayoutINS4_IJNS5_ILi2EEENS5_ILi1EEESN_EEENS4_IJSN_NS5_ILi0EEESP_EEEEENS4_IJNS3_10UnderscoreESS_SS_EEEEELb0EEEEEvNT_6ParamsE --------------------------
	.section	.nv.constant0._ZN7cutlass13device_kernelIN5flash32FlashAttnBwdPostprocessConvertdQIN4cute5tupleIJNS3_1CILi128EEENS5_ILi64EEEEEENS_6half_tEfNS_4arch4Sm90ELi256ENS3_8TiledMMAINS3_8MMA_AtomIJNS3_4SM904GMMA25MMA_64x64x16_F32F16F16_RSILNSF_5MajorE0ELSH_1ELNSF_7ScaleInE1ELSI_1EEEEEENS3_6LayoutINS4_IJNS5_ILi2EEENS5_ILi1EEESN_EEENS4_IJSN_NS5_ILi0EEESP_EEEEENS4_IJNS3_10UnderscoreESS_SS_EEEEELb0EEEEEvNT_6ParamsE,"a",@progbits
	.sectionflags	@""
	.align	4
.nv.constant0._ZN7cutlass13device_kernelIN5flash32FlashAttnBwdPostprocessConvertdQIN4cute5tupleIJNS3_1CILi128EEENS5_ILi64EEEEEENS_6half_tEfNS_4arch4Sm90ELi256ENS3_8TiledMMAINS3_8MMA_AtomIJNS3_4SM904GMMA25MMA_64x64x16_F32F16F16_RSILNSF_5MajorE0ELSH_1ELNSF_7ScaleInE1ELSI_1EEEEEENS3_6LayoutINS4_IJNS5_ILi2EEENS5_ILi1EEESN_EEENS4_IJSN_NS5_ILi0EEESP_EEEEENS4_IJNS3_10UnderscoreESS_SS_EEEEELb0EEEEEvNT_6ParamsE:
	.zero		1008


//--------------------- .nv.constant0._ZN7cutlass13device_kernelIN5flash32FlashAttnBwdPostprocessConvertdQIN4cute5tupleIJNS3_1CILi96EEENS5_ILi64EEEEEENS_6half_tEfNS_4arch4Sm90ELi256ENS3_8TiledMMAINS3_8MMA_AtomIJNS3_4SM904GMMA25MMA_64x16x16_F32F16F16_SSILNSF_5MajorE1ELSH_0ELNSF_7ScaleInE1ELSI_1EEEEEENS3_6LayoutINS4_IJNS5_ILi1EEENS5_ILi2EEESM_EEENS4_IJNS5_ILi0EEESM_SP_EEEEENS4_IJNS3_10UnderscoreESS_SS_EEEEELb1EEEEEvNT_6ParamsE --------------------------
	.section	.nv.constant0._ZN7cutlass13device_kernelIN5flash32FlashAttnBwdPostprocessConvertdQIN4cute5tupleIJNS3_1CILi96EEENS5_ILi64EEEEEENS_6half_tEfNS_4arch4Sm90ELi256ENS3_8TiledMMAINS3_8MMA_AtomIJNS3_4SM904GMMA25MMA_64x16x16_F32F16F16_SSILNSF_5MajorE1ELSH_0ELNSF_7ScaleInE1ELSI_1EEEEEENS3_6LayoutINS4_IJNS5_ILi1EEENS5_ILi2EEESM_EEENS4_IJNS5_ILi0EEESM_SP_EEEEENS4_IJNS3_10UnderscoreESS_SS_EEEEELb1EEEEEvNT_6ParamsE,"a",@progbits
	.sectionflags	@""
	.align	4
.nv.constant0._ZN7cutlass13device_kernelIN5flash32FlashAttnBwdPostprocessConvertdQIN4cute5tupleIJNS3_1CILi96EEENS5_ILi64EEEEEENS_6half_tEfNS_4arch4Sm90ELi256ENS3_8TiledMMAINS3_8MMA_AtomIJNS3_4SM904GMMA25MMA_64x16x16_F32F16F16_SSILNSF_5MajorE1ELSH_0ELNSF_7ScaleInE1ELSI_1EEEEEENS3_6LayoutINS4_IJNS5_ILi1EEENS5_ILi2EEESM_EEENS4_IJNS5_ILi0EEESM_SP_EEEEENS4_IJNS3_10UnderscoreESS_SS_EEEEELb1EEEEEvNT_6ParamsE:
	.zero		1008


//--------------------- .nv.constant0._ZN7cutlass13device_kernelIN5flash11enable_sm90INS1_16FlashAttnBwdSm90INS1_25CollectiveMainloopBwdSm90ILi2ELi2ELi2EN4cute5tupleIJNS5_1CILi1EEES8_S8_EEENS6_IJNS7_ILi96EEENS7_ILi128EEENS7_ILi64EEEEEENS_6half_tEfNS_4arch4Sm90ELb1ELb0ELb1ELb1ELb1ELb1ELb0ELb1ELi2ELi1ELi2ELi2ELb0EEENS1_24CollectiveEpilogueBwdGQAISD_fSG_Li256ELb1ELb1EEENS1_25SingleTileBwdLPTSchedulerILb1ELi128ELb1EEEEEEEEEvNT_6ParamsE --------------------------
	.section	.nv.constant0._ZN7cutlass13device_kernelIN5flash11enable_sm90INS1_16FlashAttnBwdSm90INS1_25CollectiveMainloopBwdSm90ILi2ELi2ELi2EN4cute5tupleIJNS5_1CILi1EEES8_S8_EEENS6_IJNS7_ILi96EEENS7_ILi128EEENS7_ILi64EEEEEENS_6half_tEfNS_4arch4Sm90ELb1ELb0ELb1ELb1ELb1ELb1ELb0ELb1ELi2ELi1ELi2ELi2ELb0EEENS1_24CollectiveEpilogueBwdGQAISD_fSG_Li256ELb1ELb1EEENS1_25SingleTileBwdLPTSchedulerILb1ELi128ELb1EEEEEEEEEvNT_6ParamsE,"a",@progbits
	.sectionflags	@""
	.align	4
.nv.constant0._ZN7cutlass13device_kernelIN5flash11enable_sm90INS1_16FlashAttnBwdSm90INS1_25CollectiveMainloopBwdSm90ILi2ELi2ELi2EN4cute5tupleIJNS5_1CILi1EEES8_S8_EEENS6_IJNS7_ILi96EEENS7_ILi128EEENS7_ILi64EEEEEENS_6half_tEfNS_4arch4Sm90ELb1ELb0ELb1ELb1ELb1ELb1ELb0ELb1ELi2ELi1ELi2ELi2ELb0EEENS1_24CollectiveEpilogueBwdGQAISD_fSG_Li256ELb1ELb1EEENS1_25SingleTileBwdLPTSchedulerILb1ELi128ELb1EEEEEEEEEvNT_6ParamsE:
	.zero		2688


//--------------------- .nv.constant0._ZN7cutlass13device_kernelIN5flash22FlashAttnBwdPreprocessIN4cute5tupleIJNS3_1CILi96EEENS5_ILi64EEEEEENS_6half_tEfNS_4arch4Sm90ELb1ELb1EEEEEvNT_6ParamsE --------------------------
	.section	.nv.constant0._ZN7cutlass13device_kernelIN5flash22FlashAttnBwdPreprocessIN4cute5tupleIJNS3_1CILi96EEENS5_ILi64EEEEEENS_6half_tEfNS_4arch4Sm90ELb1ELb1EEEEEvNT_6ParamsE,"a",@progbits
	.sectionflags	@""
	.align	4
.nv.constant0._ZN7cutlass13device_kernelIN5flash22FlashAttnBwdPreprocessIN4cute5tupleIJNS3_1CILi96EEENS5_ILi64EEEEEENS_6half_tEfNS_4arch4Sm90ELb1ELb1EEEEEvNT_6ParamsE:
	.zero		1136


//--------------------- SYMBOLS --------------------------

	.type		.nv.reservedSmem.offset0,@object
	.size		.nv.reservedSmem.offset0,0x4
	.type		.nv.reservedSmem.cap,@object
	.size		.nv.reservedSmem.cap,0x4
